//
// Generated by NVIDIA NVVM Compiler
//
// Compiler Build ID: CL-36424714
// Cuda compilation tools, release 13.0, V13.0.88
// Based on NVVM 20.0.0
//

.version 9.0
.target sm_100
.address_size 64

	// .globl	_Z12calculateEGGPfS_S_Pifiiii
// _ZZN3cub18CUB_300001_SM_10006detail6reduce28DeviceReduceSingleTileKernelINS2_10policy_hubIfjN4cuda3__47minimumIfEEE10Policy1000EPfSB_jS8_ffNS5_3std3__410__identityEEEvT0_T1_T2_T3_T4_T6_E12temp_storage has been demoted
// _ZZN3cub18CUB_300001_SM_10006detail6reduce18DeviceReduceKernelINS2_10policy_hubIfjN4cuda3__47minimumIfEEE10Policy1000EPfjS8_fNS5_3std3__410__identityEEEvT0_PT3_T1_NS0_13GridEvenShareISI_EET2_T4_E12temp_storage has been demoted
// _ZZN3cub18CUB_300001_SM_10006detail6reduce28DeviceReduceSingleTileKernelINS2_10policy_hubIfjN4cuda3__47minimumIfEEE10Policy1000EPfSB_iS8_ffNS5_3std3__410__identityEEEvT0_T1_T2_T3_T4_T6_E12temp_storage has been demoted
// _ZZN3cub18CUB_300001_SM_10006detail6reduce28DeviceReduceSingleTileKernelINS2_10policy_hubIfyN4cuda3__47minimumIfEEE10Policy1000EPfSB_yS8_ffNS5_3std3__410__identityEEEvT0_T1_T2_T3_T4_T6_E12temp_storage has been demoted
// _ZZN3cub18CUB_300001_SM_10006detail6reduce18DeviceReduceKernelINS2_10policy_hubIfyN4cuda3__47minimumIfEEE10Policy1000EPfyS8_fNS5_3std3__410__identityEEEvT0_PT3_T1_NS0_13GridEvenShareISI_EET2_T4_E12temp_storage has been demoted
// _ZZN3cub18CUB_300001_SM_10006detail6reduce28DeviceReduceSingleTileKernelINS2_10policy_hubIfyN4cuda3__47minimumIfEEE10Policy1000EPfSB_iS8_ffNS5_3std3__410__identityEEEvT0_T1_T2_T3_T4_T6_E12temp_storage has been demoted
// _ZZN3cub18CUB_300001_SM_10006detail6reduce28DeviceReduceSingleTileKernelINS2_10policy_hubIfjN4cuda3__47maximumIfEEE10Policy1000EPfSB_jS8_ffNS5_3std3__410__identityEEEvT0_T1_T2_T3_T4_T6_E12temp_storage has been demoted
// _ZZN3cub18CUB_300001_SM_10006detail6reduce18DeviceReduceKernelINS2_10policy_hubIfjN4cuda3__47maximumIfEEE10Policy1000EPfjS8_fNS5_3std3__410__identityEEEvT0_PT3_T1_NS0_13GridEvenShareISI_EET2_T4_E12temp_storage has been demoted
// _ZZN3cub18CUB_300001_SM_10006detail6reduce28DeviceReduceSingleTileKernelINS2_10policy_hubIfjN4cuda3__47maximumIfEEE10Policy1000EPfSB_iS8_ffNS5_3std3__410__identityEEEvT0_T1_T2_T3_T4_T6_E12temp_storage has been demoted
// _ZZN3cub18CUB_300001_SM_10006detail6reduce28DeviceReduceSingleTileKernelINS2_10policy_hubIfyN4cuda3__47maximumIfEEE10Policy1000EPfSB_yS8_ffNS5_3std3__410__identityEEEvT0_T1_T2_T3_T4_T6_E12temp_storage has been demoted
// _ZZN3cub18CUB_300001_SM_10006detail6reduce18DeviceReduceKernelINS2_10policy_hubIfyN4cuda3__47maximumIfEEE10Policy1000EPfyS8_fNS5_3std3__410__identityEEEvT0_PT3_T1_NS0_13GridEvenShareISI_EET2_T4_E12temp_storage has been demoted
// _ZZN3cub18CUB_300001_SM_10006detail6reduce28DeviceReduceSingleTileKernelINS2_10policy_hubIfyN4cuda3__47maximumIfEEE10Policy1000EPfSB_iS8_ffNS5_3std3__410__identityEEEvT0_T1_T2_T3_T4_T6_E12temp_storage has been demoted
.global .align 1 .b8 _ZN34_INTERNAL_e48bea6d_4_k_cu_853239114cuda3std3__45__cpo5beginE[1];
.global .align 1 .b8 _ZN34_INTERNAL_e48bea6d_4_k_cu_853239114cuda3std3__45__cpo3endE[1];
.global .align 1 .b8 _ZN34_INTERNAL_e48bea6d_4_k_cu_853239114cuda3std3__45__cpo6cbeginE[1];
.global .align 1 .b8 _ZN34_INTERNAL_e48bea6d_4_k_cu_853239114cuda3std3__45__cpo4cendE[1];
.global .align 1 .b8 _ZN34_INTERNAL_e48bea6d_4_k_cu_853239114cuda3std3__45__cpo6rbeginE[1];
.global .align 1 .b8 _ZN34_INTERNAL_e48bea6d_4_k_cu_853239114cuda3std3__45__cpo4rendE[1];
.global .align 1 .b8 _ZN34_INTERNAL_e48bea6d_4_k_cu_853239114cuda3std3__45__cpo7crbeginE[1];
.global .align 1 .b8 _ZN34_INTERNAL_e48bea6d_4_k_cu_853239114cuda3std3__45__cpo5crendE[1];
.global .align 1 .b8 _ZN34_INTERNAL_e48bea6d_4_k_cu_853239114cuda3std3__436_GLOBAL__N__e48bea6d_4_k_cu_853239116ignoreE[1];
.global .align 1 .b8 _ZN34_INTERNAL_e48bea6d_4_k_cu_853239114cuda3std3__419piecewise_constructE[1];
.global .align 1 .b8 _ZN34_INTERNAL_e48bea6d_4_k_cu_853239114cuda3std3__48in_placeE[1];
.global .align 1 .b8 _ZN34_INTERNAL_e48bea6d_4_k_cu_853239114cuda3std3__420unreachable_sentinelE[1];
.global .align 1 .b8 _ZN34_INTERNAL_e48bea6d_4_k_cu_853239114cuda3std3__47nulloptE[1];
.global .align 1 .b8 _ZN34_INTERNAL_e48bea6d_4_k_cu_853239114cuda3std3__48unexpectE[1];
.global .align 1 .b8 _ZN34_INTERNAL_e48bea6d_4_k_cu_853239114cuda3std6ranges3__45__cpo4swapE[1];
.global .align 1 .b8 _ZN34_INTERNAL_e48bea6d_4_k_cu_853239114cuda3std6ranges3__45__cpo9iter_moveE[1];
.global .align 1 .b8 _ZN34_INTERNAL_e48bea6d_4_k_cu_853239114cuda3std6ranges3__45__cpo5beginE[1];
.global .align 1 .b8 _ZN34_INTERNAL_e48bea6d_4_k_cu_853239114cuda3std6ranges3__45__cpo3endE[1];
.global .align 1 .b8 _ZN34_INTERNAL_e48bea6d_4_k_cu_853239114cuda3std6ranges3__45__cpo6cbeginE[1];
.global .align 1 .b8 _ZN34_INTERNAL_e48bea6d_4_k_cu_853239114cuda3std6ranges3__45__cpo4cendE[1];
.global .align 1 .b8 _ZN34_INTERNAL_e48bea6d_4_k_cu_853239114cuda3std6ranges3__45__cpo7advanceE[1];
.global .align 1 .b8 _ZN34_INTERNAL_e48bea6d_4_k_cu_853239114cuda3std6ranges3__45__cpo9iter_swapE[1];
.global .align 1 .b8 _ZN34_INTERNAL_e48bea6d_4_k_cu_853239114cuda3std6ranges3__45__cpo4nextE[1];
.global .align 1 .b8 _ZN34_INTERNAL_e48bea6d_4_k_cu_853239114cuda3std6ranges3__45__cpo4prevE[1];
.global .align 1 .b8 _ZN34_INTERNAL_e48bea6d_4_k_cu_853239114cuda3std6ranges3__45__cpo4dataE[1];
.global .align 1 .b8 _ZN34_INTERNAL_e48bea6d_4_k_cu_853239114cuda3std6ranges3__45__cpo5cdataE[1];
.global .align 1 .b8 _ZN34_INTERNAL_e48bea6d_4_k_cu_853239114cuda3std6ranges3__45__cpo4sizeE[1];
.global .align 1 .b8 _ZN34_INTERNAL_e48bea6d_4_k_cu_853239114cuda3std6ranges3__45__cpo5ssizeE[1];
.global .align 1 .b8 _ZN34_INTERNAL_e48bea6d_4_k_cu_853239114cuda3std6ranges3__45__cpo8distanceE[1];
.global .align 1 .b8 _ZN34_INTERNAL_e48bea6d_4_k_cu_853239116thrust24THRUST_300001_SM_1000_NS8cuda_cub3parE[1];
.global .align 1 .b8 _ZN34_INTERNAL_e48bea6d_4_k_cu_853239116thrust24THRUST_300001_SM_1000_NS8cuda_cub10par_nosyncE[1];
.global .align 1 .b8 _ZN34_INTERNAL_e48bea6d_4_k_cu_853239116thrust24THRUST_300001_SM_1000_NS6system6detail10sequential3seqE[1];
.global .align 1 .b8 _ZN34_INTERNAL_e48bea6d_4_k_cu_853239116thrust24THRUST_300001_SM_1000_NS6system3cpp3parE[1];
.global .align 1 .b8 _ZN34_INTERNAL_e48bea6d_4_k_cu_853239116thrust24THRUST_300001_SM_1000_NS12placeholders2_1E[1];
.global .align 1 .b8 _ZN34_INTERNAL_e48bea6d_4_k_cu_853239116thrust24THRUST_300001_SM_1000_NS12placeholders2_2E[1];
.global .align 1 .b8 _ZN34_INTERNAL_e48bea6d_4_k_cu_853239116thrust24THRUST_300001_SM_1000_NS12placeholders2_3E[1];
.global .align 1 .b8 _ZN34_INTERNAL_e48bea6d_4_k_cu_853239116thrust24THRUST_300001_SM_1000_NS12placeholders2_4E[1];
.global .align 1 .b8 _ZN34_INTERNAL_e48bea6d_4_k_cu_853239116thrust24THRUST_300001_SM_1000_NS12placeholders2_5E[1];
.global .align 1 .b8 _ZN34_INTERNAL_e48bea6d_4_k_cu_853239116thrust24THRUST_300001_SM_1000_NS12placeholders2_6E[1];
.global .align 1 .b8 _ZN34_INTERNAL_e48bea6d_4_k_cu_853239116thrust24THRUST_300001_SM_1000_NS12placeholders2_7E[1];
.global .align 1 .b8 _ZN34_INTERNAL_e48bea6d_4_k_cu_853239116thrust24THRUST_300001_SM_1000_NS12placeholders2_8E[1];
.global .align 1 .b8 _ZN34_INTERNAL_e48bea6d_4_k_cu_853239116thrust24THRUST_300001_SM_1000_NS12placeholders2_9E[1];
.global .align 1 .b8 _ZN34_INTERNAL_e48bea6d_4_k_cu_853239116thrust24THRUST_300001_SM_1000_NS12placeholders3_10E[1];
.global .align 1 .b8 _ZN34_INTERNAL_e48bea6d_4_k_cu_853239116thrust24THRUST_300001_SM_1000_NS3seqE[1];
.global .align 1 .b8 _ZN34_INTERNAL_e48bea6d_4_k_cu_853239116thrust24THRUST_300001_SM_1000_NS6deviceE[1];

.visible .entry _Z12calculateEGGPfS_S_Pifiiii(
	.param .u64 .ptr .align 1 _Z12calculateEGGPfS_S_Pifiiii_param_0,
	.param .u64 .ptr .align 1 _Z12calculateEGGPfS_S_Pifiiii_param_1,
	.param .u64 .ptr .align 1 _Z12calculateEGGPfS_S_Pifiiii_param_2,
	.param .u64 .ptr .align 1 _Z12calculateEGGPfS_S_Pifiiii_param_3,
	.param .f32 _Z12calculateEGGPfS_S_Pifiiii_param_4,
	.param .u32 _Z12calculateEGGPfS_S_Pifiiii_param_5,
	.param .u32 _Z12calculateEGGPfS_S_Pifiiii_param_6,
	.param .u32 _Z12calculateEGGPfS_S_Pifiiii_param_7,
	.param .u32 _Z12calculateEGGPfS_S_Pifiiii_param_8
)
{
	.reg .pred 	%p<10>;
	.reg .b32 	%r<26>;
	.reg .b32 	%f<109>;
	.reg .b64 	%rd<32>;

	ld.param.u64 	%rd5, [_Z12calculateEGGPfS_S_Pifiiii_param_0];
	ld.param.u64 	%rd7, [_Z12calculateEGGPfS_S_Pifiiii_param_1];
	ld.param.u64 	%rd8, [_Z12calculateEGGPfS_S_Pifiiii_param_2];
	ld.param.u32 	%r24, [_Z12calculateEGGPfS_S_Pifiiii_param_6];
	ld.param.u32 	%r9, [_Z12calculateEGGPfS_S_Pifiiii_param_7];
	ld.param.u32 	%r10, [_Z12calculateEGGPfS_S_Pifiiii_param_8];
	cvta.to.global.u64 	%rd1, %rd8;
	cvta.to.global.u64 	%rd2, %rd7;
	cvta.to.global.u64 	%rd3, %rd5;
	mov.u32 	%r11, %ctaid.x;
	mov.u32 	%r12, %ntid.x;
	mov.u32 	%r13, %tid.x;
	mad.lo.s32 	%r1, %r11, %r12, %r13;
	setp.ge.s32 	%p1, %r1, %r10;
	@%p1 bra 	$L__BB0_13;
	add.s32 	%r2, %r9, %r1;
	setp.lt.s32 	%p2, %r24, 1;
	@%p2 bra 	$L__BB0_13;
	mul.wide.s32 	%rd9, %r2, 4;
	add.s64 	%rd10, %rd3, %rd9;
	ld.global.f32 	%f1, [%rd10];
	add.s64 	%rd11, %rd2, %rd9;
	ld.global.f32 	%f2, [%rd11];
	add.s64 	%rd12, %rd1, %rd9;
	ld.global.f32 	%f3, [%rd12];
$L__BB0_3:
	mov.u32 	%r3, %r24;
	ld.param.u32 	%r22, [_Z12calculateEGGPfS_S_Pifiiii_param_5];
	ld.param.u64 	%rd30, [_Z12calculateEGGPfS_S_Pifiiii_param_3];
	ld.param.u64 	%rd28, [_Z12calculateEGGPfS_S_Pifiiii_param_0];
	add.s32 	%r24, %r3, -1;
	mad.lo.s32 	%r15, %r24, %r22, %r2;
	cvta.to.global.u64 	%rd13, %rd30;
	mul.wide.s32 	%rd14, %r15, 4;
	add.s64 	%rd4, %rd13, %rd14;
	ld.global.u32 	%r16, [%rd4];
	cvta.to.global.u64 	%rd15, %rd28;
	mul.wide.s32 	%rd16, %r16, 4;
	add.s64 	%rd17, %rd15, %rd16;
	ld.global.f32 	%f31, [%rd17];
	add.s64 	%rd18, %rd2, %rd16;
	ld.global.f32 	%f32, [%rd18];
	add.s64 	%rd19, %rd1, %rd16;
	ld.global.f32 	%f33, [%rd19];
	add.f32 	%f34, %f1, %f31;
	mul.f32 	%f4, %f34, 0f3F000000;
	add.f32 	%f35, %f2, %f32;
	mul.f32 	%f5, %f35, 0f3F000000;
	add.f32 	%f6, %f3, %f33;
	sub.f32 	%f36, %f31, %f1;
	sub.f32 	%f37, %f32, %f2;
	mul.f32 	%f38, %f37, %f37;
	fma.rn.f32 	%f39, %f36, %f36, %f38;
	sub.f32 	%f40, %f33, %f3;
	fma.rn.f32 	%f41, %f40, %f40, %f39;
	sqrt.rn.f32 	%f7, %f41;
	div.rn.f32 	%f8, %f36, %f7;
	div.rn.f32 	%f9, %f37, %f7;
	div.rn.f32 	%f10, %f40, %f7;
	abs.f32 	%f42, %f8;
	abs.f32 	%f43, %f9;
	setp.lt.f32 	%p3, %f42, %f43;
	selp.f32 	%f44, %f43, %f42, %p3;
	selp.u32 	%r17, 1, 0, %p3;
	abs.f32 	%f45, %f10;
	setp.lt.f32 	%p4, %f44, %f45;
	selp.b32 	%r14, 2, %r17, %p4;
	setp.eq.s32 	%p5, %r14, 2;
	mov.f32 	%f106, 0f3F800000;
	mov.f32 	%f107, 0f3F800000;
	@%p5 bra 	$L__BB0_7;
	setp.eq.s32 	%p6, %r14, 1;
	mov.f32 	%f108, 0f3F800000;
	@%p6 bra 	$L__BB0_6;
	neg.f32 	%f53, %f9;
	sub.f32 	%f54, %f53, %f10;
	div.rn.f32 	%f106, %f54, %f8;
	bra.uni 	$L__BB0_8;
$L__BB0_6:
	neg.f32 	%f50, %f8;
	sub.f32 	%f51, %f50, %f10;
	div.rn.f32 	%f107, %f51, %f9;
	bra.uni 	$L__BB0_8;
$L__BB0_7:
	neg.f32 	%f47, %f8;
	sub.f32 	%f48, %f47, %f9;
	div.rn.f32 	%f108, %f48, %f10;
$L__BB0_8:
	mul.f32 	%f55, %f6, 0f3F000000;
	mul.f32 	%f56, %f107, %f107;
	fma.rn.f32 	%f57, %f106, %f106, %f56;
	fma.rn.f32 	%f58, %f108, %f108, %f57;
	sqrt.rn.f32 	%f59, %f58;
	div.rn.f32 	%f17, %f106, %f59;
	div.rn.f32 	%f18, %f107, %f59;
	div.rn.f32 	%f19, %f108, %f59;
	mul.f32 	%f60, %f9, %f19;
	mul.f32 	%f61, %f10, %f18;
	sub.f32 	%f62, %f60, %f61;
	mul.f32 	%f63, %f10, %f17;
	mul.f32 	%f64, %f8, %f19;
	sub.f32 	%f65, %f63, %f64;
	mul.f32 	%f66, %f8, %f18;
	mul.f32 	%f67, %f9, %f17;
	sub.f32 	%f68, %f66, %f67;
	mul.f32 	%f69, %f65, %f65;
	fma.rn.f32 	%f70, %f62, %f62, %f69;
	fma.rn.f32 	%f71, %f68, %f68, %f70;
	sqrt.rn.f32 	%f72, %f71;
	div.rn.f32 	%f20, %f62, %f72;
	div.rn.f32 	%f21, %f65, %f72;
	div.rn.f32 	%f22, %f68, %f72;
	mul.f32 	%f73, %f5, %f9;
	fma.rn.f32 	%f74, %f4, %f8, %f73;
	fma.rn.f32 	%f23, %f10, %f55, %f74;
	mul.f32 	%f75, %f5, %f18;
	fma.rn.f32 	%f76, %f4, %f17, %f75;
	fma.rn.f32 	%f24, %f55, %f19, %f76;
	mul.f32 	%f77, %f5, %f21;
	fma.rn.f32 	%f78, %f4, %f20, %f77;
	fma.rn.f32 	%f25, %f55, %f22, %f78;
	setp.lt.u32 	%p7, %r3, 2;
	@%p7 bra 	$L__BB0_13;
	mul.f32 	%f79, %f7, 0f3F000000;
	mul.f32 	%f26, %f79, %f79;
	add.f32 	%f27, %f25, 0f00000000;
	add.f32 	%f28, %f24, 0f00000000;
	add.f32 	%f29, %f23, 0f00000000;
	mov.b32 	%r25, 0;
	bra.uni 	$L__BB0_11;
$L__BB0_10:
	add.s32 	%r25, %r25, 1;
	setp.eq.s32 	%p9, %r25, %r24;
	@%p9 bra 	$L__BB0_3;
$L__BB0_11:
	ld.param.u32 	%r23, [_Z12calculateEGGPfS_S_Pifiiii_param_5];
	ld.param.f32 	%f102, [_Z12calculateEGGPfS_S_Pifiiii_param_4];
	ld.param.u64 	%rd31, [_Z12calculateEGGPfS_S_Pifiiii_param_3];
	ld.param.u64 	%rd29, [_Z12calculateEGGPfS_S_Pifiiii_param_0];
	mad.lo.s32 	%r19, %r25, %r23, %r2;
	cvta.to.global.u64 	%rd20, %rd31;
	mul.wide.s32 	%rd21, %r19, 4;
	add.s64 	%rd22, %rd20, %rd21;
	ld.global.u32 	%r20, [%rd22];
	cvta.to.global.u64 	%rd23, %rd29;
	mul.wide.s32 	%rd24, %r20, 4;
	add.s64 	%rd25, %rd23, %rd24;
	ld.global.f32 	%f80, [%rd25];
	add.s64 	%rd26, %rd2, %rd24;
	ld.global.f32 	%f81, [%rd26];
	add.s64 	%rd27, %rd1, %rd24;
	ld.global.f32 	%f82, [%rd27];
	mul.f32 	%f83, %f9, %f81;
	fma.rn.f32 	%f84, %f8, %f80, %f83;
	fma.rn.f32 	%f85, %f10, %f82, %f84;
	sub.f32 	%f86, %f85, %f29;
	mul.f32 	%f87, %f18, %f81;
	fma.rn.f32 	%f88, %f17, %f80, %f87;
	fma.rn.f32 	%f89, %f19, %f82, %f88;
	sub.f32 	%f90, %f89, %f28;
	mul.f32 	%f91, %f21, %f81;
	fma.rn.f32 	%f92, %f20, %f80, %f91;
	fma.rn.f32 	%f93, %f22, %f82, %f92;
	sub.f32 	%f94, %f93, %f27;
	mul.f32 	%f95, %f90, %f90;
	mul.f32 	%f96, %f102, %f102;
	div.rn.f32 	%f97, %f95, %f96;
	fma.rn.f32 	%f98, %f86, %f86, %f97;
	mul.f32 	%f99, %f94, %f94;
	div.rn.f32 	%f100, %f99, %f96;
	add.f32 	%f101, %f100, %f98;
	setp.geu.f32 	%p8, %f101, %f26;
	@%p8 bra 	$L__BB0_10;
	mov.b32 	%r21, -1;
	st.global.u32 	[%rd4], %r21;
	bra.uni 	$L__BB0_3;
$L__BB0_13:
	ret;

}
	// .globl	_Z11taubin_stepPfS_S_S_S_S_ifPiiiii
.visible .entry _Z11taubin_stepPfS_S_S_S_S_ifPiiiii(
	.param .u64 .ptr .align 1 _Z11taubin_stepPfS_S_S_S_S_ifPiiiii_param_0,
	.param .u64 .ptr .align 1 _Z11taubin_stepPfS_S_S_S_S_ifPiiiii_param_1,
	.param .u64 .ptr .align 1 _Z11taubin_stepPfS_S_S_S_S_ifPiiiii_param_2,
	.param .u64 .ptr .align 1 _Z11taubin_stepPfS_S_S_S_S_ifPiiiii_param_3,
	.param .u64 .ptr .align 1 _Z11taubin_stepPfS_S_S_S_S_ifPiiiii_param_4,
	.param .u64 .ptr .align 1 _Z11taubin_stepPfS_S_S_S_S_ifPiiiii_param_5,
	.param .u32 _Z11taubin_stepPfS_S_S_S_S_ifPiiiii_param_6,
	.param .f32 _Z11taubin_stepPfS_S_S_S_S_ifPiiiii_param_7,
	.param .u64 .ptr .align 1 _Z11taubin_stepPfS_S_S_S_S_ifPiiiii_param_8,
	.param .u32 _Z11taubin_stepPfS_S_S_S_S_ifPiiiii_param_9,
	.param .u32 _Z11taubin_stepPfS_S_S_S_S_ifPiiiii_param_10,
	.param .u32 _Z11taubin_stepPfS_S_S_S_S_ifPiiiii_param_11,
	.param .u32 _Z11taubin_stepPfS_S_S_S_S_ifPiiiii_param_12
)
{
	.reg .pred 	%p<32>;
	.reg .b32 	%r<106>;
	.reg .b32 	%f<528>;
	.reg .b64 	%rd<108>;

	ld.param.u64 	%rd20, [_Z11taubin_stepPfS_S_S_S_S_ifPiiiii_param_0];
	ld.param.u64 	%rd21, [_Z11taubin_stepPfS_S_S_S_S_ifPiiiii_param_1];
	ld.param.u64 	%rd22, [_Z11taubin_stepPfS_S_S_S_S_ifPiiiii_param_2];
	ld.param.u64 	%rd18, [_Z11taubin_stepPfS_S_S_S_S_ifPiiiii_param_4];
	ld.param.u64 	%rd19, [_Z11taubin_stepPfS_S_S_S_S_ifPiiiii_param_5];
	ld.param.u32 	%r65, [_Z11taubin_stepPfS_S_S_S_S_ifPiiiii_param_6];
	ld.param.f32 	%f176, [_Z11taubin_stepPfS_S_S_S_S_ifPiiiii_param_7];
	ld.param.u64 	%rd23, [_Z11taubin_stepPfS_S_S_S_S_ifPiiiii_param_8];
	ld.param.u32 	%r66, [_Z11taubin_stepPfS_S_S_S_S_ifPiiiii_param_9];
	ld.param.u32 	%r67, [_Z11taubin_stepPfS_S_S_S_S_ifPiiiii_param_10];
	ld.param.u32 	%r68, [_Z11taubin_stepPfS_S_S_S_S_ifPiiiii_param_11];
	ld.param.u32 	%r69, [_Z11taubin_stepPfS_S_S_S_S_ifPiiiii_param_12];
	cvta.to.global.u64 	%rd1, %rd23;
	cvta.to.global.u64 	%rd2, %rd22;
	cvta.to.global.u64 	%rd3, %rd21;
	cvta.to.global.u64 	%rd4, %rd20;
	mov.u32 	%r70, %ctaid.x;
	mov.u32 	%r71, %ntid.x;
	mul.lo.s32 	%r1, %r70, %r71;
	mov.u32 	%r2, %tid.x;
	add.s32 	%r3, %r1, %r2;
	setp.ge.s32 	%p1, %r3, %r69;
	@%p1 bra 	$L__BB1_53;
	add.s32 	%r4, %r68, %r3;
	mul.wide.s32 	%rd24, %r4, 4;
	add.s64 	%rd25, %rd4, %rd24;
	ld.global.f32 	%f1, [%rd25];
	add.s64 	%rd26, %rd3, %rd24;
	ld.global.f32 	%f2, [%rd26];
	add.s64 	%rd27, %rd2, %rd24;
	ld.global.f32 	%f3, [%rd27];
	setp.lt.s32 	%p2, %r66, 1;
	mov.f32 	%f524, 0f00000000;
	mov.f32 	%f525, %f524;
	mov.f32 	%f526, %f524;
	mov.f32 	%f527, %f524;
	@%p2 bra 	$L__BB1_52;
	setp.ne.s32 	%p3, %r67, 0;
	@%p3 bra 	$L__BB1_19;
	and.b32  	%r5, %r66, 3;
	setp.lt.u32 	%p23, %r66, 4;
	mov.f32 	%f527, 0f00000000;
	mov.b32 	%r93, 0;
	mov.f32 	%f526, %f527;
	mov.f32 	%f525, %f527;
	mov.f32 	%f524, %f527;
	@%p23 bra 	$L__BB1_14;
	and.b32  	%r93, %r66, 2147483644;
	neg.s32 	%r92, %r93;
	shl.b32 	%r8, %r65, 2;
	mov.f32 	%f527, 0f00000000;
	mul.wide.s32 	%rd6, %r65, 4;
	mov.u32 	%r91, %r4;
$L__BB1_5:
	mul.wide.s32 	%rd76, %r91, 4;
	add.s64 	%rd5, %rd1, %rd76;
	ld.global.u32 	%r11, [%rd5];
	setp.eq.s32 	%p24, %r11, -1;
	@%p24 bra 	$L__BB1_7;
	mul.wide.s32 	%rd77, %r11, 4;
	add.s64 	%rd78, %rd4, %rd77;
	ld.global.f32 	%f287, [%rd78];
	add.s64 	%rd79, %rd3, %rd77;
	ld.global.f32 	%f288, [%rd79];
	add.s64 	%rd80, %rd2, %rd77;
	ld.global.f32 	%f289, [%rd80];
	sub.f32 	%f290, %f1, %f287;
	sub.f32 	%f291, %f2, %f288;
	mul.f32 	%f292, %f291, %f291;
	fma.rn.f32 	%f293, %f290, %f290, %f292;
	sub.f32 	%f294, %f3, %f289;
	fma.rn.f32 	%f295, %f294, %f294, %f293;
	fma.rn.f32 	%f296, %f295, 0fBBBB989D, 0f3F000000;
	cvt.sat.f32.f32 	%f297, %f296;
	mov.f32 	%f298, 0f4B400001;
	mov.f32 	%f299, 0f437C0000;
	fma.rm.f32 	%f300, %f297, %f299, %f298;
	add.f32 	%f301, %f300, 0fCB40007F;
	neg.f32 	%f302, %f301;
	fma.rn.f32 	%f303, %f295, 0fBFB8AA3B, %f302;
	fma.rn.f32 	%f304, %f295, 0fB2A57060, %f303;
	mov.b32 	%r79, %f300;
	shl.b32 	%r80, %r79, 23;
	mov.b32 	%f305, %r80;
	ex2.approx.ftz.f32 	%f306, %f304;
	mul.f32 	%f307, %f306, %f305;
	sub.f32 	%f308, %f287, %f1;
	fma.rn.f32 	%f524, %f308, %f307, %f524;
	sub.f32 	%f309, %f288, %f2;
	fma.rn.f32 	%f525, %f309, %f307, %f525;
	sub.f32 	%f310, %f289, %f3;
	fma.rn.f32 	%f526, %f310, %f307, %f526;
	add.f32 	%f527, %f527, %f307;
$L__BB1_7:
	add.s64 	%rd7, %rd5, %rd6;
	ld.global.u32 	%r12, [%rd7];
	setp.eq.s32 	%p25, %r12, -1;
	@%p25 bra 	$L__BB1_9;
	mul.wide.s32 	%rd81, %r12, 4;
	add.s64 	%rd82, %rd4, %rd81;
	ld.global.f32 	%f311, [%rd82];
	add.s64 	%rd83, %rd3, %rd81;
	ld.global.f32 	%f312, [%rd83];
	add.s64 	%rd84, %rd2, %rd81;
	ld.global.f32 	%f313, [%rd84];
	sub.f32 	%f314, %f1, %f311;
	sub.f32 	%f315, %f2, %f312;
	mul.f32 	%f316, %f315, %f315;
	fma.rn.f32 	%f317, %f314, %f314, %f316;
	sub.f32 	%f318, %f3, %f313;
	fma.rn.f32 	%f319, %f318, %f318, %f317;
	fma.rn.f32 	%f320, %f319, 0fBBBB989D, 0f3F000000;
	cvt.sat.f32.f32 	%f321, %f320;
	mov.f32 	%f322, 0f4B400001;
	mov.f32 	%f323, 0f437C0000;
	fma.rm.f32 	%f324, %f321, %f323, %f322;
	add.f32 	%f325, %f324, 0fCB40007F;
	neg.f32 	%f326, %f325;
	fma.rn.f32 	%f327, %f319, 0fBFB8AA3B, %f326;
	fma.rn.f32 	%f328, %f319, 0fB2A57060, %f327;
	mov.b32 	%r81, %f324;
	shl.b32 	%r82, %r81, 23;
	mov.b32 	%f329, %r82;
	ex2.approx.ftz.f32 	%f330, %f328;
	mul.f32 	%f331, %f330, %f329;
	sub.f32 	%f332, %f311, %f1;
	fma.rn.f32 	%f524, %f332, %f331, %f524;
	sub.f32 	%f333, %f312, %f2;
	fma.rn.f32 	%f525, %f333, %f331, %f525;
	sub.f32 	%f334, %f313, %f3;
	fma.rn.f32 	%f526, %f334, %f331, %f526;
	add.f32 	%f527, %f527, %f331;
$L__BB1_9:
	add.s64 	%rd8, %rd7, %rd6;
	ld.global.u32 	%r13, [%rd8];
	setp.eq.s32 	%p26, %r13, -1;
	@%p26 bra 	$L__BB1_11;
	mul.wide.s32 	%rd85, %r13, 4;
	add.s64 	%rd86, %rd4, %rd85;
	ld.global.f32 	%f335, [%rd86];
	add.s64 	%rd87, %rd3, %rd85;
	ld.global.f32 	%f336, [%rd87];
	add.s64 	%rd88, %rd2, %rd85;
	ld.global.f32 	%f337, [%rd88];
	sub.f32 	%f338, %f1, %f335;
	sub.f32 	%f339, %f2, %f336;
	mul.f32 	%f340, %f339, %f339;
	fma.rn.f32 	%f341, %f338, %f338, %f340;
	sub.f32 	%f342, %f3, %f337;
	fma.rn.f32 	%f343, %f342, %f342, %f341;
	fma.rn.f32 	%f344, %f343, 0fBBBB989D, 0f3F000000;
	cvt.sat.f32.f32 	%f345, %f344;
	mov.f32 	%f346, 0f4B400001;
	mov.f32 	%f347, 0f437C0000;
	fma.rm.f32 	%f348, %f345, %f347, %f346;
	add.f32 	%f349, %f348, 0fCB40007F;
	neg.f32 	%f350, %f349;
	fma.rn.f32 	%f351, %f343, 0fBFB8AA3B, %f350;
	fma.rn.f32 	%f352, %f343, 0fB2A57060, %f351;
	mov.b32 	%r83, %f348;
	shl.b32 	%r84, %r83, 23;
	mov.b32 	%f353, %r84;
	ex2.approx.ftz.f32 	%f354, %f352;
	mul.f32 	%f355, %f354, %f353;
	sub.f32 	%f356, %f335, %f1;
	fma.rn.f32 	%f524, %f356, %f355, %f524;
	sub.f32 	%f357, %f336, %f2;
	fma.rn.f32 	%f525, %f357, %f355, %f525;
	sub.f32 	%f358, %f337, %f3;
	fma.rn.f32 	%f526, %f358, %f355, %f526;
	add.f32 	%f527, %f527, %f355;
$L__BB1_11:
	add.s64 	%rd89, %rd8, %rd6;
	ld.global.u32 	%r14, [%rd89];
	setp.eq.s32 	%p27, %r14, -1;
	@%p27 bra 	$L__BB1_13;
	mul.wide.s32 	%rd90, %r14, 4;
	add.s64 	%rd91, %rd4, %rd90;
	ld.global.f32 	%f359, [%rd91];
	add.s64 	%rd92, %rd3, %rd90;
	ld.global.f32 	%f360, [%rd92];
	add.s64 	%rd93, %rd2, %rd90;
	ld.global.f32 	%f361, [%rd93];
	sub.f32 	%f362, %f1, %f359;
	sub.f32 	%f363, %f2, %f360;
	mul.f32 	%f364, %f363, %f363;
	fma.rn.f32 	%f365, %f362, %f362, %f364;
	sub.f32 	%f366, %f3, %f361;
	fma.rn.f32 	%f367, %f366, %f366, %f365;
	fma.rn.f32 	%f368, %f367, 0fBBBB989D, 0f3F000000;
	cvt.sat.f32.f32 	%f369, %f368;
	mov.f32 	%f370, 0f4B400001;
	mov.f32 	%f371, 0f437C0000;
	fma.rm.f32 	%f372, %f369, %f371, %f370;
	add.f32 	%f373, %f372, 0fCB40007F;
	neg.f32 	%f374, %f373;
	fma.rn.f32 	%f375, %f367, 0fBFB8AA3B, %f374;
	fma.rn.f32 	%f376, %f367, 0fB2A57060, %f375;
	mov.b32 	%r85, %f372;
	shl.b32 	%r86, %r85, 23;
	mov.b32 	%f377, %r86;
	ex2.approx.ftz.f32 	%f378, %f376;
	mul.f32 	%f379, %f378, %f377;
	sub.f32 	%f380, %f359, %f1;
	fma.rn.f32 	%f524, %f380, %f379, %f524;
	sub.f32 	%f381, %f360, %f2;
	fma.rn.f32 	%f525, %f381, %f379, %f525;
	sub.f32 	%f382, %f361, %f3;
	fma.rn.f32 	%f526, %f382, %f379, %f526;
	add.f32 	%f527, %f527, %f379;
$L__BB1_13:
	add.s32 	%r92, %r92, 4;
	add.s32 	%r91, %r91, %r8;
	setp.ne.s32 	%p28, %r92, 0;
	@%p28 bra 	$L__BB1_5;
$L__BB1_14:
	setp.eq.s32 	%p29, %r5, 0;
	@%p29 bra 	$L__BB1_52;
	add.s32 	%r87, %r2, %r68;
	add.s32 	%r88, %r87, %r1;
	mad.lo.s32 	%r95, %r93, %r65, %r88;
	neg.s32 	%r94, %r5;
$L__BB1_16:
	.pragma "nounroll";
	mul.wide.s32 	%rd94, %r95, 4;
	add.s64 	%rd95, %rd1, %rd94;
	ld.global.u32 	%r22, [%rd95];
	setp.eq.s32 	%p30, %r22, -1;
	@%p30 bra 	$L__BB1_18;
	mul.wide.s32 	%rd96, %r22, 4;
	add.s64 	%rd97, %rd4, %rd96;
	ld.global.f32 	%f383, [%rd97];
	add.s64 	%rd98, %rd3, %rd96;
	ld.global.f32 	%f384, [%rd98];
	add.s64 	%rd99, %rd2, %rd96;
	ld.global.f32 	%f385, [%rd99];
	sub.f32 	%f386, %f1, %f383;
	sub.f32 	%f387, %f2, %f384;
	mul.f32 	%f388, %f387, %f387;
	fma.rn.f32 	%f389, %f386, %f386, %f388;
	sub.f32 	%f390, %f3, %f385;
	fma.rn.f32 	%f391, %f390, %f390, %f389;
	fma.rn.f32 	%f392, %f391, 0fBBBB989D, 0f3F000000;
	cvt.sat.f32.f32 	%f393, %f392;
	mov.f32 	%f394, 0f4B400001;
	mov.f32 	%f395, 0f437C0000;
	fma.rm.f32 	%f396, %f393, %f395, %f394;
	add.f32 	%f397, %f396, 0fCB40007F;
	neg.f32 	%f398, %f397;
	fma.rn.f32 	%f399, %f391, 0fBFB8AA3B, %f398;
	fma.rn.f32 	%f400, %f391, 0fB2A57060, %f399;
	mov.b32 	%r89, %f396;
	shl.b32 	%r90, %r89, 23;
	mov.b32 	%f401, %r90;
	ex2.approx.ftz.f32 	%f402, %f400;
	mul.f32 	%f403, %f402, %f401;
	sub.f32 	%f404, %f383, %f1;
	fma.rn.f32 	%f524, %f404, %f403, %f524;
	sub.f32 	%f405, %f384, %f2;
	fma.rn.f32 	%f525, %f405, %f403, %f525;
	sub.f32 	%f406, %f385, %f3;
	fma.rn.f32 	%f526, %f406, %f403, %f526;
	add.f32 	%f527, %f527, %f403;
$L__BB1_18:
	add.s32 	%r95, %r95, %r65;
	add.s32 	%r94, %r94, 1;
	setp.eq.s32 	%p31, %r94, 0;
	@%p31 bra 	$L__BB1_52;
	bra.uni 	$L__BB1_16;
$L__BB1_19:
	setp.geu.f32 	%p4, %f176, 0f00000000;
	@%p4 bra 	$L__BB1_36;
	and.b32  	%r25, %r66, 3;
	setp.lt.u32 	%p14, %r66, 4;
	mov.f32 	%f527, 0f00000000;
	mov.b32 	%r98, 0;
	mov.f32 	%f526, %f527;
	mov.f32 	%f525, %f527;
	mov.f32 	%f524, %f527;
	@%p14 bra 	$L__BB1_31;
	and.b32  	%r98, %r66, 2147483644;
	neg.s32 	%r97, %r98;
	shl.b32 	%r28, %r65, 2;
	mov.f32 	%f527, 0f00000000;
	mul.wide.s32 	%rd10, %r65, 4;
	mov.u32 	%r96, %r4;
$L__BB1_22:
	mul.wide.s32 	%rd52, %r96, 4;
	add.s64 	%rd9, %rd1, %rd52;
	ld.global.u32 	%r31, [%rd9];
	setp.eq.s32 	%p15, %r31, -1;
	@%p15 bra 	$L__BB1_24;
	mul.wide.s32 	%rd53, %r31, 4;
	add.s64 	%rd54, %rd4, %rd53;
	ld.global.f32 	%f214, [%rd54];
	add.s64 	%rd55, %rd3, %rd53;
	ld.global.f32 	%f215, [%rd55];
	add.s64 	%rd56, %rd2, %rd53;
	ld.global.f32 	%f216, [%rd56];
	sub.f32 	%f217, %f1, %f214;
	sub.f32 	%f218, %f2, %f215;
	mul.f32 	%f219, %f218, %f218;
	fma.rn.f32 	%f220, %f217, %f217, %f219;
	sub.f32 	%f221, %f3, %f216;
	fma.rn.f32 	%f222, %f221, %f221, %f220;
	add.f32 	%f223, %f222, 0f322BCC77;
	rcp.rn.f32 	%f224, %f223;
	sub.f32 	%f225, %f214, %f1;
	fma.rn.f32 	%f524, %f225, %f224, %f524;
	sub.f32 	%f226, %f215, %f2;
	fma.rn.f32 	%f525, %f226, %f224, %f525;
	sub.f32 	%f227, %f216, %f3;
	fma.rn.f32 	%f526, %f227, %f224, %f526;
	add.f32 	%f527, %f527, %f224;
$L__BB1_24:
	add.s64 	%rd11, %rd9, %rd10;
	ld.global.u32 	%r32, [%rd11];
	setp.eq.s32 	%p16, %r32, -1;
	@%p16 bra 	$L__BB1_26;
	mul.wide.s32 	%rd57, %r32, 4;
	add.s64 	%rd58, %rd4, %rd57;
	ld.global.f32 	%f228, [%rd58];
	add.s64 	%rd59, %rd3, %rd57;
	ld.global.f32 	%f229, [%rd59];
	add.s64 	%rd60, %rd2, %rd57;
	ld.global.f32 	%f230, [%rd60];
	sub.f32 	%f231, %f1, %f228;
	sub.f32 	%f232, %f2, %f229;
	mul.f32 	%f233, %f232, %f232;
	fma.rn.f32 	%f234, %f231, %f231, %f233;
	sub.f32 	%f235, %f3, %f230;
	fma.rn.f32 	%f236, %f235, %f235, %f234;
	add.f32 	%f237, %f236, 0f322BCC77;
	rcp.rn.f32 	%f238, %f237;
	sub.f32 	%f239, %f228, %f1;
	fma.rn.f32 	%f524, %f239, %f238, %f524;
	sub.f32 	%f240, %f229, %f2;
	fma.rn.f32 	%f525, %f240, %f238, %f525;
	sub.f32 	%f241, %f230, %f3;
	fma.rn.f32 	%f526, %f241, %f238, %f526;
	add.f32 	%f527, %f527, %f238;
$L__BB1_26:
	add.s64 	%rd12, %rd11, %rd10;
	ld.global.u32 	%r33, [%rd12];
	setp.eq.s32 	%p17, %r33, -1;
	@%p17 bra 	$L__BB1_28;
	mul.wide.s32 	%rd61, %r33, 4;
	add.s64 	%rd62, %rd4, %rd61;
	ld.global.f32 	%f242, [%rd62];
	add.s64 	%rd63, %rd3, %rd61;
	ld.global.f32 	%f243, [%rd63];
	add.s64 	%rd64, %rd2, %rd61;
	ld.global.f32 	%f244, [%rd64];
	sub.f32 	%f245, %f1, %f242;
	sub.f32 	%f246, %f2, %f243;
	mul.f32 	%f247, %f246, %f246;
	fma.rn.f32 	%f248, %f245, %f245, %f247;
	sub.f32 	%f249, %f3, %f244;
	fma.rn.f32 	%f250, %f249, %f249, %f248;
	add.f32 	%f251, %f250, 0f322BCC77;
	rcp.rn.f32 	%f252, %f251;
	sub.f32 	%f253, %f242, %f1;
	fma.rn.f32 	%f524, %f253, %f252, %f524;
	sub.f32 	%f254, %f243, %f2;
	fma.rn.f32 	%f525, %f254, %f252, %f525;
	sub.f32 	%f255, %f244, %f3;
	fma.rn.f32 	%f526, %f255, %f252, %f526;
	add.f32 	%f527, %f527, %f252;
$L__BB1_28:
	add.s64 	%rd65, %rd12, %rd10;
	ld.global.u32 	%r34, [%rd65];
	setp.eq.s32 	%p18, %r34, -1;
	@%p18 bra 	$L__BB1_30;
	mul.wide.s32 	%rd66, %r34, 4;
	add.s64 	%rd67, %rd4, %rd66;
	ld.global.f32 	%f256, [%rd67];
	add.s64 	%rd68, %rd3, %rd66;
	ld.global.f32 	%f257, [%rd68];
	add.s64 	%rd69, %rd2, %rd66;
	ld.global.f32 	%f258, [%rd69];
	sub.f32 	%f259, %f1, %f256;
	sub.f32 	%f260, %f2, %f257;
	mul.f32 	%f261, %f260, %f260;
	fma.rn.f32 	%f262, %f259, %f259, %f261;
	sub.f32 	%f263, %f3, %f258;
	fma.rn.f32 	%f264, %f263, %f263, %f262;
	add.f32 	%f265, %f264, 0f322BCC77;
	rcp.rn.f32 	%f266, %f265;
	sub.f32 	%f267, %f256, %f1;
	fma.rn.f32 	%f524, %f267, %f266, %f524;
	sub.f32 	%f268, %f257, %f2;
	fma.rn.f32 	%f525, %f268, %f266, %f525;
	sub.f32 	%f269, %f258, %f3;
	fma.rn.f32 	%f526, %f269, %f266, %f526;
	add.f32 	%f527, %f527, %f266;
$L__BB1_30:
	add.s32 	%r97, %r97, 4;
	add.s32 	%r96, %r96, %r28;
	setp.ne.s32 	%p19, %r97, 0;
	@%p19 bra 	$L__BB1_22;
$L__BB1_31:
	setp.eq.s32 	%p20, %r25, 0;
	@%p20 bra 	$L__BB1_52;
	add.s32 	%r76, %r2, %r68;
	add.s32 	%r77, %r76, %r1;
	mad.lo.s32 	%r100, %r98, %r65, %r77;
	neg.s32 	%r99, %r25;
$L__BB1_33:
	.pragma "nounroll";
	mul.wide.s32 	%rd70, %r100, 4;
	add.s64 	%rd71, %rd1, %rd70;
	ld.global.u32 	%r42, [%rd71];
	setp.eq.s32 	%p21, %r42, -1;
	@%p21 bra 	$L__BB1_35;
	mul.wide.s32 	%rd72, %r42, 4;
	add.s64 	%rd73, %rd4, %rd72;
	ld.global.f32 	%f270, [%rd73];
	add.s64 	%rd74, %rd3, %rd72;
	ld.global.f32 	%f271, [%rd74];
	add.s64 	%rd75, %rd2, %rd72;
	ld.global.f32 	%f272, [%rd75];
	sub.f32 	%f273, %f1, %f270;
	sub.f32 	%f274, %f2, %f271;
	mul.f32 	%f275, %f274, %f274;
	fma.rn.f32 	%f276, %f273, %f273, %f275;
	sub.f32 	%f277, %f3, %f272;
	fma.rn.f32 	%f278, %f277, %f277, %f276;
	add.f32 	%f279, %f278, 0f322BCC77;
	rcp.rn.f32 	%f280, %f279;
	sub.f32 	%f281, %f270, %f1;
	fma.rn.f32 	%f524, %f281, %f280, %f524;
	sub.f32 	%f282, %f271, %f2;
	fma.rn.f32 	%f525, %f282, %f280, %f525;
	sub.f32 	%f283, %f272, %f3;
	fma.rn.f32 	%f526, %f283, %f280, %f526;
	add.f32 	%f527, %f527, %f280;
$L__BB1_35:
	add.s32 	%r100, %r100, %r65;
	add.s32 	%r99, %r99, 1;
	setp.eq.s32 	%p22, %r99, 0;
	@%p22 bra 	$L__BB1_52;
	bra.uni 	$L__BB1_33;
$L__BB1_36:
	and.b32  	%r45, %r66, 3;
	setp.lt.u32 	%p5, %r66, 4;
	mov.f32 	%f527, 0f00000000;
	mov.b32 	%r103, 0;
	mov.f32 	%f526, %f527;
	mov.f32 	%f525, %f527;
	mov.f32 	%f524, %f527;
	@%p5 bra 	$L__BB1_47;
	and.b32  	%r103, %r66, 2147483644;
	neg.s32 	%r102, %r103;
	shl.b32 	%r48, %r65, 2;
	mov.f32 	%f527, 0f00000000;
	mul.wide.s32 	%rd14, %r65, 4;
	mov.u32 	%r101, %r4;
$L__BB1_38:
	mul.wide.s32 	%rd28, %r101, 4;
	add.s64 	%rd13, %rd1, %rd28;
	ld.global.u32 	%r51, [%rd13];
	setp.eq.s32 	%p6, %r51, -1;
	@%p6 bra 	$L__BB1_40;
	mul.wide.s32 	%rd29, %r51, 4;
	add.s64 	%rd30, %rd4, %rd29;
	ld.global.f32 	%f181, [%rd30];
	add.s64 	%rd31, %rd3, %rd29;
	ld.global.f32 	%f182, [%rd31];
	add.s64 	%rd32, %rd2, %rd29;
	ld.global.f32 	%f183, [%rd32];
	sub.f32 	%f184, %f181, %f1;
	add.f32 	%f524, %f524, %f184;
	sub.f32 	%f185, %f182, %f2;
	add.f32 	%f525, %f525, %f185;
	sub.f32 	%f186, %f183, %f3;
	add.f32 	%f526, %f526, %f186;
	add.f32 	%f527, %f527, 0f3F800000;
$L__BB1_40:
	add.s64 	%rd15, %rd13, %rd14;
	ld.global.u32 	%r52, [%rd15];
	setp.eq.s32 	%p7, %r52, -1;
	@%p7 bra 	$L__BB1_42;
	mul.wide.s32 	%rd33, %r52, 4;
	add.s64 	%rd34, %rd4, %rd33;
	ld.global.f32 	%f187, [%rd34];
	add.s64 	%rd35, %rd3, %rd33;
	ld.global.f32 	%f188, [%rd35];
	add.s64 	%rd36, %rd2, %rd33;
	ld.global.f32 	%f189, [%rd36];
	sub.f32 	%f190, %f187, %f1;
	add.f32 	%f524, %f524, %f190;
	sub.f32 	%f191, %f188, %f2;
	add.f32 	%f525, %f525, %f191;
	sub.f32 	%f192, %f189, %f3;
	add.f32 	%f526, %f526, %f192;
	add.f32 	%f527, %f527, 0f3F800000;
$L__BB1_42:
	add.s64 	%rd16, %rd15, %rd14;
	ld.global.u32 	%r53, [%rd16];
	setp.eq.s32 	%p8, %r53, -1;
	@%p8 bra 	$L__BB1_44;
	mul.wide.s32 	%rd37, %r53, 4;
	add.s64 	%rd38, %rd4, %rd37;
	ld.global.f32 	%f193, [%rd38];
	add.s64 	%rd39, %rd3, %rd37;
	ld.global.f32 	%f194, [%rd39];
	add.s64 	%rd40, %rd2, %rd37;
	ld.global.f32 	%f195, [%rd40];
	sub.f32 	%f196, %f193, %f1;
	add.f32 	%f524, %f524, %f196;
	sub.f32 	%f197, %f194, %f2;
	add.f32 	%f525, %f525, %f197;
	sub.f32 	%f198, %f195, %f3;
	add.f32 	%f526, %f526, %f198;
	add.f32 	%f527, %f527, 0f3F800000;
$L__BB1_44:
	add.s64 	%rd41, %rd16, %rd14;
	ld.global.u32 	%r54, [%rd41];
	setp.eq.s32 	%p9, %r54, -1;
	@%p9 bra 	$L__BB1_46;
	mul.wide.s32 	%rd42, %r54, 4;
	add.s64 	%rd43, %rd4, %rd42;
	ld.global.f32 	%f199, [%rd43];
	add.s64 	%rd44, %rd3, %rd42;
	ld.global.f32 	%f200, [%rd44];
	add.s64 	%rd45, %rd2, %rd42;
	ld.global.f32 	%f201, [%rd45];
	sub.f32 	%f202, %f199, %f1;
	add.f32 	%f524, %f524, %f202;
	sub.f32 	%f203, %f200, %f2;
	add.f32 	%f525, %f525, %f203;
	sub.f32 	%f204, %f201, %f3;
	add.f32 	%f526, %f526, %f204;
	add.f32 	%f527, %f527, 0f3F800000;
$L__BB1_46:
	add.s32 	%r102, %r102, 4;
	add.s32 	%r101, %r101, %r48;
	setp.ne.s32 	%p10, %r102, 0;
	@%p10 bra 	$L__BB1_38;
$L__BB1_47:
	setp.eq.s32 	%p11, %r45, 0;
	@%p11 bra 	$L__BB1_52;
	add.s32 	%r73, %r2, %r68;
	add.s32 	%r74, %r73, %r1;
	mad.lo.s32 	%r105, %r103, %r65, %r74;
	neg.s32 	%r104, %r45;
$L__BB1_49:
	.pragma "nounroll";
	mul.wide.s32 	%rd46, %r105, 4;
	add.s64 	%rd47, %rd1, %rd46;
	ld.global.u32 	%r62, [%rd47];
	setp.eq.s32 	%p12, %r62, -1;
	@%p12 bra 	$L__BB1_51;
	mul.wide.s32 	%rd48, %r62, 4;
	add.s64 	%rd49, %rd4, %rd48;
	ld.global.f32 	%f205, [%rd49];
	add.s64 	%rd50, %rd3, %rd48;
	ld.global.f32 	%f206, [%rd50];
	add.s64 	%rd51, %rd2, %rd48;
	ld.global.f32 	%f207, [%rd51];
	sub.f32 	%f208, %f205, %f1;
	add.f32 	%f524, %f524, %f208;
	sub.f32 	%f209, %f206, %f2;
	add.f32 	%f525, %f525, %f209;
	sub.f32 	%f210, %f207, %f3;
	add.f32 	%f526, %f526, %f210;
	add.f32 	%f527, %f527, 0f3F800000;
$L__BB1_51:
	add.s32 	%r105, %r105, %r65;
	add.s32 	%r104, %r104, 1;
	setp.ne.s32 	%p13, %r104, 0;
	@%p13 bra 	$L__BB1_49;
$L__BB1_52:
	ld.param.u64 	%rd107, [_Z11taubin_stepPfS_S_S_S_S_ifPiiiii_param_3];
	mul.f32 	%f407, %f176, %f524;
	div.rn.f32 	%f408, %f407, %f527;
	add.f32 	%f409, %f1, %f408;
	cvta.to.global.u64 	%rd100, %rd107;
	mul.wide.s32 	%rd101, %r4, 4;
	add.s64 	%rd102, %rd100, %rd101;
	st.global.f32 	[%rd102], %f409;
	mul.f32 	%f410, %f176, %f525;
	div.rn.f32 	%f411, %f410, %f527;
	add.f32 	%f412, %f2, %f411;
	cvta.to.global.u64 	%rd103, %rd18;
	add.s64 	%rd104, %rd103, %rd101;
	st.global.f32 	[%rd104], %f412;
	mul.f32 	%f413, %f176, %f526;
	div.rn.f32 	%f414, %f413, %f527;
	add.f32 	%f415, %f3, %f414;
	cvta.to.global.u64 	%rd105, %rd19;
	add.s64 	%rd106, %rd105, %rd101;
	st.global.f32 	[%rd106], %f415;
$L__BB1_53:
	ret;

}
	// .globl	_Z21scale_points_to_unityPfS_S_ffi
.visible .entry _Z21scale_points_to_unityPfS_S_ffi(
	.param .u64 .ptr .align 1 _Z21scale_points_to_unityPfS_S_ffi_param_0,
	.param .u64 .ptr .align 1 _Z21scale_points_to_unityPfS_S_ffi_param_1,
	.param .u64 .ptr .align 1 _Z21scale_points_to_unityPfS_S_ffi_param_2,
	.param .f32 _Z21scale_points_to_unityPfS_S_ffi_param_3,
	.param .f32 _Z21scale_points_to_unityPfS_S_ffi_param_4,
	.param .u32 _Z21scale_points_to_unityPfS_S_ffi_param_5
)
{
	.reg .pred 	%p<2>;
	.reg .b32 	%r<6>;
	.reg .b32 	%f<13>;
	.reg .b64 	%rd<11>;

	ld.param.u64 	%rd1, [_Z21scale_points_to_unityPfS_S_ffi_param_0];
	ld.param.u64 	%rd2, [_Z21scale_points_to_unityPfS_S_ffi_param_1];
	ld.param.u64 	%rd3, [_Z21scale_points_to_unityPfS_S_ffi_param_2];
	ld.param.f32 	%f1, [_Z21scale_points_to_unityPfS_S_ffi_param_3];
	ld.param.f32 	%f2, [_Z21scale_points_to_unityPfS_S_ffi_param_4];
	ld.param.u32 	%r2, [_Z21scale_points_to_unityPfS_S_ffi_param_5];
	mov.u32 	%r3, %tid.x;
	mov.u32 	%r4, %ntid.x;
	mov.u32 	%r5, %ctaid.x;
	mad.lo.s32 	%r1, %r4, %r5, %r3;
	setp.ge.s32 	%p1, %r1, %r2;
	@%p1 bra 	$L__BB2_2;
	cvta.to.global.u64 	%rd4, %rd1;
	cvta.to.global.u64 	%rd5, %rd2;
	cvta.to.global.u64 	%rd6, %rd3;
	sub.f32 	%f3, %f2, %f1;
	mul.wide.s32 	%rd7, %r1, 4;
	add.s64 	%rd8, %rd4, %rd7;
	ld.global.f32 	%f4, [%rd8];
	sub.f32 	%f5, %f4, %f1;
	div.rn.f32 	%f6, %f5, %f3;
	st.global.f32 	[%rd8], %f6;
	add.s64 	%rd9, %rd5, %rd7;
	ld.global.f32 	%f7, [%rd9];
	sub.f32 	%f8, %f7, %f1;
	div.rn.f32 	%f9, %f8, %f3;
	st.global.f32 	[%rd9], %f9;
	add.s64 	%rd10, %rd6, %rd7;
	ld.global.f32 	%f10, [%rd10];
	sub.f32 	%f11, %f10, %f1;
	div.rn.f32 	%f12, %f11, %f3;
	st.global.f32 	[%rd10], %f12;
$L__BB2_2:
	ret;

}
	// .globl	_Z14produce_outputPfS_S_S_S_S_ffi
.visible .entry _Z14produce_outputPfS_S_S_S_S_ffi(
	.param .u64 .ptr .align 1 _Z14produce_outputPfS_S_S_S_S_ffi_param_0,
	.param .u64 .ptr .align 1 _Z14produce_outputPfS_S_S_S_S_ffi_param_1,
	.param .u64 .ptr .align 1 _Z14produce_outputPfS_S_S_S_S_ffi_param_2,
	.param .u64 .ptr .align 1 _Z14produce_outputPfS_S_S_S_S_ffi_param_3,
	.param .u64 .ptr .align 1 _Z14produce_outputPfS_S_S_S_S_ffi_param_4,
	.param .u64 .ptr .align 1 _Z14produce_outputPfS_S_S_S_S_ffi_param_5,
	.param .f32 _Z14produce_outputPfS_S_S_S_S_ffi_param_6,
	.param .f32 _Z14produce_outputPfS_S_S_S_S_ffi_param_7,
	.param .u32 _Z14produce_outputPfS_S_S_S_S_ffi_param_8
)
{
	.reg .pred 	%p<2>;
	.reg .b32 	%r<6>;
	.reg .b32 	%f<10>;
	.reg .b64 	%rd<20>;

	ld.param.u64 	%rd1, [_Z14produce_outputPfS_S_S_S_S_ffi_param_0];
	ld.param.u64 	%rd2, [_Z14produce_outputPfS_S_S_S_S_ffi_param_1];
	ld.param.u64 	%rd3, [_Z14produce_outputPfS_S_S_S_S_ffi_param_2];
	ld.param.u64 	%rd4, [_Z14produce_outputPfS_S_S_S_S_ffi_param_3];
	ld.param.u64 	%rd5, [_Z14produce_outputPfS_S_S_S_S_ffi_param_4];
	ld.param.u64 	%rd6, [_Z14produce_outputPfS_S_S_S_S_ffi_param_5];
	ld.param.f32 	%f1, [_Z14produce_outputPfS_S_S_S_S_ffi_param_6];
	ld.param.f32 	%f2, [_Z14produce_outputPfS_S_S_S_S_ffi_param_7];
	ld.param.u32 	%r2, [_Z14produce_outputPfS_S_S_S_S_ffi_param_8];
	mov.u32 	%r3, %tid.x;
	mov.u32 	%r4, %ntid.x;
	mov.u32 	%r5, %ctaid.x;
	mad.lo.s32 	%r1, %r4, %r5, %r3;
	setp.ge.s32 	%p1, %r1, %r2;
	@%p1 bra 	$L__BB3_2;
	cvta.to.global.u64 	%rd7, %rd1;
	cvta.to.global.u64 	%rd8, %rd4;
	cvta.to.global.u64 	%rd9, %rd2;
	cvta.to.global.u64 	%rd10, %rd5;
	cvta.to.global.u64 	%rd11, %rd3;
	cvta.to.global.u64 	%rd12, %rd6;
	sub.f32 	%f3, %f2, %f1;
	mul.wide.s32 	%rd13, %r1, 4;
	add.s64 	%rd14, %rd7, %rd13;
	ld.global.f32 	%f4, [%rd14];
	fma.rn.f32 	%f5, %f3, %f4, %f1;
	add.s64 	%rd15, %rd8, %rd13;
	st.global.f32 	[%rd15], %f5;
	add.s64 	%rd16, %rd9, %rd13;
	ld.global.f32 	%f6, [%rd16];
	fma.rn.f32 	%f7, %f3, %f6, %f1;
	add.s64 	%rd17, %rd10, %rd13;
	st.global.f32 	[%rd17], %f7;
	add.s64 	%rd18, %rd11, %rd13;
	ld.global.f32 	%f8, [%rd18];
	fma.rn.f32 	%f9, %f3, %f8, %f1;
	add.s64 	%rd19, %rd12, %rd13;
	st.global.f32 	[%rd19], %f9;
$L__BB3_2:
	ret;

}
	// .globl	_ZN3cub18CUB_300001_SM_10006detail11EmptyKernelIvEEvv
.visible .entry _ZN3cub18CUB_300001_SM_10006detail11EmptyKernelIvEEvv()
{


	ret;

}
	// .globl	_ZN3cub18CUB_300001_SM_10006detail6reduce28DeviceReduceSingleTileKernelINS2_10policy_hubIfjN4cuda3__47minimumIfEEE10Policy1000EPfSB_jS8_ffNS5_3std3__410__identityEEEvT0_T1_T2_T3_T4_T6_
.visible .entry _ZN3cub18CUB_300001_SM_10006detail6reduce28DeviceReduceSingleTileKernelINS2_10policy_hubIfjN4cuda3__47minimumIfEEE10Policy1000EPfSB_jS8_ffNS5_3std3__410__identityEEEvT0_T1_T2_T3_T4_T6_(
	.param .u64 .ptr .align 1 _ZN3cub18CUB_300001_SM_10006detail6reduce28DeviceReduceSingleTileKernelINS2_10policy_hubIfjN4cuda3__47minimumIfEEE10Policy1000EPfSB_jS8_ffNS5_3std3__410__identityEEEvT0_T1_T2_T3_T4_T6__param_0,
	.param .u64 .ptr .align 1 _ZN3cub18CUB_300001_SM_10006detail6reduce28DeviceReduceSingleTileKernelINS2_10policy_hubIfjN4cuda3__47minimumIfEEE10Policy1000EPfSB_jS8_ffNS5_3std3__410__identityEEEvT0_T1_T2_T3_T4_T6__param_1,
	.param .u32 _ZN3cub18CUB_300001_SM_10006detail6reduce28DeviceReduceSingleTileKernelINS2_10policy_hubIfjN4cuda3__47minimumIfEEE10Policy1000EPfSB_jS8_ffNS5_3std3__410__identityEEEvT0_T1_T2_T3_T4_T6__param_2,
	.param .align 1 .b8 _ZN3cub18CUB_300001_SM_10006detail6reduce28DeviceReduceSingleTileKernelINS2_10policy_hubIfjN4cuda3__47minimumIfEEE10Policy1000EPfSB_jS8_ffNS5_3std3__410__identityEEEvT0_T1_T2_T3_T4_T6__param_3[1],
	.param .f32 _ZN3cub18CUB_300001_SM_10006detail6reduce28DeviceReduceSingleTileKernelINS2_10policy_hubIfjN4cuda3__47minimumIfEEE10Policy1000EPfSB_jS8_ffNS5_3std3__410__identityEEEvT0_T1_T2_T3_T4_T6__param_4,
	.param .align 1 .b8 _ZN3cub18CUB_300001_SM_10006detail6reduce28DeviceReduceSingleTileKernelINS2_10policy_hubIfjN4cuda3__47minimumIfEEE10Policy1000EPfSB_jS8_ffNS5_3std3__410__identityEEEvT0_T1_T2_T3_T4_T6__param_5[1]
)
.maxntid 256
.minnctapersm 1
{
	.reg .pred 	%p<252>;
	.reg .b32 	%r<419>;
	.reg .b32 	%f<443>;
	.reg .b64 	%rd<122>;
	// demoted variable
	.shared .align 4 .b8 _ZZN3cub18CUB_300001_SM_10006detail6reduce28DeviceReduceSingleTileKernelINS2_10policy_hubIfjN4cuda3__47minimumIfEEE10Policy1000EPfSB_jS8_ffNS5_3std3__410__identityEEEvT0_T1_T2_T3_T4_T6_E12temp_storage[44];
	ld.param.u64 	%rd15, [_ZN3cub18CUB_300001_SM_10006detail6reduce28DeviceReduceSingleTileKernelINS2_10policy_hubIfjN4cuda3__47minimumIfEEE10Policy1000EPfSB_jS8_ffNS5_3std3__410__identityEEEvT0_T1_T2_T3_T4_T6__param_0];
	ld.param.u64 	%rd16, [_ZN3cub18CUB_300001_SM_10006detail6reduce28DeviceReduceSingleTileKernelINS2_10policy_hubIfjN4cuda3__47minimumIfEEE10Policy1000EPfSB_jS8_ffNS5_3std3__410__identityEEEvT0_T1_T2_T3_T4_T6__param_1];
	ld.param.u32 	%r70, [_ZN3cub18CUB_300001_SM_10006detail6reduce28DeviceReduceSingleTileKernelINS2_10policy_hubIfjN4cuda3__47minimumIfEEE10Policy1000EPfSB_jS8_ffNS5_3std3__410__identityEEEvT0_T1_T2_T3_T4_T6__param_2];
	ld.param.f32 	%f54, [_ZN3cub18CUB_300001_SM_10006detail6reduce28DeviceReduceSingleTileKernelINS2_10policy_hubIfjN4cuda3__47minimumIfEEE10Policy1000EPfSB_jS8_ffNS5_3std3__410__identityEEEvT0_T1_T2_T3_T4_T6__param_4];
	cvta.to.global.u64 	%rd1, %rd16;
	setp.ne.s32 	%p1, %r70, 0;
	@%p1 bra 	$L__BB5_3;
	mov.u32 	%r392, %tid.x;
	setp.ne.s32 	%p251, %r392, 0;
	@%p251 bra 	$L__BB5_76;
	st.global.f32 	[%rd1], %f54;
	bra.uni 	$L__BB5_76;
$L__BB5_3:
	and.b64  	%rd17, %rd15, 15;
	setp.ne.s64 	%p2, %rd17, 0;
	@%p2 bra 	$L__BB5_39;
	setp.gt.u32 	%p126, %r70, 4095;
	@%p126 bra 	$L__BB5_23;
	mov.u32 	%r1, %tid.x;
	setp.ge.u32 	%p191, %r1, %r70;
	mov.f32 	%f421, 0f00000000;
	mov.u32 	%r396, %r1;
	@%p191 bra 	$L__BB5_7;
	mul.wide.u32 	%rd110, %r1, 4;
	add.s64 	%rd109, %rd15, %rd110;
	// begin inline asm
	ld.global.nc.u32 %r312, [%rd109];
	// end inline asm
	mov.b32 	%f421, %r312;
	add.s32 	%r396, %r1, 256;
$L__BB5_7:
	setp.ge.u32 	%p192, %r396, %r70;
	@%p192 bra 	$L__BB5_14;
	not.b32 	%r313, %r396;
	add.s32 	%r4, %r70, %r313;
	and.b32  	%r314, %r4, 768;
	setp.eq.s32 	%p193, %r314, 768;
	@%p193 bra 	$L__BB5_11;
	mul.wide.u32 	%rd111, %r396, 4;
	add.s64 	%rd118, %rd15, %rd111;
	shr.u32 	%r315, %r4, 8;
	add.s32 	%r316, %r315, 1;
	and.b32  	%r317, %r316, 3;
	neg.s32 	%r394, %r317;
$L__BB5_10:
	.pragma "nounroll";
	// begin inline asm
	ld.global.nc.u32 %r318, [%rd118];
	// end inline asm
	mov.b32 	%f338, %r318;
	setp.lt.f32 	%p194, %f421, %f338;
	selp.f32 	%f421, %f421, %f338, %p194;
	add.s32 	%r396, %r396, 256;
	add.s64 	%rd118, %rd118, 1024;
	add.s32 	%r394, %r394, 1;
	setp.ne.s32 	%p195, %r394, 0;
	@%p195 bra 	$L__BB5_10;
$L__BB5_11:
	setp.lt.u32 	%p196, %r4, 768;
	@%p196 bra 	$L__BB5_14;
	mul.wide.u32 	%rd113, %r396, 4;
	add.s64 	%rd119, %rd15, %rd113;
$L__BB5_13:
	// begin inline asm
	ld.global.nc.u32 %r319, [%rd119];
	// end inline asm
	mov.b32 	%f339, %r319;
	setp.lt.f32 	%p197, %f421, %f339;
	selp.f32 	%f340, %f421, %f339, %p197;
	add.s64 	%rd115, %rd119, 1024;
	// begin inline asm
	ld.global.nc.u32 %r320, [%rd115];
	// end inline asm
	mov.b32 	%f341, %r320;
	setp.lt.f32 	%p198, %f340, %f341;
	selp.f32 	%f342, %f340, %f341, %p198;
	add.s64 	%rd116, %rd119, 2048;
	// begin inline asm
	ld.global.nc.u32 %r321, [%rd116];
	// end inline asm
	mov.b32 	%f343, %r321;
	setp.lt.f32 	%p199, %f342, %f343;
	selp.f32 	%f344, %f342, %f343, %p199;
	add.s64 	%rd117, %rd119, 3072;
	// begin inline asm
	ld.global.nc.u32 %r322, [%rd117];
	// end inline asm
	mov.b32 	%f345, %r322;
	setp.lt.f32 	%p200, %f344, %f345;
	selp.f32 	%f421, %f344, %f345, %p200;
	add.s32 	%r396, %r396, 1024;
	add.s64 	%rd119, %rd119, 4096;
	setp.lt.s32 	%p201, %r396, %r70;
	@%p201 bra 	$L__BB5_13;
$L__BB5_14:
	setp.lt.u32 	%p202, %r70, 256;
	@%p202 bra 	$L__BB5_19;
	// begin inline asm
	mov.u32 %r361, %laneid;
	// end inline asm
	mov.b32 	%r363, %f421;
	mov.b32 	%r364, 1;
	mov.b32 	%r385, 31;
	mov.b32 	%r386, -1;
	// begin inline asm
	shfl.sync.down.b32 %r362, %r363, %r364, %r385, %r386;
	// end inline asm
	mov.b32 	%f384, %r362;
	setp.gt.s32 	%p230, %r361, 30;
	setp.lt.f32 	%p231, %f421, %f384;
	selp.f32 	%f385, %f421, %f384, %p231;
	selp.f32 	%f386, %f421, %f385, %p230;
	mov.b32 	%r368, %f386;
	mov.b32 	%r369, 2;
	// begin inline asm
	shfl.sync.down.b32 %r367, %r368, %r369, %r385, %r386;
	// end inline asm
	mov.b32 	%f388, %r367;
	setp.gt.s32 	%p232, %r361, 29;
	setp.lt.f32 	%p233, %f386, %f388;
	selp.f32 	%f389, %f386, %f388, %p233;
	selp.f32 	%f390, %f386, %f389, %p232;
	mov.b32 	%r373, %f390;
	mov.b32 	%r374, 4;
	// begin inline asm
	shfl.sync.down.b32 %r372, %r373, %r374, %r385, %r386;
	// end inline asm
	mov.b32 	%f392, %r372;
	setp.gt.s32 	%p234, %r361, 27;
	setp.lt.f32 	%p235, %f390, %f392;
	selp.f32 	%f393, %f390, %f392, %p235;
	selp.f32 	%f394, %f390, %f393, %p234;
	mov.b32 	%r378, %f394;
	mov.b32 	%r379, 8;
	// begin inline asm
	shfl.sync.down.b32 %r377, %r378, %r379, %r385, %r386;
	// end inline asm
	mov.b32 	%f396, %r377;
	setp.gt.s32 	%p236, %r361, 23;
	setp.lt.f32 	%p237, %f394, %f396;
	selp.f32 	%f397, %f394, %f396, %p237;
	selp.f32 	%f398, %f394, %f397, %p236;
	mov.b32 	%r383, %f398;
	mov.b32 	%r384, 16;
	// begin inline asm
	shfl.sync.down.b32 %r382, %r383, %r384, %r385, %r386;
	// end inline asm
	mov.b32 	%f400, %r382;
	setp.gt.s32 	%p238, %r361, 15;
	setp.lt.f32 	%p239, %f398, %f400;
	selp.f32 	%f401, %f398, %f400, %p239;
	selp.f32 	%f442, %f398, %f401, %p238;
	setp.ne.s32 	%p240, %r361, 0;
	@%p240 bra 	$L__BB5_17;
	shr.u32 	%r387, %r1, 3;
	and.b32  	%r388, %r387, 124;
	mov.u32 	%r389, _ZZN3cub18CUB_300001_SM_10006detail6reduce28DeviceReduceSingleTileKernelINS2_10policy_hubIfjN4cuda3__47minimumIfEEE10Policy1000EPfSB_jS8_ffNS5_3std3__410__identityEEEvT0_T1_T2_T3_T4_T6_E12temp_storage;
	add.s32 	%r390, %r389, %r388;
	st.shared.f32 	[%r390+8], %f442;
$L__BB5_17:
	bar.sync 	0;
	setp.ne.s32 	%p241, %r1, 0;
	@%p241 bra 	$L__BB5_74;
	ld.shared.f32 	%f402, [_ZZN3cub18CUB_300001_SM_10006detail6reduce28DeviceReduceSingleTileKernelINS2_10policy_hubIfjN4cuda3__47minimumIfEEE10Policy1000EPfSB_jS8_ffNS5_3std3__410__identityEEEvT0_T1_T2_T3_T4_T6_E12temp_storage+12];
	setp.lt.f32 	%p242, %f442, %f402;
	selp.f32 	%f403, %f442, %f402, %p242;
	ld.shared.f32 	%f404, [_ZZN3cub18CUB_300001_SM_10006detail6reduce28DeviceReduceSingleTileKernelINS2_10policy_hubIfjN4cuda3__47minimumIfEEE10Policy1000EPfSB_jS8_ffNS5_3std3__410__identityEEEvT0_T1_T2_T3_T4_T6_E12temp_storage+16];
	setp.lt.f32 	%p243, %f403, %f404;
	selp.f32 	%f405, %f403, %f404, %p243;
	ld.shared.f32 	%f406, [_ZZN3cub18CUB_300001_SM_10006detail6reduce28DeviceReduceSingleTileKernelINS2_10policy_hubIfjN4cuda3__47minimumIfEEE10Policy1000EPfSB_jS8_ffNS5_3std3__410__identityEEEvT0_T1_T2_T3_T4_T6_E12temp_storage+20];
	setp.lt.f32 	%p244, %f405, %f406;
	selp.f32 	%f407, %f405, %f406, %p244;
	ld.shared.f32 	%f408, [_ZZN3cub18CUB_300001_SM_10006detail6reduce28DeviceReduceSingleTileKernelINS2_10policy_hubIfjN4cuda3__47minimumIfEEE10Policy1000EPfSB_jS8_ffNS5_3std3__410__identityEEEvT0_T1_T2_T3_T4_T6_E12temp_storage+24];
	setp.lt.f32 	%p245, %f407, %f408;
	selp.f32 	%f409, %f407, %f408, %p245;
	ld.shared.f32 	%f410, [_ZZN3cub18CUB_300001_SM_10006detail6reduce28DeviceReduceSingleTileKernelINS2_10policy_hubIfjN4cuda3__47minimumIfEEE10Policy1000EPfSB_jS8_ffNS5_3std3__410__identityEEEvT0_T1_T2_T3_T4_T6_E12temp_storage+28];
	setp.lt.f32 	%p246, %f409, %f410;
	selp.f32 	%f411, %f409, %f410, %p246;
	ld.shared.f32 	%f412, [_ZZN3cub18CUB_300001_SM_10006detail6reduce28DeviceReduceSingleTileKernelINS2_10policy_hubIfjN4cuda3__47minimumIfEEE10Policy1000EPfSB_jS8_ffNS5_3std3__410__identityEEEvT0_T1_T2_T3_T4_T6_E12temp_storage+32];
	setp.lt.f32 	%p247, %f411, %f412;
	selp.f32 	%f413, %f411, %f412, %p247;
	ld.shared.f32 	%f414, [_ZZN3cub18CUB_300001_SM_10006detail6reduce28DeviceReduceSingleTileKernelINS2_10policy_hubIfjN4cuda3__47minimumIfEEE10Policy1000EPfSB_jS8_ffNS5_3std3__410__identityEEEvT0_T1_T2_T3_T4_T6_E12temp_storage+36];
	setp.lt.f32 	%p248, %f413, %f414;
	selp.f32 	%f442, %f413, %f414, %p248;
	bra.uni 	$L__BB5_74;
$L__BB5_19:
	// begin inline asm
	mov.u32 %r323, %laneid;
	// end inline asm
	and.b32  	%r349, %r1, 992;
	add.s32 	%r350, %r349, 32;
	setp.gt.u32 	%p203, %r350, %r70;
	not.b32 	%r351, %r349;
	add.s32 	%r352, %r70, %r351;
	selp.b32 	%r347, %r352, 31, %p203;
	mov.b32 	%r325, %f421;
	mov.b32 	%r326, 1;
	mov.b32 	%r348, -1;
	// begin inline asm
	shfl.sync.down.b32 %r324, %r325, %r326, %r347, %r348;
	// end inline asm
	mov.b32 	%f346, %r324;
	setp.lt.s32 	%p204, %r323, %r347;
	setp.lt.f32 	%p205, %f421, %f346;
	selp.f32 	%f347, %f421, %f346, %p205;
	selp.f32 	%f348, %f347, %f421, %p204;
	mov.b32 	%r330, %f348;
	mov.b32 	%r331, 2;
	// begin inline asm
	shfl.sync.down.b32 %r329, %r330, %r331, %r347, %r348;
	// end inline asm
	mov.b32 	%f350, %r329;
	add.s32 	%r353, %r323, 2;
	setp.gt.s32 	%p206, %r353, %r347;
	setp.lt.f32 	%p207, %f348, %f350;
	selp.f32 	%f351, %f348, %f350, %p207;
	selp.f32 	%f352, %f348, %f351, %p206;
	mov.b32 	%r335, %f352;
	mov.b32 	%r336, 4;
	// begin inline asm
	shfl.sync.down.b32 %r334, %r335, %r336, %r347, %r348;
	// end inline asm
	mov.b32 	%f354, %r334;
	add.s32 	%r354, %r323, 4;
	setp.gt.s32 	%p208, %r354, %r347;
	setp.lt.f32 	%p209, %f352, %f354;
	selp.f32 	%f355, %f352, %f354, %p209;
	selp.f32 	%f356, %f352, %f355, %p208;
	mov.b32 	%r340, %f356;
	mov.b32 	%r341, 8;
	// begin inline asm
	shfl.sync.down.b32 %r339, %r340, %r341, %r347, %r348;
	// end inline asm
	mov.b32 	%f358, %r339;
	add.s32 	%r355, %r323, 8;
	setp.gt.s32 	%p210, %r355, %r347;
	setp.lt.f32 	%p211, %f356, %f358;
	selp.f32 	%f359, %f356, %f358, %p211;
	selp.f32 	%f360, %f356, %f359, %p210;
	mov.b32 	%r345, %f360;
	mov.b32 	%r346, 16;
	// begin inline asm
	shfl.sync.down.b32 %r344, %r345, %r346, %r347, %r348;
	// end inline asm
	mov.b32 	%f362, %r344;
	add.s32 	%r356, %r323, 16;
	setp.gt.s32 	%p212, %r356, %r347;
	setp.lt.f32 	%p213, %f360, %f362;
	selp.f32 	%f363, %f360, %f362, %p213;
	selp.f32 	%f442, %f360, %f363, %p212;
	setp.ne.s32 	%p214, %r323, 0;
	@%p214 bra 	$L__BB5_21;
	shr.u32 	%r357, %r1, 3;
	and.b32  	%r358, %r357, 124;
	mov.u32 	%r359, _ZZN3cub18CUB_300001_SM_10006detail6reduce28DeviceReduceSingleTileKernelINS2_10policy_hubIfjN4cuda3__47minimumIfEEE10Policy1000EPfSB_jS8_ffNS5_3std3__410__identityEEEvT0_T1_T2_T3_T4_T6_E12temp_storage;
	add.s32 	%r360, %r359, %r358;
	st.shared.f32 	[%r360+8], %f442;
$L__BB5_21:
	bar.sync 	0;
	setp.ne.s32 	%p215, %r1, 0;
	@%p215 bra 	$L__BB5_74;
	setp.gt.u32 	%p216, %r70, 32;
	ld.shared.f32 	%f364, [_ZZN3cub18CUB_300001_SM_10006detail6reduce28DeviceReduceSingleTileKernelINS2_10policy_hubIfjN4cuda3__47minimumIfEEE10Policy1000EPfSB_jS8_ffNS5_3std3__410__identityEEEvT0_T1_T2_T3_T4_T6_E12temp_storage+12];
	setp.lt.f32 	%p217, %f442, %f364;
	selp.f32 	%f365, %f442, %f364, %p217;
	selp.f32 	%f366, %f365, %f442, %p216;
	setp.gt.u32 	%p218, %r70, 64;
	ld.shared.f32 	%f367, [_ZZN3cub18CUB_300001_SM_10006detail6reduce28DeviceReduceSingleTileKernelINS2_10policy_hubIfjN4cuda3__47minimumIfEEE10Policy1000EPfSB_jS8_ffNS5_3std3__410__identityEEEvT0_T1_T2_T3_T4_T6_E12temp_storage+16];
	setp.lt.f32 	%p219, %f366, %f367;
	selp.f32 	%f368, %f366, %f367, %p219;
	selp.f32 	%f369, %f368, %f366, %p218;
	setp.gt.u32 	%p220, %r70, 96;
	ld.shared.f32 	%f370, [_ZZN3cub18CUB_300001_SM_10006detail6reduce28DeviceReduceSingleTileKernelINS2_10policy_hubIfjN4cuda3__47minimumIfEEE10Policy1000EPfSB_jS8_ffNS5_3std3__410__identityEEEvT0_T1_T2_T3_T4_T6_E12temp_storage+20];
	setp.lt.f32 	%p221, %f369, %f370;
	selp.f32 	%f371, %f369, %f370, %p221;
	selp.f32 	%f372, %f371, %f369, %p220;
	setp.gt.u32 	%p222, %r70, 128;
	ld.shared.f32 	%f373, [_ZZN3cub18CUB_300001_SM_10006detail6reduce28DeviceReduceSingleTileKernelINS2_10policy_hubIfjN4cuda3__47minimumIfEEE10Policy1000EPfSB_jS8_ffNS5_3std3__410__identityEEEvT0_T1_T2_T3_T4_T6_E12temp_storage+24];
	setp.lt.f32 	%p223, %f372, %f373;
	selp.f32 	%f374, %f372, %f373, %p223;
	selp.f32 	%f375, %f374, %f372, %p222;
	setp.gt.u32 	%p224, %r70, 160;
	ld.shared.f32 	%f376, [_ZZN3cub18CUB_300001_SM_10006detail6reduce28DeviceReduceSingleTileKernelINS2_10policy_hubIfjN4cuda3__47minimumIfEEE10Policy1000EPfSB_jS8_ffNS5_3std3__410__identityEEEvT0_T1_T2_T3_T4_T6_E12temp_storage+28];
	setp.lt.f32 	%p225, %f375, %f376;
	selp.f32 	%f377, %f375, %f376, %p225;
	selp.f32 	%f378, %f377, %f375, %p224;
	setp.gt.u32 	%p226, %r70, 192;
	ld.shared.f32 	%f379, [_ZZN3cub18CUB_300001_SM_10006detail6reduce28DeviceReduceSingleTileKernelINS2_10policy_hubIfjN4cuda3__47minimumIfEEE10Policy1000EPfSB_jS8_ffNS5_3std3__410__identityEEEvT0_T1_T2_T3_T4_T6_E12temp_storage+32];
	setp.lt.f32 	%p227, %f378, %f379;
	selp.f32 	%f380, %f378, %f379, %p227;
	selp.f32 	%f381, %f380, %f378, %p226;
	setp.gt.u32 	%p228, %r70, 224;
	ld.shared.f32 	%f382, [_ZZN3cub18CUB_300001_SM_10006detail6reduce28DeviceReduceSingleTileKernelINS2_10policy_hubIfjN4cuda3__47minimumIfEEE10Policy1000EPfSB_jS8_ffNS5_3std3__410__identityEEEvT0_T1_T2_T3_T4_T6_E12temp_storage+36];
	setp.lt.f32 	%p229, %f381, %f382;
	selp.f32 	%f383, %f381, %f382, %p229;
	selp.f32 	%f442, %f383, %f381, %p228;
	bra.uni 	$L__BB5_74;
$L__BB5_23:
	mov.u32 	%r13, %tid.x;
	shl.b32 	%r14, %r13, 2;
	mul.wide.u32 	%rd85, %r14, 4;
	add.s64 	%rd75, %rd15, %rd85;
	// begin inline asm
	ld.global.nc.v2.u64 {%rd73, %rd74}, [%rd75];
	// end inline asm
	mov.b64 	{%r232, %r233}, %rd74;
	mov.b64 	{%r234, %r235}, %rd73;
	mov.b32 	%f235, %r235;
	mov.b32 	%f236, %r234;
	mov.b32 	%f237, %r233;
	mov.b32 	%f238, %r232;
	add.s64 	%rd78, %rd75, 4096;
	// begin inline asm
	ld.global.nc.v2.u64 {%rd76, %rd77}, [%rd78];
	// end inline asm
	mov.b64 	{%r236, %r237}, %rd77;
	mov.b64 	{%r238, %r239}, %rd76;
	mov.b32 	%f239, %r239;
	mov.b32 	%f240, %r238;
	mov.b32 	%f241, %r237;
	mov.b32 	%f242, %r236;
	add.s64 	%rd81, %rd75, 8192;
	// begin inline asm
	ld.global.nc.v2.u64 {%rd79, %rd80}, [%rd81];
	// end inline asm
	mov.b64 	{%r240, %r241}, %rd80;
	mov.b64 	{%r242, %r243}, %rd79;
	mov.b32 	%f243, %r243;
	mov.b32 	%f244, %r242;
	mov.b32 	%f245, %r241;
	mov.b32 	%f246, %r240;
	add.s64 	%rd84, %rd75, 12288;
	// begin inline asm
	ld.global.nc.v2.u64 {%rd82, %rd83}, [%rd84];
	// end inline asm
	mov.b64 	{%r244, %r245}, %rd83;
	mov.b64 	{%r246, %r247}, %rd82;
	mov.b32 	%f247, %r247;
	mov.b32 	%f248, %r246;
	mov.b32 	%f249, %r245;
	mov.b32 	%f250, %r244;
	setp.lt.f32 	%p127, %f236, %f235;
	selp.f32 	%f251, %f236, %f235, %p127;
	setp.lt.f32 	%p128, %f238, %f237;
	selp.f32 	%f252, %f238, %f237, %p128;
	setp.lt.f32 	%p129, %f240, %f239;
	selp.f32 	%f253, %f240, %f239, %p129;
	setp.lt.f32 	%p130, %f242, %f241;
	selp.f32 	%f254, %f242, %f241, %p130;
	setp.lt.f32 	%p131, %f244, %f243;
	selp.f32 	%f255, %f244, %f243, %p131;
	setp.lt.f32 	%p132, %f246, %f245;
	selp.f32 	%f256, %f246, %f245, %p132;
	setp.lt.f32 	%p133, %f248, %f247;
	selp.f32 	%f257, %f248, %f247, %p133;
	setp.lt.f32 	%p134, %f250, %f249;
	selp.f32 	%f258, %f250, %f249, %p134;
	setp.lt.f32 	%p135, %f251, %f252;
	selp.f32 	%f259, %f251, %f252, %p135;
	setp.lt.f32 	%p136, %f253, %f254;
	selp.f32 	%f260, %f253, %f254, %p136;
	setp.lt.f32 	%p137, %f255, %f256;
	selp.f32 	%f261, %f255, %f256, %p137;
	setp.lt.f32 	%p138, %f257, %f258;
	selp.f32 	%f262, %f257, %f258, %p138;
	setp.lt.f32 	%p139, %f259, %f260;
	selp.f32 	%f263, %f259, %f260, %p139;
	setp.lt.f32 	%p140, %f261, %f262;
	selp.f32 	%f264, %f261, %f262, %p140;
	setp.lt.f32 	%p141, %f263, %f264;
	selp.f32 	%f428, %f263, %f264, %p141;
	add.s32 	%r15, %r70, -4096;
	setp.lt.u32 	%p142, %r15, 4096;
	mov.b32 	%r399, 4096;
	@%p142 bra 	$L__BB5_27;
	mov.b32 	%r399, 4096;
$L__BB5_25:
	add.s32 	%r249, %r399, %r14;
	mul.wide.u32 	%rd98, %r249, 4;
	add.s64 	%rd88, %rd15, %rd98;
	// begin inline asm
	ld.global.nc.v2.u64 {%rd86, %rd87}, [%rd88];
	// end inline asm
	mov.b64 	{%r250, %r251}, %rd87;
	mov.b64 	{%r252, %r253}, %rd86;
	mov.b32 	%f265, %r253;
	mov.b32 	%f266, %r252;
	mov.b32 	%f267, %r251;
	mov.b32 	%f268, %r250;
	add.s64 	%rd91, %rd88, 4096;
	// begin inline asm
	ld.global.nc.v2.u64 {%rd89, %rd90}, [%rd91];
	// end inline asm
	mov.b64 	{%r254, %r255}, %rd90;
	mov.b64 	{%r256, %r257}, %rd89;
	mov.b32 	%f269, %r257;
	mov.b32 	%f270, %r256;
	mov.b32 	%f271, %r255;
	mov.b32 	%f272, %r254;
	add.s64 	%rd94, %rd88, 8192;
	// begin inline asm
	ld.global.nc.v2.u64 {%rd92, %rd93}, [%rd94];
	// end inline asm
	mov.b64 	{%r258, %r259}, %rd93;
	mov.b64 	{%r260, %r261}, %rd92;
	mov.b32 	%f273, %r261;
	mov.b32 	%f274, %r260;
	mov.b32 	%f275, %r259;
	mov.b32 	%f276, %r258;
	add.s64 	%rd97, %rd88, 12288;
	// begin inline asm
	ld.global.nc.v2.u64 {%rd95, %rd96}, [%rd97];
	// end inline asm
	mov.b64 	{%r262, %r263}, %rd96;
	mov.b64 	{%r264, %r265}, %rd95;
	mov.b32 	%f277, %r265;
	mov.b32 	%f278, %r264;
	mov.b32 	%f279, %r263;
	mov.b32 	%f280, %r262;
	setp.lt.f32 	%p143, %f428, %f266;
	selp.f32 	%f281, %f428, %f266, %p143;
	setp.lt.f32 	%p144, %f265, %f268;
	selp.f32 	%f282, %f265, %f268, %p144;
	setp.lt.f32 	%p145, %f267, %f270;
	selp.f32 	%f283, %f267, %f270, %p145;
	setp.lt.f32 	%p146, %f269, %f272;
	selp.f32 	%f284, %f269, %f272, %p146;
	setp.lt.f32 	%p147, %f271, %f274;
	selp.f32 	%f285, %f271, %f274, %p147;
	setp.lt.f32 	%p148, %f273, %f276;
	selp.f32 	%f286, %f273, %f276, %p148;
	setp.lt.f32 	%p149, %f275, %f278;
	selp.f32 	%f287, %f275, %f278, %p149;
	setp.lt.f32 	%p150, %f277, %f280;
	selp.f32 	%f288, %f277, %f280, %p150;
	setp.lt.f32 	%p151, %f281, %f282;
	selp.f32 	%f289, %f281, %f282, %p151;
	setp.lt.f32 	%p152, %f283, %f284;
	selp.f32 	%f290, %f283, %f284, %p152;
	setp.lt.f32 	%p153, %f285, %f286;
	selp.f32 	%f291, %f285, %f286, %p153;
	setp.lt.f32 	%p154, %f287, %f288;
	selp.f32 	%f292, %f287, %f288, %p154;
	setp.lt.f32 	%p155, %f289, %f290;
	selp.f32 	%f293, %f289, %f290, %p155;
	setp.lt.f32 	%p156, %f291, %f292;
	selp.f32 	%f294, %f291, %f292, %p156;
	setp.lt.f32 	%p157, %f293, %f294;
	selp.f32 	%f295, %f293, %f294, %p157;
	setp.lt.f32 	%p158, %f295, %f279;
	selp.f32 	%f428, %f295, %f279, %p158;
	sub.s32 	%r266, %r70, %r399;
	setp.lt.u32 	%p159, %r266, 4096;
	@%p159 bra 	$L__BB5_35;
	add.s32 	%r399, %r399, 4096;
	setp.le.u32 	%p160, %r399, %r15;
	@%p160 bra 	$L__BB5_25;
$L__BB5_27:
	setp.le.u32 	%p161, %r70, %r399;
	@%p161 bra 	$L__BB5_35;
	sub.s32 	%r19, %r70, %r399;
	setp.ge.s32 	%p162, %r13, %r19;
	@%p162 bra 	$L__BB5_35;
	not.b32 	%r267, %r13;
	add.s32 	%r268, %r70, %r267;
	sub.s32 	%r20, %r268, %r399;
	and.b32  	%r269, %r20, 768;
	setp.eq.s32 	%p163, %r269, 768;
	mov.u32 	%r403, %r13;
	@%p163 bra 	$L__BB5_32;
	add.s32 	%r401, %r13, %r399;
	shr.u32 	%r270, %r20, 8;
	add.s32 	%r271, %r270, 1;
	and.b32  	%r272, %r271, 3;
	neg.s32 	%r400, %r272;
	mov.u32 	%r403, %r13;
$L__BB5_31:
	.pragma "nounroll";
	mul.wide.u32 	%rd100, %r401, 4;
	add.s64 	%rd99, %rd15, %rd100;
	// begin inline asm
	ld.global.nc.u32 %r273, [%rd99];
	// end inline asm
	mov.b32 	%f297, %r273;
	setp.lt.f32 	%p164, %f428, %f297;
	selp.f32 	%f428, %f428, %f297, %p164;
	add.s32 	%r403, %r403, 256;
	add.s32 	%r401, %r401, 256;
	add.s32 	%r400, %r400, 1;
	setp.ne.s32 	%p165, %r400, 0;
	@%p165 bra 	$L__BB5_31;
$L__BB5_32:
	setp.lt.u32 	%p166, %r20, 768;
	@%p166 bra 	$L__BB5_35;
	add.s32 	%r405, %r403, 512;
	add.s32 	%r404, %r403, %r399;
$L__BB5_34:
	mul.wide.u32 	%rd105, %r404, 4;
	add.s64 	%rd101, %rd15, %rd105;
	// begin inline asm
	ld.global.nc.u32 %r274, [%rd101];
	// end inline asm
	mov.b32 	%f298, %r274;
	setp.lt.f32 	%p167, %f428, %f298;
	selp.f32 	%f299, %f428, %f298, %p167;
	add.s32 	%r278, %r404, 256;
	mul.wide.u32 	%rd106, %r278, 4;
	add.s64 	%rd102, %rd15, %rd106;
	// begin inline asm
	ld.global.nc.u32 %r275, [%rd102];
	// end inline asm
	mov.b32 	%f300, %r275;
	setp.lt.f32 	%p168, %f299, %f300;
	selp.f32 	%f301, %f299, %f300, %p168;
	add.s32 	%r279, %r404, 512;
	mul.wide.u32 	%rd107, %r279, 4;
	add.s64 	%rd103, %rd15, %rd107;
	// begin inline asm
	ld.global.nc.u32 %r276, [%rd103];
	// end inline asm
	mov.b32 	%f302, %r276;
	setp.lt.f32 	%p169, %f301, %f302;
	selp.f32 	%f303, %f301, %f302, %p169;
	add.s32 	%r280, %r404, 768;
	mul.wide.u32 	%rd108, %r280, 4;
	add.s64 	%rd104, %rd15, %rd108;
	// begin inline asm
	ld.global.nc.u32 %r277, [%rd104];
	// end inline asm
	mov.b32 	%f304, %r277;
	setp.lt.f32 	%p170, %f303, %f304;
	selp.f32 	%f428, %f303, %f304, %p170;
	add.s32 	%r34, %r405, 1024;
	add.s32 	%r281, %r405, 512;
	add.s32 	%r404, %r404, 1024;
	setp.lt.s32 	%p171, %r281, %r19;
	mov.u32 	%r405, %r34;
	@%p171 bra 	$L__BB5_34;
$L__BB5_35:
	// begin inline asm
	mov.u32 %r282, %laneid;
	// end inline asm
	mov.b32 	%r284, %f428;
	mov.b32 	%r285, 1;
	mov.b32 	%r306, 31;
	mov.b32 	%r307, -1;
	// begin inline asm
	shfl.sync.down.b32 %r283, %r284, %r285, %r306, %r307;
	// end inline asm
	mov.b32 	%f305, %r283;
	setp.gt.s32 	%p172, %r282, 30;
	setp.lt.f32 	%p173, %f428, %f305;
	selp.f32 	%f306, %f428, %f305, %p173;
	selp.f32 	%f307, %f428, %f306, %p172;
	mov.b32 	%r289, %f307;
	mov.b32 	%r290, 2;
	// begin inline asm
	shfl.sync.down.b32 %r288, %r289, %r290, %r306, %r307;
	// end inline asm
	mov.b32 	%f309, %r288;
	setp.gt.s32 	%p174, %r282, 29;
	setp.lt.f32 	%p175, %f307, %f309;
	selp.f32 	%f310, %f307, %f309, %p175;
	selp.f32 	%f311, %f307, %f310, %p174;
	mov.b32 	%r294, %f311;
	mov.b32 	%r295, 4;
	// begin inline asm
	shfl.sync.down.b32 %r293, %r294, %r295, %r306, %r307;
	// end inline asm
	mov.b32 	%f313, %r293;
	setp.gt.s32 	%p176, %r282, 27;
	setp.lt.f32 	%p177, %f311, %f313;
	selp.f32 	%f314, %f311, %f313, %p177;
	selp.f32 	%f315, %f311, %f314, %p176;
	mov.b32 	%r299, %f315;
	mov.b32 	%r300, 8;
	// begin inline asm
	shfl.sync.down.b32 %r298, %r299, %r300, %r306, %r307;
	// end inline asm
	mov.b32 	%f317, %r298;
	setp.gt.s32 	%p178, %r282, 23;
	setp.lt.f32 	%p179, %f315, %f317;
	selp.f32 	%f318, %f315, %f317, %p179;
	selp.f32 	%f319, %f315, %f318, %p178;
	mov.b32 	%r304, %f319;
	mov.b32 	%r305, 16;
	// begin inline asm
	shfl.sync.down.b32 %r303, %r304, %r305, %r306, %r307;
	// end inline asm
	mov.b32 	%f321, %r303;
	setp.gt.s32 	%p180, %r282, 15;
	setp.lt.f32 	%p181, %f319, %f321;
	selp.f32 	%f322, %f319, %f321, %p181;
	selp.f32 	%f442, %f319, %f322, %p180;
	setp.ne.s32 	%p182, %r282, 0;
	@%p182 bra 	$L__BB5_37;
	shr.u32 	%r308, %r13, 3;
	and.b32  	%r309, %r308, 124;
	mov.u32 	%r310, _ZZN3cub18CUB_300001_SM_10006detail6reduce28DeviceReduceSingleTileKernelINS2_10policy_hubIfjN4cuda3__47minimumIfEEE10Policy1000EPfSB_jS8_ffNS5_3std3__410__identityEEEvT0_T1_T2_T3_T4_T6_E12temp_storage;
	add.s32 	%r311, %r310, %r309;
	st.shared.f32 	[%r311+8], %f442;
$L__BB5_37:
	bar.sync 	0;
	setp.ne.s32 	%p183, %r13, 0;
	@%p183 bra 	$L__BB5_74;
	ld.shared.f32 	%f323, [_ZZN3cub18CUB_300001_SM_10006detail6reduce28DeviceReduceSingleTileKernelINS2_10policy_hubIfjN4cuda3__47minimumIfEEE10Policy1000EPfSB_jS8_ffNS5_3std3__410__identityEEEvT0_T1_T2_T3_T4_T6_E12temp_storage+12];
	setp.lt.f32 	%p184, %f442, %f323;
	selp.f32 	%f324, %f442, %f323, %p184;
	ld.shared.f32 	%f325, [_ZZN3cub18CUB_300001_SM_10006detail6reduce28DeviceReduceSingleTileKernelINS2_10policy_hubIfjN4cuda3__47minimumIfEEE10Policy1000EPfSB_jS8_ffNS5_3std3__410__identityEEEvT0_T1_T2_T3_T4_T6_E12temp_storage+16];
	setp.lt.f32 	%p185, %f324, %f325;
	selp.f32 	%f326, %f324, %f325, %p185;
	ld.shared.f32 	%f327, [_ZZN3cub18CUB_300001_SM_10006detail6reduce28DeviceReduceSingleTileKernelINS2_10policy_hubIfjN4cuda3__47minimumIfEEE10Policy1000EPfSB_jS8_ffNS5_3std3__410__identityEEEvT0_T1_T2_T3_T4_T6_E12temp_storage+20];
	setp.lt.f32 	%p186, %f326, %f327;
	selp.f32 	%f328, %f326, %f327, %p186;
	ld.shared.f32 	%f329, [_ZZN3cub18CUB_300001_SM_10006detail6reduce28DeviceReduceSingleTileKernelINS2_10policy_hubIfjN4cuda3__47minimumIfEEE10Policy1000EPfSB_jS8_ffNS5_3std3__410__identityEEEvT0_T1_T2_T3_T4_T6_E12temp_storage+24];
	setp.lt.f32 	%p187, %f328, %f329;
	selp.f32 	%f330, %f328, %f329, %p187;
	ld.shared.f32 	%f331, [_ZZN3cub18CUB_300001_SM_10006detail6reduce28DeviceReduceSingleTileKernelINS2_10policy_hubIfjN4cuda3__47minimumIfEEE10Policy1000EPfSB_jS8_ffNS5_3std3__410__identityEEEvT0_T1_T2_T3_T4_T6_E12temp_storage+28];
	setp.lt.f32 	%p188, %f330, %f331;
	selp.f32 	%f332, %f330, %f331, %p188;
	ld.shared.f32 	%f333, [_ZZN3cub18CUB_300001_SM_10006detail6reduce28DeviceReduceSingleTileKernelINS2_10policy_hubIfjN4cuda3__47minimumIfEEE10Policy1000EPfSB_jS8_ffNS5_3std3__410__identityEEEvT0_T1_T2_T3_T4_T6_E12temp_storage+32];
	setp.lt.f32 	%p189, %f332, %f333;
	selp.f32 	%f334, %f332, %f333, %p189;
	ld.shared.f32 	%f335, [_ZZN3cub18CUB_300001_SM_10006detail6reduce28DeviceReduceSingleTileKernelINS2_10policy_hubIfjN4cuda3__47minimumIfEEE10Policy1000EPfSB_jS8_ffNS5_3std3__410__identityEEEvT0_T1_T2_T3_T4_T6_E12temp_storage+36];
	setp.lt.f32 	%p190, %f334, %f335;
	selp.f32 	%f442, %f334, %f335, %p190;
	bra.uni 	$L__BB5_74;
$L__BB5_39:
	setp.gt.u32 	%p3, %r70, 4095;
	@%p3 bra 	$L__BB5_58;
	mov.u32 	%r36, %tid.x;
	setp.ge.u32 	%p68, %r36, %r70;
	mov.f32 	%f434, 0f00000000;
	mov.u32 	%r409, %r36;
	@%p68 bra 	$L__BB5_42;
	mul.wide.u32 	%rd65, %r36, 4;
	add.s64 	%rd64, %rd15, %rd65;
	// begin inline asm
	ld.global.nc.u32 %r152, [%rd64];
	// end inline asm
	mov.b32 	%f434, %r152;
	add.s32 	%r409, %r36, 256;
$L__BB5_42:
	setp.ge.u32 	%p69, %r409, %r70;
	@%p69 bra 	$L__BB5_49;
	not.b32 	%r153, %r409;
	add.s32 	%r39, %r70, %r153;
	and.b32  	%r154, %r39, 768;
	setp.eq.s32 	%p70, %r154, 768;
	@%p70 bra 	$L__BB5_46;
	mul.wide.u32 	%rd66, %r409, 4;
	add.s64 	%rd120, %rd15, %rd66;
	shr.u32 	%r155, %r39, 8;
	add.s32 	%r156, %r155, 1;
	and.b32  	%r157, %r156, 3;
	neg.s32 	%r407, %r157;
$L__BB5_45:
	.pragma "nounroll";
	// begin inline asm
	ld.global.nc.u32 %r158, [%rd120];
	// end inline asm
	mov.b32 	%f158, %r158;
	setp.lt.f32 	%p71, %f434, %f158;
	selp.f32 	%f434, %f434, %f158, %p71;
	add.s32 	%r409, %r409, 256;
	add.s64 	%rd120, %rd120, 1024;
	add.s32 	%r407, %r407, 1;
	setp.ne.s32 	%p72, %r407, 0;
	@%p72 bra 	$L__BB5_45;
$L__BB5_46:
	setp.lt.u32 	%p73, %r39, 768;
	@%p73 bra 	$L__BB5_49;
	mul.wide.u32 	%rd68, %r409, 4;
	add.s64 	%rd121, %rd15, %rd68;
$L__BB5_48:
	// begin inline asm
	ld.global.nc.u32 %r159, [%rd121];
	// end inline asm
	mov.b32 	%f159, %r159;
	setp.lt.f32 	%p74, %f434, %f159;
	selp.f32 	%f160, %f434, %f159, %p74;
	add.s64 	%rd70, %rd121, 1024;
	// begin inline asm
	ld.global.nc.u32 %r160, [%rd70];
	// end inline asm
	mov.b32 	%f161, %r160;
	setp.lt.f32 	%p75, %f160, %f161;
	selp.f32 	%f162, %f160, %f161, %p75;
	add.s64 	%rd71, %rd121, 2048;
	// begin inline asm
	ld.global.nc.u32 %r161, [%rd71];
	// end inline asm
	mov.b32 	%f163, %r161;
	setp.lt.f32 	%p76, %f162, %f163;
	selp.f32 	%f164, %f162, %f163, %p76;
	add.s64 	%rd72, %rd121, 3072;
	// begin inline asm
	ld.global.nc.u32 %r162, [%rd72];
	// end inline asm
	mov.b32 	%f165, %r162;
	setp.lt.f32 	%p77, %f164, %f165;
	selp.f32 	%f434, %f164, %f165, %p77;
	add.s32 	%r409, %r409, 1024;
	add.s64 	%rd121, %rd121, 4096;
	setp.lt.s32 	%p78, %r409, %r70;
	@%p78 bra 	$L__BB5_48;
$L__BB5_49:
	setp.lt.u32 	%p79, %r70, 256;
	@%p79 bra 	$L__BB5_54;
	// begin inline asm
	mov.u32 %r201, %laneid;
	// end inline asm
	mov.b32 	%r203, %f434;
	mov.b32 	%r204, 1;
	mov.b32 	%r225, 31;
	mov.b32 	%r226, -1;
	// begin inline asm
	shfl.sync.down.b32 %r202, %r203, %r204, %r225, %r226;
	// end inline asm
	mov.b32 	%f204, %r202;
	setp.gt.s32 	%p107, %r201, 30;
	setp.lt.f32 	%p108, %f434, %f204;
	selp.f32 	%f205, %f434, %f204, %p108;
	selp.f32 	%f206, %f434, %f205, %p107;
	mov.b32 	%r208, %f206;
	mov.b32 	%r209, 2;
	// begin inline asm
	shfl.sync.down.b32 %r207, %r208, %r209, %r225, %r226;
	// end inline asm
	mov.b32 	%f208, %r207;
	setp.gt.s32 	%p109, %r201, 29;
	setp.lt.f32 	%p110, %f206, %f208;
	selp.f32 	%f209, %f206, %f208, %p110;
	selp.f32 	%f210, %f206, %f209, %p109;
	mov.b32 	%r213, %f210;
	mov.b32 	%r214, 4;
	// begin inline asm
	shfl.sync.down.b32 %r212, %r213, %r214, %r225, %r226;
	// end inline asm
	mov.b32 	%f212, %r212;
	setp.gt.s32 	%p111, %r201, 27;
	setp.lt.f32 	%p112, %f210, %f212;
	selp.f32 	%f213, %f210, %f212, %p112;
	selp.f32 	%f214, %f210, %f213, %p111;
	mov.b32 	%r218, %f214;
	mov.b32 	%r219, 8;
	// begin inline asm
	shfl.sync.down.b32 %r217, %r218, %r219, %r225, %r226;
	// end inline asm
	mov.b32 	%f216, %r217;
	setp.gt.s32 	%p113, %r201, 23;
	setp.lt.f32 	%p114, %f214, %f216;
	selp.f32 	%f217, %f214, %f216, %p114;
	selp.f32 	%f218, %f214, %f217, %p113;
	mov.b32 	%r223, %f218;
	mov.b32 	%r224, 16;
	// begin inline asm
	shfl.sync.down.b32 %r222, %r223, %r224, %r225, %r226;
	// end inline asm
	mov.b32 	%f220, %r222;
	setp.gt.s32 	%p115, %r201, 15;
	setp.lt.f32 	%p116, %f218, %f220;
	selp.f32 	%f221, %f218, %f220, %p116;
	selp.f32 	%f442, %f218, %f221, %p115;
	setp.ne.s32 	%p117, %r201, 0;
	@%p117 bra 	$L__BB5_52;
	shr.u32 	%r227, %r36, 3;
	and.b32  	%r228, %r227, 124;
	mov.u32 	%r229, _ZZN3cub18CUB_300001_SM_10006detail6reduce28DeviceReduceSingleTileKernelINS2_10policy_hubIfjN4cuda3__47minimumIfEEE10Policy1000EPfSB_jS8_ffNS5_3std3__410__identityEEEvT0_T1_T2_T3_T4_T6_E12temp_storage;
	add.s32 	%r230, %r229, %r228;
	st.shared.f32 	[%r230+8], %f442;
$L__BB5_52:
	bar.sync 	0;
	setp.ne.s32 	%p118, %r36, 0;
	@%p118 bra 	$L__BB5_74;
	ld.shared.f32 	%f222, [_ZZN3cub18CUB_300001_SM_10006detail6reduce28DeviceReduceSingleTileKernelINS2_10policy_hubIfjN4cuda3__47minimumIfEEE10Policy1000EPfSB_jS8_ffNS5_3std3__410__identityEEEvT0_T1_T2_T3_T4_T6_E12temp_storage+12];
	setp.lt.f32 	%p119, %f442, %f222;
	selp.f32 	%f223, %f442, %f222, %p119;
	ld.shared.f32 	%f224, [_ZZN3cub18CUB_300001_SM_10006detail6reduce28DeviceReduceSingleTileKernelINS2_10policy_hubIfjN4cuda3__47minimumIfEEE10Policy1000EPfSB_jS8_ffNS5_3std3__410__identityEEEvT0_T1_T2_T3_T4_T6_E12temp_storage+16];
	setp.lt.f32 	%p120, %f223, %f224;
	selp.f32 	%f225, %f223, %f224, %p120;
	ld.shared.f32 	%f226, [_ZZN3cub18CUB_300001_SM_10006detail6reduce28DeviceReduceSingleTileKernelINS2_10policy_hubIfjN4cuda3__47minimumIfEEE10Policy1000EPfSB_jS8_ffNS5_3std3__410__identityEEEvT0_T1_T2_T3_T4_T6_E12temp_storage+20];
	setp.lt.f32 	%p121, %f225, %f226;
	selp.f32 	%f227, %f225, %f226, %p121;
	ld.shared.f32 	%f228, [_ZZN3cub18CUB_300001_SM_10006detail6reduce28DeviceReduceSingleTileKernelINS2_10policy_hubIfjN4cuda3__47minimumIfEEE10Policy1000EPfSB_jS8_ffNS5_3std3__410__identityEEEvT0_T1_T2_T3_T4_T6_E12temp_storage+24];
	setp.lt.f32 	%p122, %f227, %f228;
	selp.f32 	%f229, %f227, %f228, %p122;
	ld.shared.f32 	%f230, [_ZZN3cub18CUB_300001_SM_10006detail6reduce28DeviceReduceSingleTileKernelINS2_10policy_hubIfjN4cuda3__47minimumIfEEE10Policy1000EPfSB_jS8_ffNS5_3std3__410__identityEEEvT0_T1_T2_T3_T4_T6_E12temp_storage+28];
	setp.lt.f32 	%p123, %f229, %f230;
	selp.f32 	%f231, %f229, %f230, %p123;
	ld.shared.f32 	%f232, [_ZZN3cub18CUB_300001_SM_10006detail6reduce28DeviceReduceSingleTileKernelINS2_10policy_hubIfjN4cuda3__47minimumIfEEE10Policy1000EPfSB_jS8_ffNS5_3std3__410__identityEEEvT0_T1_T2_T3_T4_T6_E12temp_storage+32];
	setp.lt.f32 	%p124, %f231, %f232;
	selp.f32 	%f233, %f231, %f232, %p124;
	ld.shared.f32 	%f234, [_ZZN3cub18CUB_300001_SM_10006detail6reduce28DeviceReduceSingleTileKernelINS2_10policy_hubIfjN4cuda3__47minimumIfEEE10Policy1000EPfSB_jS8_ffNS5_3std3__410__identityEEEvT0_T1_T2_T3_T4_T6_E12temp_storage+36];
	setp.lt.f32 	%p125, %f233, %f234;
	selp.f32 	%f442, %f233, %f234, %p125;
	bra.uni 	$L__BB5_74;
$L__BB5_54:
	// begin inline asm
	mov.u32 %r163, %laneid;
	// end inline asm
	and.b32  	%r189, %r36, 992;
	add.s32 	%r190, %r189, 32;
	setp.gt.u32 	%p80, %r190, %r70;
	not.b32 	%r191, %r189;
	add.s32 	%r192, %r70, %r191;
	selp.b32 	%r187, %r192, 31, %p80;
	mov.b32 	%r165, %f434;
	mov.b32 	%r166, 1;
	mov.b32 	%r188, -1;
	// begin inline asm
	shfl.sync.down.b32 %r164, %r165, %r166, %r187, %r188;
	// end inline asm
	mov.b32 	%f166, %r164;
	setp.lt.s32 	%p81, %r163, %r187;
	setp.lt.f32 	%p82, %f434, %f166;
	selp.f32 	%f167, %f434, %f166, %p82;
	selp.f32 	%f168, %f167, %f434, %p81;
	mov.b32 	%r170, %f168;
	mov.b32 	%r171, 2;
	// begin inline asm
	shfl.sync.down.b32 %r169, %r170, %r171, %r187, %r188;
	// end inline asm
	mov.b32 	%f170, %r169;
	add.s32 	%r193, %r163, 2;
	setp.gt.s32 	%p83, %r193, %r187;
	setp.lt.f32 	%p84, %f168, %f170;
	selp.f32 	%f171, %f168, %f170, %p84;
	selp.f32 	%f172, %f168, %f171, %p83;
	mov.b32 	%r175, %f172;
	mov.b32 	%r176, 4;
	// begin inline asm
	shfl.sync.down.b32 %r174, %r175, %r176, %r187, %r188;
	// end inline asm
	mov.b32 	%f174, %r174;
	add.s32 	%r194, %r163, 4;
	setp.gt.s32 	%p85, %r194, %r187;
	setp.lt.f32 	%p86, %f172, %f174;
	selp.f32 	%f175, %f172, %f174, %p86;
	selp.f32 	%f176, %f172, %f175, %p85;
	mov.b32 	%r180, %f176;
	mov.b32 	%r181, 8;
	// begin inline asm
	shfl.sync.down.b32 %r179, %r180, %r181, %r187, %r188;
	// end inline asm
	mov.b32 	%f178, %r179;
	add.s32 	%r195, %r163, 8;
	setp.gt.s32 	%p87, %r195, %r187;
	setp.lt.f32 	%p88, %f176, %f178;
	selp.f32 	%f179, %f176, %f178, %p88;
	selp.f32 	%f180, %f176, %f179, %p87;
	mov.b32 	%r185, %f180;
	mov.b32 	%r186, 16;
	// begin inline asm
	shfl.sync.down.b32 %r184, %r185, %r186, %r187, %r188;
	// end inline asm
	mov.b32 	%f182, %r184;
	add.s32 	%r196, %r163, 16;
	setp.gt.s32 	%p89, %r196, %r187;
	setp.lt.f32 	%p90, %f180, %f182;
	selp.f32 	%f183, %f180, %f182, %p90;
	selp.f32 	%f442, %f180, %f183, %p89;
	setp.ne.s32 	%p91, %r163, 0;
	@%p91 bra 	$L__BB5_56;
	shr.u32 	%r197, %r36, 3;
	and.b32  	%r198, %r197, 124;
	mov.u32 	%r199, _ZZN3cub18CUB_300001_SM_10006detail6reduce28DeviceReduceSingleTileKernelINS2_10policy_hubIfjN4cuda3__47minimumIfEEE10Policy1000EPfSB_jS8_ffNS5_3std3__410__identityEEEvT0_T1_T2_T3_T4_T6_E12temp_storage;
	add.s32 	%r200, %r199, %r198;
	st.shared.f32 	[%r200+8], %f442;
$L__BB5_56:
	bar.sync 	0;
	setp.ne.s32 	%p92, %r36, 0;
	@%p92 bra 	$L__BB5_74;
	setp.gt.u32 	%p93, %r70, 32;
	ld.shared.f32 	%f184, [_ZZN3cub18CUB_300001_SM_10006detail6reduce28DeviceReduceSingleTileKernelINS2_10policy_hubIfjN4cuda3__47minimumIfEEE10Policy1000EPfSB_jS8_ffNS5_3std3__410__identityEEEvT0_T1_T2_T3_T4_T6_E12temp_storage+12];
	setp.lt.f32 	%p94, %f442, %f184;
	selp.f32 	%f185, %f442, %f184, %p94;
	selp.f32 	%f186, %f185, %f442, %p93;
	setp.gt.u32 	%p95, %r70, 64;
	ld.shared.f32 	%f187, [_ZZN3cub18CUB_300001_SM_10006detail6reduce28DeviceReduceSingleTileKernelINS2_10policy_hubIfjN4cuda3__47minimumIfEEE10Policy1000EPfSB_jS8_ffNS5_3std3__410__identityEEEvT0_T1_T2_T3_T4_T6_E12temp_storage+16];
	setp.lt.f32 	%p96, %f186, %f187;
	selp.f32 	%f188, %f186, %f187, %p96;
	selp.f32 	%f189, %f188, %f186, %p95;
	setp.gt.u32 	%p97, %r70, 96;
	ld.shared.f32 	%f190, [_ZZN3cub18CUB_300001_SM_10006detail6reduce28DeviceReduceSingleTileKernelINS2_10policy_hubIfjN4cuda3__47minimumIfEEE10Policy1000EPfSB_jS8_ffNS5_3std3__410__identityEEEvT0_T1_T2_T3_T4_T6_E12temp_storage+20];
	setp.lt.f32 	%p98, %f189, %f190;
	selp.f32 	%f191, %f189, %f190, %p98;
	selp.f32 	%f192, %f191, %f189, %p97;
	setp.gt.u32 	%p99, %r70, 128;
	ld.shared.f32 	%f193, [_ZZN3cub18CUB_300001_SM_10006detail6reduce28DeviceReduceSingleTileKernelINS2_10policy_hubIfjN4cuda3__47minimumIfEEE10Policy1000EPfSB_jS8_ffNS5_3std3__410__identityEEEvT0_T1_T2_T3_T4_T6_E12temp_storage+24];
	setp.lt.f32 	%p100, %f192, %f193;
	selp.f32 	%f194, %f192, %f193, %p100;
	selp.f32 	%f195, %f194, %f192, %p99;
	setp.gt.u32 	%p101, %r70, 160;
	ld.shared.f32 	%f196, [_ZZN3cub18CUB_300001_SM_10006detail6reduce28DeviceReduceSingleTileKernelINS2_10policy_hubIfjN4cuda3__47minimumIfEEE10Policy1000EPfSB_jS8_ffNS5_3std3__410__identityEEEvT0_T1_T2_T3_T4_T6_E12temp_storage+28];
	setp.lt.f32 	%p102, %f195, %f196;
	selp.f32 	%f197, %f195, %f196, %p102;
	selp.f32 	%f198, %f197, %f195, %p101;
	setp.gt.u32 	%p103, %r70, 192;
	ld.shared.f32 	%f199, [_ZZN3cub18CUB_300001_SM_10006detail6reduce28DeviceReduceSingleTileKernelINS2_10policy_hubIfjN4cuda3__47minimumIfEEE10Policy1000EPfSB_jS8_ffNS5_3std3__410__identityEEEvT0_T1_T2_T3_T4_T6_E12temp_storage+32];
	setp.lt.f32 	%p104, %f198, %f199;
	selp.f32 	%f200, %f198, %f199, %p104;
	selp.f32 	%f201, %f200, %f198, %p103;
	setp.gt.u32 	%p105, %r70, 224;
	ld.shared.f32 	%f202, [_ZZN3cub18CUB_300001_SM_10006detail6reduce28DeviceReduceSingleTileKernelINS2_10policy_hubIfjN4cuda3__47minimumIfEEE10Policy1000EPfSB_jS8_ffNS5_3std3__410__identityEEEvT0_T1_T2_T3_T4_T6_E12temp_storage+36];
	setp.lt.f32 	%p106, %f201, %f202;
	selp.f32 	%f203, %f201, %f202, %p106;
	selp.f32 	%f442, %f203, %f201, %p105;
	bra.uni 	$L__BB5_74;
$L__BB5_58:
	mov.u32 	%r48, %tid.x;
	mul.wide.u32 	%rd34, %r48, 4;
	add.s64 	%rd18, %rd15, %rd34;
	// begin inline asm
	ld.global.nc.u32 %r71, [%rd18];
	// end inline asm
	mov.b32 	%f55, %r71;
	add.s64 	%rd19, %rd18, 1024;
	// begin inline asm
	ld.global.nc.u32 %r72, [%rd19];
	// end inline asm
	mov.b32 	%f56, %r72;
	add.s64 	%rd20, %rd18, 2048;
	// begin inline asm
	ld.global.nc.u32 %r73, [%rd20];
	// end inline asm
	mov.b32 	%f57, %r73;
	add.s64 	%rd21, %rd18, 3072;
	// begin inline asm
	ld.global.nc.u32 %r74, [%rd21];
	// end inline asm
	mov.b32 	%f58, %r74;
	add.s64 	%rd22, %rd18, 4096;
	// begin inline asm
	ld.global.nc.u32 %r75, [%rd22];
	// end inline asm
	mov.b32 	%f59, %r75;
	add.s64 	%rd23, %rd18, 5120;
	// begin inline asm
	ld.global.nc.u32 %r76, [%rd23];
	// end inline asm
	mov.b32 	%f60, %r76;
	add.s64 	%rd24, %rd18, 6144;
	// begin inline asm
	ld.global.nc.u32 %r77, [%rd24];
	// end inline asm
	mov.b32 	%f61, %r77;
	add.s64 	%rd25, %rd18, 7168;
	// begin inline asm
	ld.global.nc.u32 %r78, [%rd25];
	// end inline asm
	mov.b32 	%f62, %r78;
	add.s64 	%rd26, %rd18, 8192;
	// begin inline asm
	ld.global.nc.u32 %r79, [%rd26];
	// end inline asm
	mov.b32 	%f63, %r79;
	add.s64 	%rd27, %rd18, 9216;
	// begin inline asm
	ld.global.nc.u32 %r80, [%rd27];
	// end inline asm
	mov.b32 	%f64, %r80;
	add.s64 	%rd28, %rd18, 10240;
	// begin inline asm
	ld.global.nc.u32 %r81, [%rd28];
	// end inline asm
	mov.b32 	%f65, %r81;
	add.s64 	%rd29, %rd18, 11264;
	// begin inline asm
	ld.global.nc.u32 %r82, [%rd29];
	// end inline asm
	mov.b32 	%f66, %r82;
	add.s64 	%rd30, %rd18, 12288;
	// begin inline asm
	ld.global.nc.u32 %r83, [%rd30];
	// end inline asm
	mov.b32 	%f67, %r83;
	add.s64 	%rd31, %rd18, 13312;
	// begin inline asm
	ld.global.nc.u32 %r84, [%rd31];
	// end inline asm
	mov.b32 	%f68, %r84;
	add.s64 	%rd32, %rd18, 14336;
	// begin inline asm
	ld.global.nc.u32 %r85, [%rd32];
	// end inline asm
	mov.b32 	%f69, %r85;
	add.s64 	%rd33, %rd18, 15360;
	// begin inline asm
	ld.global.nc.u32 %r86, [%rd33];
	// end inline asm
	mov.b32 	%f70, %r86;
	setp.lt.f32 	%p4, %f55, %f56;
	selp.f32 	%f71, %f55, %f56, %p4;
	setp.lt.f32 	%p5, %f57, %f58;
	selp.f32 	%f72, %f57, %f58, %p5;
	setp.lt.f32 	%p6, %f59, %f60;
	selp.f32 	%f73, %f59, %f60, %p6;
	setp.lt.f32 	%p7, %f61, %f62;
	selp.f32 	%f74, %f61, %f62, %p7;
	setp.lt.f32 	%p8, %f63, %f64;
	selp.f32 	%f75, %f63, %f64, %p8;
	setp.lt.f32 	%p9, %f65, %f66;
	selp.f32 	%f76, %f65, %f66, %p9;
	setp.lt.f32 	%p10, %f67, %f68;
	selp.f32 	%f77, %f67, %f68, %p10;
	setp.lt.f32 	%p11, %f69, %f70;
	selp.f32 	%f78, %f69, %f70, %p11;
	setp.lt.f32 	%p12, %f71, %f72;
	selp.f32 	%f79, %f71, %f72, %p12;
	setp.lt.f32 	%p13, %f73, %f74;
	selp.f32 	%f80, %f73, %f74, %p13;
	setp.lt.f32 	%p14, %f75, %f76;
	selp.f32 	%f81, %f75, %f76, %p14;
	setp.lt.f32 	%p15, %f77, %f78;
	selp.f32 	%f82, %f77, %f78, %p15;
	setp.lt.f32 	%p16, %f79, %f80;
	selp.f32 	%f83, %f79, %f80, %p16;
	setp.lt.f32 	%p17, %f81, %f82;
	selp.f32 	%f84, %f81, %f82, %p17;
	setp.lt.f32 	%p18, %f83, %f84;
	selp.f32 	%f441, %f83, %f84, %p18;
	add.s32 	%r49, %r70, -4096;
	setp.lt.u32 	%p19, %r49, 4096;
	mov.b32 	%r412, 4096;
	@%p19 bra 	$L__BB5_62;
	mov.b32 	%r412, 4096;
$L__BB5_60:
	add.s32 	%r105, %r48, %r412;
	mul.wide.u32 	%rd51, %r105, 4;
	add.s64 	%rd35, %rd15, %rd51;
	// begin inline asm
	ld.global.nc.u32 %r89, [%rd35];
	// end inline asm
	mov.b32 	%f85, %r89;
	mul.wide.u32 	%rd52, %r412, 4;
	add.s64 	%rd53, %rd18, %rd52;
	add.s64 	%rd36, %rd53, 1024;
	// begin inline asm
	ld.global.nc.u32 %r90, [%rd36];
	// end inline asm
	mov.b32 	%f86, %r90;
	add.s64 	%rd37, %rd53, 2048;
	// begin inline asm
	ld.global.nc.u32 %r91, [%rd37];
	// end inline asm
	mov.b32 	%f87, %r91;
	add.s64 	%rd38, %rd53, 3072;
	// begin inline asm
	ld.global.nc.u32 %r92, [%rd38];
	// end inline asm
	mov.b32 	%f88, %r92;
	add.s64 	%rd39, %rd53, 4096;
	// begin inline asm
	ld.global.nc.u32 %r93, [%rd39];
	// end inline asm
	mov.b32 	%f89, %r93;
	add.s64 	%rd40, %rd53, 5120;
	// begin inline asm
	ld.global.nc.u32 %r94, [%rd40];
	// end inline asm
	mov.b32 	%f90, %r94;
	add.s64 	%rd41, %rd53, 6144;
	// begin inline asm
	ld.global.nc.u32 %r95, [%rd41];
	// end inline asm
	mov.b32 	%f91, %r95;
	add.s64 	%rd42, %rd53, 7168;
	// begin inline asm
	ld.global.nc.u32 %r96, [%rd42];
	// end inline asm
	mov.b32 	%f92, %r96;
	add.s64 	%rd43, %rd53, 8192;
	// begin inline asm
	ld.global.nc.u32 %r97, [%rd43];
	// end inline asm
	mov.b32 	%f93, %r97;
	add.s64 	%rd44, %rd53, 9216;
	// begin inline asm
	ld.global.nc.u32 %r98, [%rd44];
	// end inline asm
	mov.b32 	%f94, %r98;
	add.s64 	%rd45, %rd53, 10240;
	// begin inline asm
	ld.global.nc.u32 %r99, [%rd45];
	// end inline asm
	mov.b32 	%f95, %r99;
	add.s64 	%rd46, %rd53, 11264;
	// begin inline asm
	ld.global.nc.u32 %r100, [%rd46];
	// end inline asm
	mov.b32 	%f96, %r100;
	add.s64 	%rd47, %rd53, 12288;
	// begin inline asm
	ld.global.nc.u32 %r101, [%rd47];
	// end inline asm
	mov.b32 	%f97, %r101;
	add.s64 	%rd48, %rd53, 13312;
	// begin inline asm
	ld.global.nc.u32 %r102, [%rd48];
	// end inline asm
	mov.b32 	%f98, %r102;
	add.s64 	%rd49, %rd53, 14336;
	// begin inline asm
	ld.global.nc.u32 %r103, [%rd49];
	// end inline asm
	mov.b32 	%f99, %r103;
	add.s64 	%rd50, %rd53, 15360;
	// begin inline asm
	ld.global.nc.u32 %r104, [%rd50];
	// end inline asm
	mov.b32 	%f100, %r104;
	setp.lt.f32 	%p20, %f441, %f85;
	selp.f32 	%f101, %f441, %f85, %p20;
	setp.lt.f32 	%p21, %f86, %f87;
	selp.f32 	%f102, %f86, %f87, %p21;
	setp.lt.f32 	%p22, %f88, %f89;
	selp.f32 	%f103, %f88, %f89, %p22;
	setp.lt.f32 	%p23, %f90, %f91;
	selp.f32 	%f104, %f90, %f91, %p23;
	setp.lt.f32 	%p24, %f92, %f93;
	selp.f32 	%f105, %f92, %f93, %p24;
	setp.lt.f32 	%p25, %f94, %f95;
	selp.f32 	%f106, %f94, %f95, %p25;
	setp.lt.f32 	%p26, %f96, %f97;
	selp.f32 	%f107, %f96, %f97, %p26;
	setp.lt.f32 	%p27, %f98, %f99;
	selp.f32 	%f108, %f98, %f99, %p27;
	setp.lt.f32 	%p28, %f101, %f102;
	selp.f32 	%f109, %f101, %f102, %p28;
	setp.lt.f32 	%p29, %f103, %f104;
	selp.f32 	%f110, %f103, %f104, %p29;
	setp.lt.f32 	%p30, %f105, %f106;
	selp.f32 	%f111, %f105, %f106, %p30;
	setp.lt.f32 	%p31, %f107, %f108;
	selp.f32 	%f112, %f107, %f108, %p31;
	setp.lt.f32 	%p32, %f109, %f110;
	selp.f32 	%f113, %f109, %f110, %p32;
	setp.lt.f32 	%p33, %f111, %f112;
	selp.f32 	%f114, %f111, %f112, %p33;
	setp.lt.f32 	%p34, %f113, %f114;
	selp.f32 	%f115, %f113, %f114, %p34;
	setp.lt.f32 	%p35, %f115, %f100;
	selp.f32 	%f441, %f115, %f100, %p35;
	sub.s32 	%r106, %r70, %r412;
	setp.lt.u32 	%p36, %r106, 4096;
	@%p36 bra 	$L__BB5_70;
	add.s32 	%r412, %r412, 4096;
	setp.le.u32 	%p37, %r412, %r49;
	@%p37 bra 	$L__BB5_60;
$L__BB5_62:
	setp.le.u32 	%p38, %r70, %r412;
	@%p38 bra 	$L__BB5_70;
	sub.s32 	%r53, %r70, %r412;
	setp.ge.s32 	%p39, %r48, %r53;
	@%p39 bra 	$L__BB5_70;
	not.b32 	%r107, %r48;
	add.s32 	%r108, %r70, %r107;
	sub.s32 	%r54, %r108, %r412;
	and.b32  	%r109, %r54, 768;
	setp.eq.s32 	%p40, %r109, 768;
	mov.u32 	%r416, %r48;
	@%p40 bra 	$L__BB5_67;
	add.s32 	%r414, %r48, %r412;
	shr.u32 	%r110, %r54, 8;
	add.s32 	%r111, %r110, 1;
	and.b32  	%r112, %r111, 3;
	neg.s32 	%r413, %r112;
	mov.u32 	%r416, %r48;
$L__BB5_66:
	.pragma "nounroll";
	mul.wide.u32 	%rd55, %r414, 4;
	add.s64 	%rd54, %rd15, %rd55;
	// begin inline asm
	ld.global.nc.u32 %r113, [%rd54];
	// end inline asm
	mov.b32 	%f117, %r113;
	setp.lt.f32 	%p41, %f441, %f117;
	selp.f32 	%f441, %f441, %f117, %p41;
	add.s32 	%r416, %r416, 256;
	add.s32 	%r414, %r414, 256;
	add.s32 	%r413, %r413, 1;
	setp.ne.s32 	%p42, %r413, 0;
	@%p42 bra 	$L__BB5_66;
$L__BB5_67:
	setp.lt.u32 	%p43, %r54, 768;
	@%p43 bra 	$L__BB5_70;
	add.s32 	%r418, %r416, 512;
	add.s32 	%r417, %r416, %r412;
$L__BB5_69:
	mul.wide.u32 	%rd60, %r417, 4;
	add.s64 	%rd56, %rd15, %rd60;
	// begin inline asm
	ld.global.nc.u32 %r114, [%rd56];
	// end inline asm
	mov.b32 	%f118, %r114;
	setp.lt.f32 	%p44, %f441, %f118;
	selp.f32 	%f119, %f441, %f118, %p44;
	add.s32 	%r118, %r417, 256;
	mul.wide.u32 	%rd61, %r118, 4;
	add.s64 	%rd57, %rd15, %rd61;
	// begin inline asm
	ld.global.nc.u32 %r115, [%rd57];
	// end inline asm
	mov.b32 	%f120, %r115;
	setp.lt.f32 	%p45, %f119, %f120;
	selp.f32 	%f121, %f119, %f120, %p45;
	add.s32 	%r119, %r417, 512;
	mul.wide.u32 	%rd62, %r119, 4;
	add.s64 	%rd58, %rd15, %rd62;
	// begin inline asm
	ld.global.nc.u32 %r116, [%rd58];
	// end inline asm
	mov.b32 	%f122, %r116;
	setp.lt.f32 	%p46, %f121, %f122;
	selp.f32 	%f123, %f121, %f122, %p46;
	add.s32 	%r120, %r417, 768;
	mul.wide.u32 	%rd63, %r120, 4;
	add.s64 	%rd59, %rd15, %rd63;
	// begin inline asm
	ld.global.nc.u32 %r117, [%rd59];
	// end inline asm
	mov.b32 	%f124, %r117;
	setp.lt.f32 	%p47, %f123, %f124;
	selp.f32 	%f441, %f123, %f124, %p47;
	add.s32 	%r68, %r418, 1024;
	add.s32 	%r121, %r418, 512;
	add.s32 	%r417, %r417, 1024;
	setp.lt.s32 	%p48, %r121, %r53;
	mov.u32 	%r418, %r68;
	@%p48 bra 	$L__BB5_69;
$L__BB5_70:
	// begin inline asm
	mov.u32 %r122, %laneid;
	// end inline asm
	mov.b32 	%r124, %f441;
	mov.b32 	%r125, 1;
	mov.b32 	%r146, 31;
	mov.b32 	%r147, -1;
	// begin inline asm
	shfl.sync.down.b32 %r123, %r124, %r125, %r146, %r147;
	// end inline asm
	mov.b32 	%f125, %r123;
	setp.gt.s32 	%p49, %r122, 30;
	setp.lt.f32 	%p50, %f441, %f125;
	selp.f32 	%f126, %f441, %f125, %p50;
	selp.f32 	%f127, %f441, %f126, %p49;
	mov.b32 	%r129, %f127;
	mov.b32 	%r130, 2;
	// begin inline asm
	shfl.sync.down.b32 %r128, %r129, %r130, %r146, %r147;
	// end inline asm
	mov.b32 	%f129, %r128;
	setp.gt.s32 	%p51, %r122, 29;
	setp.lt.f32 	%p52, %f127, %f129;
	selp.f32 	%f130, %f127, %f129, %p52;
	selp.f32 	%f131, %f127, %f130, %p51;
	mov.b32 	%r134, %f131;
	mov.b32 	%r135, 4;
	// begin inline asm
	shfl.sync.down.b32 %r133, %r134, %r135, %r146, %r147;
	// end inline asm
	mov.b32 	%f133, %r133;
	setp.gt.s32 	%p53, %r122, 27;
	setp.lt.f32 	%p54, %f131, %f133;
	selp.f32 	%f134, %f131, %f133, %p54;
	selp.f32 	%f135, %f131, %f134, %p53;
	mov.b32 	%r139, %f135;
	mov.b32 	%r140, 8;
	// begin inline asm
	shfl.sync.down.b32 %r138, %r139, %r140, %r146, %r147;
	// end inline asm
	mov.b32 	%f137, %r138;
	setp.gt.s32 	%p55, %r122, 23;
	setp.lt.f32 	%p56, %f135, %f137;
	selp.f32 	%f138, %f135, %f137, %p56;
	selp.f32 	%f139, %f135, %f138, %p55;
	mov.b32 	%r144, %f139;
	mov.b32 	%r145, 16;
	// begin inline asm
	shfl.sync.down.b32 %r143, %r144, %r145, %r146, %r147;
	// end inline asm
	mov.b32 	%f141, %r143;
	setp.gt.s32 	%p57, %r122, 15;
	setp.lt.f32 	%p58, %f139, %f141;
	selp.f32 	%f142, %f139, %f141, %p58;
	selp.f32 	%f442, %f139, %f142, %p57;
	setp.ne.s32 	%p59, %r122, 0;
	@%p59 bra 	$L__BB5_72;
	shr.u32 	%r148, %r48, 3;
	and.b32  	%r149, %r148, 124;
	mov.u32 	%r150, _ZZN3cub18CUB_300001_SM_10006detail6reduce28DeviceReduceSingleTileKernelINS2_10policy_hubIfjN4cuda3__47minimumIfEEE10Policy1000EPfSB_jS8_ffNS5_3std3__410__identityEEEvT0_T1_T2_T3_T4_T6_E12temp_storage;
	add.s32 	%r151, %r150, %r149;
	st.shared.f32 	[%r151+8], %f442;
$L__BB5_72:
	bar.sync 	0;
	setp.ne.s32 	%p60, %r48, 0;
	@%p60 bra 	$L__BB5_74;
	ld.shared.f32 	%f143, [_ZZN3cub18CUB_300001_SM_10006detail6reduce28DeviceReduceSingleTileKernelINS2_10policy_hubIfjN4cuda3__47minimumIfEEE10Policy1000EPfSB_jS8_ffNS5_3std3__410__identityEEEvT0_T1_T2_T3_T4_T6_E12temp_storage+12];
	setp.lt.f32 	%p61, %f442, %f143;
	selp.f32 	%f144, %f442, %f143, %p61;
	ld.shared.f32 	%f145, [_ZZN3cub18CUB_300001_SM_10006detail6reduce28DeviceReduceSingleTileKernelINS2_10policy_hubIfjN4cuda3__47minimumIfEEE10Policy1000EPfSB_jS8_ffNS5_3std3__410__identityEEEvT0_T1_T2_T3_T4_T6_E12temp_storage+16];
	setp.lt.f32 	%p62, %f144, %f145;
	selp.f32 	%f146, %f144, %f145, %p62;
	ld.shared.f32 	%f147, [_ZZN3cub18CUB_300001_SM_10006detail6reduce28DeviceReduceSingleTileKernelINS2_10policy_hubIfjN4cuda3__47minimumIfEEE10Policy1000EPfSB_jS8_ffNS5_3std3__410__identityEEEvT0_T1_T2_T3_T4_T6_E12temp_storage+20];
	setp.lt.f32 	%p63, %f146, %f147;
	selp.f32 	%f148, %f146, %f147, %p63;
	ld.shared.f32 	%f149, [_ZZN3cub18CUB_300001_SM_10006detail6reduce28DeviceReduceSingleTileKernelINS2_10policy_hubIfjN4cuda3__47minimumIfEEE10Policy1000EPfSB_jS8_ffNS5_3std3__410__identityEEEvT0_T1_T2_T3_T4_T6_E12temp_storage+24];
	setp.lt.f32 	%p64, %f148, %f149;
	selp.f32 	%f150, %f148, %f149, %p64;
	ld.shared.f32 	%f151, [_ZZN3cub18CUB_300001_SM_10006detail6reduce28DeviceReduceSingleTileKernelINS2_10policy_hubIfjN4cuda3__47minimumIfEEE10Policy1000EPfSB_jS8_ffNS5_3std3__410__identityEEEvT0_T1_T2_T3_T4_T6_E12temp_storage+28];
	setp.lt.f32 	%p65, %f150, %f151;
	selp.f32 	%f152, %f150, %f151, %p65;
	ld.shared.f32 	%f153, [_ZZN3cub18CUB_300001_SM_10006detail6reduce28DeviceReduceSingleTileKernelINS2_10policy_hubIfjN4cuda3__47minimumIfEEE10Policy1000EPfSB_jS8_ffNS5_3std3__410__identityEEEvT0_T1_T2_T3_T4_T6_E12temp_storage+32];
	setp.lt.f32 	%p66, %f152, %f153;
	selp.f32 	%f154, %f152, %f153, %p66;
	ld.shared.f32 	%f155, [_ZZN3cub18CUB_300001_SM_10006detail6reduce28DeviceReduceSingleTileKernelINS2_10policy_hubIfjN4cuda3__47minimumIfEEE10Policy1000EPfSB_jS8_ffNS5_3std3__410__identityEEEvT0_T1_T2_T3_T4_T6_E12temp_storage+36];
	setp.lt.f32 	%p67, %f154, %f155;
	selp.f32 	%f442, %f154, %f155, %p67;
$L__BB5_74:
	mov.u32 	%r391, %tid.x;
	setp.ne.s32 	%p249, %r391, 0;
	@%p249 bra 	$L__BB5_76;
	setp.lt.f32 	%p250, %f54, %f442;
	selp.f32 	%f415, %f54, %f442, %p250;
	st.global.f32 	[%rd1], %f415;
$L__BB5_76:
	ret;

}
	// .globl	_ZN3cub18CUB_300001_SM_10006detail6reduce18DeviceReduceKernelINS2_10policy_hubIfjN4cuda3__47minimumIfEEE10Policy1000EPfjS8_fNS5_3std3__410__identityEEEvT0_PT3_T1_NS0_13GridEvenShareISI_EET2_T4_
.visible .entry _ZN3cub18CUB_300001_SM_10006detail6reduce18DeviceReduceKernelINS2_10policy_hubIfjN4cuda3__47minimumIfEEE10Policy1000EPfjS8_fNS5_3std3__410__identityEEEvT0_PT3_T1_NS0_13GridEvenShareISI_EET2_T4_(
	.param .u64 .ptr .align 1 _ZN3cub18CUB_300001_SM_10006detail6reduce18DeviceReduceKernelINS2_10policy_hubIfjN4cuda3__47minimumIfEEE10Policy1000EPfjS8_fNS5_3std3__410__identityEEEvT0_PT3_T1_NS0_13GridEvenShareISI_EET2_T4__param_0,
	.param .u64 .ptr .align 1 _ZN3cub18CUB_300001_SM_10006detail6reduce18DeviceReduceKernelINS2_10policy_hubIfjN4cuda3__47minimumIfEEE10Policy1000EPfjS8_fNS5_3std3__410__identityEEEvT0_PT3_T1_NS0_13GridEvenShareISI_EET2_T4__param_1,
	.param .u32 _ZN3cub18CUB_300001_SM_10006detail6reduce18DeviceReduceKernelINS2_10policy_hubIfjN4cuda3__47minimumIfEEE10Policy1000EPfjS8_fNS5_3std3__410__identityEEEvT0_PT3_T1_NS0_13GridEvenShareISI_EET2_T4__param_2,
	.param .align 4 .b8 _ZN3cub18CUB_300001_SM_10006detail6reduce18DeviceReduceKernelINS2_10policy_hubIfjN4cuda3__47minimumIfEEE10Policy1000EPfjS8_fNS5_3std3__410__identityEEEvT0_PT3_T1_NS0_13GridEvenShareISI_EET2_T4__param_3[40],
	.param .align 1 .b8 _ZN3cub18CUB_300001_SM_10006detail6reduce18DeviceReduceKernelINS2_10policy_hubIfjN4cuda3__47minimumIfEEE10Policy1000EPfjS8_fNS5_3std3__410__identityEEEvT0_PT3_T1_NS0_13GridEvenShareISI_EET2_T4__param_4[1],
	.param .align 1 .b8 _ZN3cub18CUB_300001_SM_10006detail6reduce18DeviceReduceKernelINS2_10policy_hubIfjN4cuda3__47minimumIfEEE10Policy1000EPfjS8_fNS5_3std3__410__identityEEEvT0_PT3_T1_NS0_13GridEvenShareISI_EET2_T4__param_5[1]
)
.maxntid 256
{
	.reg .pred 	%p<249>;
	.reg .b32 	%r<478>;
	.reg .b32 	%f<437>;
	.reg .b64 	%rd<112>;
	// demoted variable
	.shared .align 4 .b8 _ZZN3cub18CUB_300001_SM_10006detail6reduce18DeviceReduceKernelINS2_10policy_hubIfjN4cuda3__47minimumIfEEE10Policy1000EPfjS8_fNS5_3std3__410__identityEEEvT0_PT3_T1_NS0_13GridEvenShareISI_EET2_T4_E12temp_storage[44];
	ld.param.u32 	%r1, [_ZN3cub18CUB_300001_SM_10006detail6reduce18DeviceReduceKernelINS2_10policy_hubIfjN4cuda3__47minimumIfEEE10Policy1000EPfjS8_fNS5_3std3__410__identityEEEvT0_PT3_T1_NS0_13GridEvenShareISI_EET2_T4__param_3+20];
	ld.param.u64 	%rd1, [_ZN3cub18CUB_300001_SM_10006detail6reduce18DeviceReduceKernelINS2_10policy_hubIfjN4cuda3__47minimumIfEEE10Policy1000EPfjS8_fNS5_3std3__410__identityEEEvT0_PT3_T1_NS0_13GridEvenShareISI_EET2_T4__param_0];
	ld.param.u32 	%r2, [_ZN3cub18CUB_300001_SM_10006detail6reduce18DeviceReduceKernelINS2_10policy_hubIfjN4cuda3__47minimumIfEEE10Policy1000EPfjS8_fNS5_3std3__410__identityEEEvT0_PT3_T1_NS0_13GridEvenShareISI_EET2_T4__param_3+24];
	mov.u32 	%r3, %ctaid.x;
	shl.b32 	%r4, %r2, 12;
	shl.b32 	%r5, %r3, 12;
	and.b64  	%rd3, %rd1, 15;
	setp.ne.s64 	%p1, %rd3, 0;
	@%p1 bra 	$L__BB6_36;
	sub.s32 	%r6, %r1, %r5;
	setp.gt.u32 	%p125, %r6, 4095;
	@%p125 bra 	$L__BB6_20;
	mov.u32 	%r7, %tid.x;
	setp.ge.u32 	%p190, %r7, %r6;
	mov.f32 	%f417, 0f00000000;
	mov.u32 	%r448, %r7;
	@%p190 bra 	$L__BB6_4;
	add.s32 	%r359, %r5, %r7;
	mul.wide.u32 	%rd97, %r359, 4;
	add.s64 	%rd96, %rd1, %rd97;
	// begin inline asm
	ld.global.nc.u32 %r358, [%rd96];
	// end inline asm
	mov.b32 	%f417, %r358;
	add.s32 	%r448, %r7, 256;
$L__BB6_4:
	setp.ge.u32 	%p191, %r448, %r6;
	@%p191 bra 	$L__BB6_11;
	not.b32 	%r360, %r448;
	add.s32 	%r10, %r1, %r360;
	and.b32  	%r361, %r10, 768;
	setp.eq.s32 	%p192, %r361, 768;
	@%p192 bra 	$L__BB6_8;
	add.s32 	%r446, %r448, %r5;
	shr.u32 	%r362, %r10, 8;
	add.s32 	%r363, %r362, 1;
	and.b32  	%r364, %r363, 3;
	neg.s32 	%r445, %r364;
$L__BB6_7:
	.pragma "nounroll";
	mul.wide.u32 	%rd99, %r446, 4;
	add.s64 	%rd98, %rd1, %rd99;
	// begin inline asm
	ld.global.nc.u32 %r365, [%rd98];
	// end inline asm
	mov.b32 	%f335, %r365;
	setp.lt.f32 	%p193, %f417, %f335;
	selp.f32 	%f417, %f417, %f335, %p193;
	add.s32 	%r448, %r448, 256;
	add.s32 	%r446, %r446, 256;
	add.s32 	%r445, %r445, 1;
	setp.ne.s32 	%p194, %r445, 0;
	@%p194 bra 	$L__BB6_7;
$L__BB6_8:
	sub.s32 	%r366, %r10, %r5;
	setp.lt.u32 	%p195, %r366, 768;
	@%p195 bra 	$L__BB6_11;
	add.s32 	%r450, %r448, 512;
	add.s32 	%r449, %r448, %r5;
$L__BB6_10:
	mul.wide.u32 	%rd104, %r449, 4;
	add.s64 	%rd100, %rd1, %rd104;
	// begin inline asm
	ld.global.nc.u32 %r367, [%rd100];
	// end inline asm
	mov.b32 	%f336, %r367;
	setp.lt.f32 	%p196, %f417, %f336;
	selp.f32 	%f337, %f417, %f336, %p196;
	add.s32 	%r371, %r449, 256;
	mul.wide.u32 	%rd105, %r371, 4;
	add.s64 	%rd101, %rd1, %rd105;
	// begin inline asm
	ld.global.nc.u32 %r368, [%rd101];
	// end inline asm
	mov.b32 	%f338, %r368;
	setp.lt.f32 	%p197, %f337, %f338;
	selp.f32 	%f339, %f337, %f338, %p197;
	add.s32 	%r372, %r449, 512;
	mul.wide.u32 	%rd106, %r372, 4;
	add.s64 	%rd102, %rd1, %rd106;
	// begin inline asm
	ld.global.nc.u32 %r369, [%rd102];
	// end inline asm
	mov.b32 	%f340, %r369;
	setp.lt.f32 	%p198, %f339, %f340;
	selp.f32 	%f341, %f339, %f340, %p198;
	add.s32 	%r373, %r449, 768;
	mul.wide.u32 	%rd107, %r373, 4;
	add.s64 	%rd103, %rd1, %rd107;
	// begin inline asm
	ld.global.nc.u32 %r370, [%rd103];
	// end inline asm
	mov.b32 	%f342, %r370;
	setp.lt.f32 	%p199, %f341, %f342;
	selp.f32 	%f417, %f341, %f342, %p199;
	add.s32 	%r24, %r450, 1024;
	add.s32 	%r374, %r450, 512;
	add.s32 	%r449, %r449, 1024;
	setp.lt.s32 	%p200, %r374, %r6;
	mov.u32 	%r450, %r24;
	@%p200 bra 	$L__BB6_10;
$L__BB6_11:
	setp.lt.u32 	%p201, %r6, 256;
	@%p201 bra 	$L__BB6_16;
	// begin inline asm
	mov.u32 %r413, %laneid;
	// end inline asm
	mov.b32 	%r415, %f417;
	mov.b32 	%r416, 1;
	mov.b32 	%r437, 31;
	mov.b32 	%r438, -1;
	// begin inline asm
	shfl.sync.down.b32 %r414, %r415, %r416, %r437, %r438;
	// end inline asm
	mov.b32 	%f381, %r414;
	setp.gt.s32 	%p229, %r413, 30;
	setp.lt.f32 	%p230, %f417, %f381;
	selp.f32 	%f382, %f417, %f381, %p230;
	selp.f32 	%f383, %f417, %f382, %p229;
	mov.b32 	%r420, %f383;
	mov.b32 	%r421, 2;
	// begin inline asm
	shfl.sync.down.b32 %r419, %r420, %r421, %r437, %r438;
	// end inline asm
	mov.b32 	%f385, %r419;
	setp.gt.s32 	%p231, %r413, 29;
	setp.lt.f32 	%p232, %f383, %f385;
	selp.f32 	%f386, %f383, %f385, %p232;
	selp.f32 	%f387, %f383, %f386, %p231;
	mov.b32 	%r425, %f387;
	mov.b32 	%r426, 4;
	// begin inline asm
	shfl.sync.down.b32 %r424, %r425, %r426, %r437, %r438;
	// end inline asm
	mov.b32 	%f389, %r424;
	setp.gt.s32 	%p233, %r413, 27;
	setp.lt.f32 	%p234, %f387, %f389;
	selp.f32 	%f390, %f387, %f389, %p234;
	selp.f32 	%f391, %f387, %f390, %p233;
	mov.b32 	%r430, %f391;
	mov.b32 	%r431, 8;
	// begin inline asm
	shfl.sync.down.b32 %r429, %r430, %r431, %r437, %r438;
	// end inline asm
	mov.b32 	%f393, %r429;
	setp.gt.s32 	%p235, %r413, 23;
	setp.lt.f32 	%p236, %f391, %f393;
	selp.f32 	%f394, %f391, %f393, %p236;
	selp.f32 	%f395, %f391, %f394, %p235;
	mov.b32 	%r435, %f395;
	mov.b32 	%r436, 16;
	// begin inline asm
	shfl.sync.down.b32 %r434, %r435, %r436, %r437, %r438;
	// end inline asm
	mov.b32 	%f397, %r434;
	setp.gt.s32 	%p237, %r413, 15;
	setp.lt.f32 	%p238, %f395, %f397;
	selp.f32 	%f398, %f395, %f397, %p238;
	selp.f32 	%f436, %f395, %f398, %p237;
	setp.ne.s32 	%p239, %r413, 0;
	@%p239 bra 	$L__BB6_14;
	shr.u32 	%r439, %r7, 3;
	and.b32  	%r440, %r439, 124;
	mov.u32 	%r441, _ZZN3cub18CUB_300001_SM_10006detail6reduce18DeviceReduceKernelINS2_10policy_hubIfjN4cuda3__47minimumIfEEE10Policy1000EPfjS8_fNS5_3std3__410__identityEEEvT0_PT3_T1_NS0_13GridEvenShareISI_EET2_T4_E12temp_storage;
	add.s32 	%r442, %r441, %r440;
	st.shared.f32 	[%r442+8], %f436;
$L__BB6_14:
	bar.sync 	0;
	setp.ne.s32 	%p240, %r7, 0;
	@%p240 bra 	$L__BB6_71;
	ld.shared.f32 	%f399, [_ZZN3cub18CUB_300001_SM_10006detail6reduce18DeviceReduceKernelINS2_10policy_hubIfjN4cuda3__47minimumIfEEE10Policy1000EPfjS8_fNS5_3std3__410__identityEEEvT0_PT3_T1_NS0_13GridEvenShareISI_EET2_T4_E12temp_storage+12];
	setp.lt.f32 	%p241, %f436, %f399;
	selp.f32 	%f400, %f436, %f399, %p241;
	ld.shared.f32 	%f401, [_ZZN3cub18CUB_300001_SM_10006detail6reduce18DeviceReduceKernelINS2_10policy_hubIfjN4cuda3__47minimumIfEEE10Policy1000EPfjS8_fNS5_3std3__410__identityEEEvT0_PT3_T1_NS0_13GridEvenShareISI_EET2_T4_E12temp_storage+16];
	setp.lt.f32 	%p242, %f400, %f401;
	selp.f32 	%f402, %f400, %f401, %p242;
	ld.shared.f32 	%f403, [_ZZN3cub18CUB_300001_SM_10006detail6reduce18DeviceReduceKernelINS2_10policy_hubIfjN4cuda3__47minimumIfEEE10Policy1000EPfjS8_fNS5_3std3__410__identityEEEvT0_PT3_T1_NS0_13GridEvenShareISI_EET2_T4_E12temp_storage+20];
	setp.lt.f32 	%p243, %f402, %f403;
	selp.f32 	%f404, %f402, %f403, %p243;
	ld.shared.f32 	%f405, [_ZZN3cub18CUB_300001_SM_10006detail6reduce18DeviceReduceKernelINS2_10policy_hubIfjN4cuda3__47minimumIfEEE10Policy1000EPfjS8_fNS5_3std3__410__identityEEEvT0_PT3_T1_NS0_13GridEvenShareISI_EET2_T4_E12temp_storage+24];
	setp.lt.f32 	%p244, %f404, %f405;
	selp.f32 	%f406, %f404, %f405, %p244;
	ld.shared.f32 	%f407, [_ZZN3cub18CUB_300001_SM_10006detail6reduce18DeviceReduceKernelINS2_10policy_hubIfjN4cuda3__47minimumIfEEE10Policy1000EPfjS8_fNS5_3std3__410__identityEEEvT0_PT3_T1_NS0_13GridEvenShareISI_EET2_T4_E12temp_storage+28];
	setp.lt.f32 	%p245, %f406, %f407;
	selp.f32 	%f408, %f406, %f407, %p245;
	ld.shared.f32 	%f409, [_ZZN3cub18CUB_300001_SM_10006detail6reduce18DeviceReduceKernelINS2_10policy_hubIfjN4cuda3__47minimumIfEEE10Policy1000EPfjS8_fNS5_3std3__410__identityEEEvT0_PT3_T1_NS0_13GridEvenShareISI_EET2_T4_E12temp_storage+32];
	setp.lt.f32 	%p246, %f408, %f409;
	selp.f32 	%f410, %f408, %f409, %p246;
	ld.shared.f32 	%f411, [_ZZN3cub18CUB_300001_SM_10006detail6reduce18DeviceReduceKernelINS2_10policy_hubIfjN4cuda3__47minimumIfEEE10Policy1000EPfjS8_fNS5_3std3__410__identityEEEvT0_PT3_T1_NS0_13GridEvenShareISI_EET2_T4_E12temp_storage+36];
	setp.lt.f32 	%p247, %f410, %f411;
	selp.f32 	%f436, %f410, %f411, %p247;
	bra.uni 	$L__BB6_71;
$L__BB6_16:
	// begin inline asm
	mov.u32 %r375, %laneid;
	// end inline asm
	and.b32  	%r401, %r7, 992;
	add.s32 	%r402, %r401, 32;
	setp.gt.u32 	%p202, %r402, %r6;
	not.b32 	%r403, %r401;
	add.s32 	%r404, %r6, %r403;
	selp.b32 	%r399, %r404, 31, %p202;
	mov.b32 	%r377, %f417;
	mov.b32 	%r378, 1;
	mov.b32 	%r400, -1;
	// begin inline asm
	shfl.sync.down.b32 %r376, %r377, %r378, %r399, %r400;
	// end inline asm
	mov.b32 	%f343, %r376;
	setp.lt.s32 	%p203, %r375, %r399;
	setp.lt.f32 	%p204, %f417, %f343;
	selp.f32 	%f344, %f417, %f343, %p204;
	selp.f32 	%f345, %f344, %f417, %p203;
	mov.b32 	%r382, %f345;
	mov.b32 	%r383, 2;
	// begin inline asm
	shfl.sync.down.b32 %r381, %r382, %r383, %r399, %r400;
	// end inline asm
	mov.b32 	%f347, %r381;
	add.s32 	%r405, %r375, 2;
	setp.gt.s32 	%p205, %r405, %r399;
	setp.lt.f32 	%p206, %f345, %f347;
	selp.f32 	%f348, %f345, %f347, %p206;
	selp.f32 	%f349, %f345, %f348, %p205;
	mov.b32 	%r387, %f349;
	mov.b32 	%r388, 4;
	// begin inline asm
	shfl.sync.down.b32 %r386, %r387, %r388, %r399, %r400;
	// end inline asm
	mov.b32 	%f351, %r386;
	add.s32 	%r406, %r375, 4;
	setp.gt.s32 	%p207, %r406, %r399;
	setp.lt.f32 	%p208, %f349, %f351;
	selp.f32 	%f352, %f349, %f351, %p208;
	selp.f32 	%f353, %f349, %f352, %p207;
	mov.b32 	%r392, %f353;
	mov.b32 	%r393, 8;
	// begin inline asm
	shfl.sync.down.b32 %r391, %r392, %r393, %r399, %r400;
	// end inline asm
	mov.b32 	%f355, %r391;
	add.s32 	%r407, %r375, 8;
	setp.gt.s32 	%p209, %r407, %r399;
	setp.lt.f32 	%p210, %f353, %f355;
	selp.f32 	%f356, %f353, %f355, %p210;
	selp.f32 	%f357, %f353, %f356, %p209;
	mov.b32 	%r397, %f357;
	mov.b32 	%r398, 16;
	// begin inline asm
	shfl.sync.down.b32 %r396, %r397, %r398, %r399, %r400;
	// end inline asm
	mov.b32 	%f359, %r396;
	add.s32 	%r408, %r375, 16;
	setp.gt.s32 	%p211, %r408, %r399;
	setp.lt.f32 	%p212, %f357, %f359;
	selp.f32 	%f360, %f357, %f359, %p212;
	selp.f32 	%f436, %f357, %f360, %p211;
	setp.ne.s32 	%p213, %r375, 0;
	@%p213 bra 	$L__BB6_18;
	shr.u32 	%r409, %r7, 3;
	and.b32  	%r410, %r409, 124;
	mov.u32 	%r411, _ZZN3cub18CUB_300001_SM_10006detail6reduce18DeviceReduceKernelINS2_10policy_hubIfjN4cuda3__47minimumIfEEE10Policy1000EPfjS8_fNS5_3std3__410__identityEEEvT0_PT3_T1_NS0_13GridEvenShareISI_EET2_T4_E12temp_storage;
	add.s32 	%r412, %r411, %r410;
	st.shared.f32 	[%r412+8], %f436;
$L__BB6_18:
	bar.sync 	0;
	setp.ne.s32 	%p214, %r7, 0;
	@%p214 bra 	$L__BB6_71;
	setp.gt.u32 	%p215, %r6, 32;
	ld.shared.f32 	%f361, [_ZZN3cub18CUB_300001_SM_10006detail6reduce18DeviceReduceKernelINS2_10policy_hubIfjN4cuda3__47minimumIfEEE10Policy1000EPfjS8_fNS5_3std3__410__identityEEEvT0_PT3_T1_NS0_13GridEvenShareISI_EET2_T4_E12temp_storage+12];
	setp.lt.f32 	%p216, %f436, %f361;
	selp.f32 	%f362, %f436, %f361, %p216;
	selp.f32 	%f363, %f362, %f436, %p215;
	setp.gt.u32 	%p217, %r6, 64;
	ld.shared.f32 	%f364, [_ZZN3cub18CUB_300001_SM_10006detail6reduce18DeviceReduceKernelINS2_10policy_hubIfjN4cuda3__47minimumIfEEE10Policy1000EPfjS8_fNS5_3std3__410__identityEEEvT0_PT3_T1_NS0_13GridEvenShareISI_EET2_T4_E12temp_storage+16];
	setp.lt.f32 	%p218, %f363, %f364;
	selp.f32 	%f365, %f363, %f364, %p218;
	selp.f32 	%f366, %f365, %f363, %p217;
	setp.gt.u32 	%p219, %r6, 96;
	ld.shared.f32 	%f367, [_ZZN3cub18CUB_300001_SM_10006detail6reduce18DeviceReduceKernelINS2_10policy_hubIfjN4cuda3__47minimumIfEEE10Policy1000EPfjS8_fNS5_3std3__410__identityEEEvT0_PT3_T1_NS0_13GridEvenShareISI_EET2_T4_E12temp_storage+20];
	setp.lt.f32 	%p220, %f366, %f367;
	selp.f32 	%f368, %f366, %f367, %p220;
	selp.f32 	%f369, %f368, %f366, %p219;
	setp.gt.u32 	%p221, %r6, 128;
	ld.shared.f32 	%f370, [_ZZN3cub18CUB_300001_SM_10006detail6reduce18DeviceReduceKernelINS2_10policy_hubIfjN4cuda3__47minimumIfEEE10Policy1000EPfjS8_fNS5_3std3__410__identityEEEvT0_PT3_T1_NS0_13GridEvenShareISI_EET2_T4_E12temp_storage+24];
	setp.lt.f32 	%p222, %f369, %f370;
	selp.f32 	%f371, %f369, %f370, %p222;
	selp.f32 	%f372, %f371, %f369, %p221;
	setp.gt.u32 	%p223, %r6, 160;
	ld.shared.f32 	%f373, [_ZZN3cub18CUB_300001_SM_10006detail6reduce18DeviceReduceKernelINS2_10policy_hubIfjN4cuda3__47minimumIfEEE10Policy1000EPfjS8_fNS5_3std3__410__identityEEEvT0_PT3_T1_NS0_13GridEvenShareISI_EET2_T4_E12temp_storage+28];
	setp.lt.f32 	%p224, %f372, %f373;
	selp.f32 	%f374, %f372, %f373, %p224;
	selp.f32 	%f375, %f374, %f372, %p223;
	setp.gt.u32 	%p225, %r6, 192;
	ld.shared.f32 	%f376, [_ZZN3cub18CUB_300001_SM_10006detail6reduce18DeviceReduceKernelINS2_10policy_hubIfjN4cuda3__47minimumIfEEE10Policy1000EPfjS8_fNS5_3std3__410__identityEEEvT0_PT3_T1_NS0_13GridEvenShareISI_EET2_T4_E12temp_storage+32];
	setp.lt.f32 	%p226, %f375, %f376;
	selp.f32 	%f377, %f375, %f376, %p226;
	selp.f32 	%f378, %f377, %f375, %p225;
	setp.gt.u32 	%p227, %r6, 224;
	ld.shared.f32 	%f379, [_ZZN3cub18CUB_300001_SM_10006detail6reduce18DeviceReduceKernelINS2_10policy_hubIfjN4cuda3__47minimumIfEEE10Policy1000EPfjS8_fNS5_3std3__410__identityEEEvT0_PT3_T1_NS0_13GridEvenShareISI_EET2_T4_E12temp_storage+36];
	setp.lt.f32 	%p228, %f378, %f379;
	selp.f32 	%f380, %f378, %f379, %p228;
	selp.f32 	%f436, %f380, %f378, %p227;
	bra.uni 	$L__BB6_71;
$L__BB6_20:
	mov.u32 	%r26, %tid.x;
	shl.b32 	%r27, %r26, 2;
	add.s32 	%r274, %r5, %r27;
	mul.wide.u32 	%rd72, %r274, 4;
	add.s64 	%rd62, %rd1, %rd72;
	// begin inline asm
	ld.global.nc.v2.u64 {%rd60, %rd61}, [%rd62];
	// end inline asm
	mov.b64 	{%r275, %r276}, %rd61;
	mov.b64 	{%r277, %r278}, %rd60;
	mov.b32 	%f232, %r278;
	mov.b32 	%f233, %r277;
	mov.b32 	%f234, %r276;
	mov.b32 	%f235, %r275;
	add.s64 	%rd65, %rd62, 4096;
	// begin inline asm
	ld.global.nc.v2.u64 {%rd63, %rd64}, [%rd65];
	// end inline asm
	mov.b64 	{%r279, %r280}, %rd64;
	mov.b64 	{%r281, %r282}, %rd63;
	mov.b32 	%f236, %r282;
	mov.b32 	%f237, %r281;
	mov.b32 	%f238, %r280;
	mov.b32 	%f239, %r279;
	add.s64 	%rd68, %rd62, 8192;
	// begin inline asm
	ld.global.nc.v2.u64 {%rd66, %rd67}, [%rd68];
	// end inline asm
	mov.b64 	{%r283, %r284}, %rd67;
	mov.b64 	{%r285, %r286}, %rd66;
	mov.b32 	%f240, %r286;
	mov.b32 	%f241, %r285;
	mov.b32 	%f242, %r284;
	mov.b32 	%f243, %r283;
	add.s64 	%rd71, %rd62, 12288;
	// begin inline asm
	ld.global.nc.v2.u64 {%rd69, %rd70}, [%rd71];
	// end inline asm
	mov.b64 	{%r287, %r288}, %rd70;
	mov.b64 	{%r289, %r290}, %rd69;
	mov.b32 	%f244, %r290;
	mov.b32 	%f245, %r289;
	mov.b32 	%f246, %r288;
	mov.b32 	%f247, %r287;
	setp.lt.f32 	%p126, %f233, %f232;
	selp.f32 	%f248, %f233, %f232, %p126;
	setp.lt.f32 	%p127, %f235, %f234;
	selp.f32 	%f249, %f235, %f234, %p127;
	setp.lt.f32 	%p128, %f237, %f236;
	selp.f32 	%f250, %f237, %f236, %p128;
	setp.lt.f32 	%p129, %f239, %f238;
	selp.f32 	%f251, %f239, %f238, %p129;
	setp.lt.f32 	%p130, %f241, %f240;
	selp.f32 	%f252, %f241, %f240, %p130;
	setp.lt.f32 	%p131, %f243, %f242;
	selp.f32 	%f253, %f243, %f242, %p131;
	setp.lt.f32 	%p132, %f245, %f244;
	selp.f32 	%f254, %f245, %f244, %p132;
	setp.lt.f32 	%p133, %f247, %f246;
	selp.f32 	%f255, %f247, %f246, %p133;
	setp.lt.f32 	%p134, %f248, %f249;
	selp.f32 	%f256, %f248, %f249, %p134;
	setp.lt.f32 	%p135, %f250, %f251;
	selp.f32 	%f257, %f250, %f251, %p135;
	setp.lt.f32 	%p136, %f252, %f253;
	selp.f32 	%f258, %f252, %f253, %p136;
	setp.lt.f32 	%p137, %f254, %f255;
	selp.f32 	%f259, %f254, %f255, %p137;
	setp.lt.f32 	%p138, %f256, %f257;
	selp.f32 	%f260, %f256, %f257, %p138;
	setp.lt.f32 	%p139, %f258, %f259;
	selp.f32 	%f261, %f258, %f259, %p139;
	setp.lt.f32 	%p140, %f260, %f261;
	selp.f32 	%f423, %f260, %f261, %p140;
	setp.lt.u32 	%p141, %r6, %r4;
	@%p141 bra 	$L__BB6_32;
	add.s32 	%r28, %r4, %r5;
	add.s32 	%r452, %r28, 256;
	add.s32 	%r451, %r28, %r26;
	mov.b32 	%r453, 0;
$L__BB6_22:
	add.s32 	%r5, %r5, %r4;
	add.s32 	%r292, %r1, -4096;
	setp.gt.u32 	%p142, %r5, %r292;
	@%p142 bra 	$L__BB6_24;
	add.s32 	%r293, %r5, %r27;
	mul.wide.u32 	%rd85, %r293, 4;
	add.s64 	%rd75, %rd1, %rd85;
	// begin inline asm
	ld.global.nc.v2.u64 {%rd73, %rd74}, [%rd75];
	// end inline asm
	mov.b64 	{%r294, %r295}, %rd74;
	mov.b64 	{%r296, %r297}, %rd73;
	mov.b32 	%f262, %r297;
	mov.b32 	%f263, %r296;
	mov.b32 	%f264, %r295;
	mov.b32 	%f265, %r294;
	add.s64 	%rd78, %rd75, 4096;
	// begin inline asm
	ld.global.nc.v2.u64 {%rd76, %rd77}, [%rd78];
	// end inline asm
	mov.b64 	{%r298, %r299}, %rd77;
	mov.b64 	{%r300, %r301}, %rd76;
	mov.b32 	%f266, %r301;
	mov.b32 	%f267, %r300;
	mov.b32 	%f268, %r299;
	mov.b32 	%f269, %r298;
	add.s64 	%rd81, %rd75, 8192;
	// begin inline asm
	ld.global.nc.v2.u64 {%rd79, %rd80}, [%rd81];
	// end inline asm
	mov.b64 	{%r302, %r303}, %rd80;
	mov.b64 	{%r304, %r305}, %rd79;
	mov.b32 	%f270, %r305;
	mov.b32 	%f271, %r304;
	mov.b32 	%f272, %r303;
	mov.b32 	%f273, %r302;
	add.s64 	%rd84, %rd75, 12288;
	// begin inline asm
	ld.global.nc.v2.u64 {%rd82, %rd83}, [%rd84];
	// end inline asm
	mov.b64 	{%r306, %r307}, %rd83;
	mov.b64 	{%r308, %r309}, %rd82;
	mov.b32 	%f274, %r309;
	mov.b32 	%f275, %r308;
	mov.b32 	%f276, %r307;
	mov.b32 	%f277, %r306;
	setp.lt.f32 	%p143, %f423, %f263;
	selp.f32 	%f278, %f423, %f263, %p143;
	setp.lt.f32 	%p144, %f262, %f265;
	selp.f32 	%f279, %f262, %f265, %p144;
	setp.lt.f32 	%p145, %f264, %f267;
	selp.f32 	%f280, %f264, %f267, %p145;
	setp.lt.f32 	%p146, %f266, %f269;
	selp.f32 	%f281, %f266, %f269, %p146;
	setp.lt.f32 	%p147, %f268, %f271;
	selp.f32 	%f282, %f268, %f271, %p147;
	setp.lt.f32 	%p148, %f270, %f273;
	selp.f32 	%f283, %f270, %f273, %p148;
	setp.lt.f32 	%p149, %f272, %f275;
	selp.f32 	%f284, %f272, %f275, %p149;
	setp.lt.f32 	%p150, %f274, %f277;
	selp.f32 	%f285, %f274, %f277, %p150;
	setp.lt.f32 	%p151, %f278, %f279;
	selp.f32 	%f286, %f278, %f279, %p151;
	setp.lt.f32 	%p152, %f280, %f281;
	selp.f32 	%f287, %f280, %f281, %p152;
	setp.lt.f32 	%p153, %f282, %f283;
	selp.f32 	%f288, %f282, %f283, %p153;
	setp.lt.f32 	%p154, %f284, %f285;
	selp.f32 	%f289, %f284, %f285, %p154;
	setp.lt.f32 	%p155, %f286, %f287;
	selp.f32 	%f290, %f286, %f287, %p155;
	setp.lt.f32 	%p156, %f288, %f289;
	selp.f32 	%f291, %f288, %f289, %p156;
	setp.lt.f32 	%p157, %f290, %f291;
	selp.f32 	%f292, %f290, %f291, %p157;
	setp.lt.f32 	%p158, %f292, %f276;
	selp.f32 	%f423, %f292, %f276, %p158;
	sub.s32 	%r310, %r1, %r5;
	setp.lt.u32 	%p159, %r310, %r4;
	add.s32 	%r453, %r453, 1;
	add.s32 	%r452, %r452, %r4;
	add.s32 	%r451, %r451, %r4;
	@%p159 bra 	$L__BB6_32;
	bra.uni 	$L__BB6_22;
$L__BB6_24:
	setp.le.u32 	%p160, %r1, %r5;
	@%p160 bra 	$L__BB6_32;
	sub.s32 	%r39, %r1, %r5;
	setp.ge.s32 	%p161, %r26, %r39;
	@%p161 bra 	$L__BB6_32;
	not.b32 	%r311, %r26;
	add.s32 	%r312, %r1, %r311;
	sub.s32 	%r313, %r312, %r28;
	mul.lo.s32 	%r314, %r2, %r453;
	shl.b32 	%r315, %r314, 12;
	sub.s32 	%r40, %r313, %r315;
	shr.u32 	%r316, %r312, 8;
	add.s32 	%r41, %r316, 1;
	and.b32  	%r317, %r312, 768;
	setp.eq.s32 	%p162, %r317, 768;
	mov.u32 	%r458, %r26;
	@%p162 bra 	$L__BB6_29;
	and.b32  	%r318, %r41, 3;
	neg.s32 	%r455, %r318;
	mov.u32 	%r458, %r26;
$L__BB6_28:
	.pragma "nounroll";
	mul.wide.u32 	%rd87, %r451, 4;
	add.s64 	%rd86, %rd1, %rd87;
	// begin inline asm
	ld.global.nc.u32 %r319, [%rd86];
	// end inline asm
	mov.b32 	%f294, %r319;
	setp.lt.f32 	%p163, %f423, %f294;
	selp.f32 	%f423, %f423, %f294, %p163;
	add.s32 	%r458, %r458, 256;
	add.s32 	%r451, %r451, 256;
	add.s32 	%r455, %r455, 1;
	setp.ne.s32 	%p164, %r455, 0;
	@%p164 bra 	$L__BB6_28;
$L__BB6_29:
	setp.lt.u32 	%p165, %r40, 768;
	@%p165 bra 	$L__BB6_32;
	add.s32 	%r460, %r458, 512;
	add.s32 	%r459, %r458, %r452;
$L__BB6_31:
	add.s32 	%r324, %r459, -256;
	mul.wide.u32 	%rd92, %r324, 4;
	add.s64 	%rd88, %rd1, %rd92;
	// begin inline asm
	ld.global.nc.u32 %r320, [%rd88];
	// end inline asm
	mov.b32 	%f295, %r320;
	setp.lt.f32 	%p166, %f423, %f295;
	selp.f32 	%f296, %f423, %f295, %p166;
	mul.wide.u32 	%rd93, %r459, 4;
	add.s64 	%rd89, %rd1, %rd93;
	// begin inline asm
	ld.global.nc.u32 %r321, [%rd89];
	// end inline asm
	mov.b32 	%f297, %r321;
	setp.lt.f32 	%p167, %f296, %f297;
	selp.f32 	%f298, %f296, %f297, %p167;
	add.s32 	%r325, %r459, 256;
	mul.wide.u32 	%rd94, %r325, 4;
	add.s64 	%rd90, %rd1, %rd94;
	// begin inline asm
	ld.global.nc.u32 %r322, [%rd90];
	// end inline asm
	mov.b32 	%f299, %r322;
	setp.lt.f32 	%p168, %f298, %f299;
	selp.f32 	%f300, %f298, %f299, %p168;
	add.s32 	%r326, %r459, 512;
	mul.wide.u32 	%rd95, %r326, 4;
	add.s64 	%rd91, %rd1, %rd95;
	// begin inline asm
	ld.global.nc.u32 %r323, [%rd91];
	// end inline asm
	mov.b32 	%f301, %r323;
	setp.lt.f32 	%p169, %f300, %f301;
	selp.f32 	%f423, %f300, %f301, %p169;
	add.s32 	%r54, %r460, 1024;
	add.s32 	%r327, %r460, 512;
	add.s32 	%r459, %r459, 1024;
	setp.lt.s32 	%p170, %r327, %r39;
	mov.u32 	%r460, %r54;
	@%p170 bra 	$L__BB6_31;
$L__BB6_32:
	// begin inline asm
	mov.u32 %r328, %laneid;
	// end inline asm
	mov.b32 	%r330, %f423;
	mov.b32 	%r331, 1;
	mov.b32 	%r352, 31;
	mov.b32 	%r353, -1;
	// begin inline asm
	shfl.sync.down.b32 %r329, %r330, %r331, %r352, %r353;
	// end inline asm
	mov.b32 	%f302, %r329;
	setp.gt.s32 	%p171, %r328, 30;
	setp.lt.f32 	%p172, %f423, %f302;
	selp.f32 	%f303, %f423, %f302, %p172;
	selp.f32 	%f304, %f423, %f303, %p171;
	mov.b32 	%r335, %f304;
	mov.b32 	%r336, 2;
	// begin inline asm
	shfl.sync.down.b32 %r334, %r335, %r336, %r352, %r353;
	// end inline asm
	mov.b32 	%f306, %r334;
	setp.gt.s32 	%p173, %r328, 29;
	setp.lt.f32 	%p174, %f304, %f306;
	selp.f32 	%f307, %f304, %f306, %p174;
	selp.f32 	%f308, %f304, %f307, %p173;
	mov.b32 	%r340, %f308;
	mov.b32 	%r341, 4;
	// begin inline asm
	shfl.sync.down.b32 %r339, %r340, %r341, %r352, %r353;
	// end inline asm
	mov.b32 	%f310, %r339;
	setp.gt.s32 	%p175, %r328, 27;
	setp.lt.f32 	%p176, %f308, %f310;
	selp.f32 	%f311, %f308, %f310, %p176;
	selp.f32 	%f312, %f308, %f311, %p175;
	mov.b32 	%r345, %f312;
	mov.b32 	%r346, 8;
	// begin inline asm
	shfl.sync.down.b32 %r344, %r345, %r346, %r352, %r353;
	// end inline asm
	mov.b32 	%f314, %r344;
	setp.gt.s32 	%p177, %r328, 23;
	setp.lt.f32 	%p178, %f312, %f314;
	selp.f32 	%f315, %f312, %f314, %p178;
	selp.f32 	%f316, %f312, %f315, %p177;
	mov.b32 	%r350, %f316;
	mov.b32 	%r351, 16;
	// begin inline asm
	shfl.sync.down.b32 %r349, %r350, %r351, %r352, %r353;
	// end inline asm
	mov.b32 	%f318, %r349;
	setp.gt.s32 	%p179, %r328, 15;
	setp.lt.f32 	%p180, %f316, %f318;
	selp.f32 	%f319, %f316, %f318, %p180;
	selp.f32 	%f436, %f316, %f319, %p179;
	setp.ne.s32 	%p181, %r328, 0;
	@%p181 bra 	$L__BB6_34;
	shr.u32 	%r354, %r26, 3;
	and.b32  	%r355, %r354, 124;
	mov.u32 	%r356, _ZZN3cub18CUB_300001_SM_10006detail6reduce18DeviceReduceKernelINS2_10policy_hubIfjN4cuda3__47minimumIfEEE10Policy1000EPfjS8_fNS5_3std3__410__identityEEEvT0_PT3_T1_NS0_13GridEvenShareISI_EET2_T4_E12temp_storage;
	add.s32 	%r357, %r356, %r355;
	st.shared.f32 	[%r357+8], %f436;
$L__BB6_34:
	bar.sync 	0;
	setp.ne.s32 	%p182, %r26, 0;
	@%p182 bra 	$L__BB6_71;
	ld.shared.f32 	%f320, [_ZZN3cub18CUB_300001_SM_10006detail6reduce18DeviceReduceKernelINS2_10policy_hubIfjN4cuda3__47minimumIfEEE10Policy1000EPfjS8_fNS5_3std3__410__identityEEEvT0_PT3_T1_NS0_13GridEvenShareISI_EET2_T4_E12temp_storage+12];
	setp.lt.f32 	%p183, %f436, %f320;
	selp.f32 	%f321, %f436, %f320, %p183;
	ld.shared.f32 	%f322, [_ZZN3cub18CUB_300001_SM_10006detail6reduce18DeviceReduceKernelINS2_10policy_hubIfjN4cuda3__47minimumIfEEE10Policy1000EPfjS8_fNS5_3std3__410__identityEEEvT0_PT3_T1_NS0_13GridEvenShareISI_EET2_T4_E12temp_storage+16];
	setp.lt.f32 	%p184, %f321, %f322;
	selp.f32 	%f323, %f321, %f322, %p184;
	ld.shared.f32 	%f324, [_ZZN3cub18CUB_300001_SM_10006detail6reduce18DeviceReduceKernelINS2_10policy_hubIfjN4cuda3__47minimumIfEEE10Policy1000EPfjS8_fNS5_3std3__410__identityEEEvT0_PT3_T1_NS0_13GridEvenShareISI_EET2_T4_E12temp_storage+20];
	setp.lt.f32 	%p185, %f323, %f324;
	selp.f32 	%f325, %f323, %f324, %p185;
	ld.shared.f32 	%f326, [_ZZN3cub18CUB_300001_SM_10006detail6reduce18DeviceReduceKernelINS2_10policy_hubIfjN4cuda3__47minimumIfEEE10Policy1000EPfjS8_fNS5_3std3__410__identityEEEvT0_PT3_T1_NS0_13GridEvenShareISI_EET2_T4_E12temp_storage+24];
	setp.lt.f32 	%p186, %f325, %f326;
	selp.f32 	%f327, %f325, %f326, %p186;
	ld.shared.f32 	%f328, [_ZZN3cub18CUB_300001_SM_10006detail6reduce18DeviceReduceKernelINS2_10policy_hubIfjN4cuda3__47minimumIfEEE10Policy1000EPfjS8_fNS5_3std3__410__identityEEEvT0_PT3_T1_NS0_13GridEvenShareISI_EET2_T4_E12temp_storage+28];
	setp.lt.f32 	%p187, %f327, %f328;
	selp.f32 	%f329, %f327, %f328, %p187;
	ld.shared.f32 	%f330, [_ZZN3cub18CUB_300001_SM_10006detail6reduce18DeviceReduceKernelINS2_10policy_hubIfjN4cuda3__47minimumIfEEE10Policy1000EPfjS8_fNS5_3std3__410__identityEEEvT0_PT3_T1_NS0_13GridEvenShareISI_EET2_T4_E12temp_storage+32];
	setp.lt.f32 	%p188, %f329, %f330;
	selp.f32 	%f331, %f329, %f330, %p188;
	ld.shared.f32 	%f332, [_ZZN3cub18CUB_300001_SM_10006detail6reduce18DeviceReduceKernelINS2_10policy_hubIfjN4cuda3__47minimumIfEEE10Policy1000EPfjS8_fNS5_3std3__410__identityEEEvT0_PT3_T1_NS0_13GridEvenShareISI_EET2_T4_E12temp_storage+36];
	setp.lt.f32 	%p189, %f331, %f332;
	selp.f32 	%f436, %f331, %f332, %p189;
	bra.uni 	$L__BB6_71;
$L__BB6_36:
	sub.s32 	%r56, %r1, %r5;
	setp.gt.u32 	%p2, %r56, 4095;
	@%p2 bra 	$L__BB6_55;
	mov.u32 	%r57, %tid.x;
	setp.ge.u32 	%p67, %r57, %r56;
	mov.f32 	%f429, 0f00000000;
	mov.u32 	%r465, %r57;
	@%p67 bra 	$L__BB6_39;
	add.s32 	%r190, %r5, %r57;
	mul.wide.u32 	%rd49, %r190, 4;
	add.s64 	%rd48, %rd1, %rd49;
	// begin inline asm
	ld.global.nc.u32 %r189, [%rd48];
	// end inline asm
	mov.b32 	%f429, %r189;
	add.s32 	%r465, %r57, 256;
$L__BB6_39:
	setp.ge.u32 	%p68, %r465, %r56;
	@%p68 bra 	$L__BB6_46;
	not.b32 	%r191, %r465;
	add.s32 	%r60, %r1, %r191;
	and.b32  	%r192, %r60, 768;
	setp.eq.s32 	%p69, %r192, 768;
	@%p69 bra 	$L__BB6_43;
	add.s32 	%r463, %r465, %r5;
	shr.u32 	%r193, %r60, 8;
	add.s32 	%r194, %r193, 1;
	and.b32  	%r195, %r194, 3;
	neg.s32 	%r462, %r195;
$L__BB6_42:
	.pragma "nounroll";
	mul.wide.u32 	%rd51, %r463, 4;
	add.s64 	%rd50, %rd1, %rd51;
	// begin inline asm
	ld.global.nc.u32 %r196, [%rd50];
	// end inline asm
	mov.b32 	%f155, %r196;
	setp.lt.f32 	%p70, %f429, %f155;
	selp.f32 	%f429, %f429, %f155, %p70;
	add.s32 	%r465, %r465, 256;
	add.s32 	%r463, %r463, 256;
	add.s32 	%r462, %r462, 1;
	setp.ne.s32 	%p71, %r462, 0;
	@%p71 bra 	$L__BB6_42;
$L__BB6_43:
	sub.s32 	%r197, %r60, %r5;
	setp.lt.u32 	%p72, %r197, 768;
	@%p72 bra 	$L__BB6_46;
	add.s32 	%r467, %r465, 512;
	add.s32 	%r466, %r465, %r5;
$L__BB6_45:
	mul.wide.u32 	%rd56, %r466, 4;
	add.s64 	%rd52, %rd1, %rd56;
	// begin inline asm
	ld.global.nc.u32 %r198, [%rd52];
	// end inline asm
	mov.b32 	%f156, %r198;
	setp.lt.f32 	%p73, %f429, %f156;
	selp.f32 	%f157, %f429, %f156, %p73;
	add.s32 	%r202, %r466, 256;
	mul.wide.u32 	%rd57, %r202, 4;
	add.s64 	%rd53, %rd1, %rd57;
	// begin inline asm
	ld.global.nc.u32 %r199, [%rd53];
	// end inline asm
	mov.b32 	%f158, %r199;
	setp.lt.f32 	%p74, %f157, %f158;
	selp.f32 	%f159, %f157, %f158, %p74;
	add.s32 	%r203, %r466, 512;
	mul.wide.u32 	%rd58, %r203, 4;
	add.s64 	%rd54, %rd1, %rd58;
	// begin inline asm
	ld.global.nc.u32 %r200, [%rd54];
	// end inline asm
	mov.b32 	%f160, %r200;
	setp.lt.f32 	%p75, %f159, %f160;
	selp.f32 	%f161, %f159, %f160, %p75;
	add.s32 	%r204, %r466, 768;
	mul.wide.u32 	%rd59, %r204, 4;
	add.s64 	%rd55, %rd1, %rd59;
	// begin inline asm
	ld.global.nc.u32 %r201, [%rd55];
	// end inline asm
	mov.b32 	%f162, %r201;
	setp.lt.f32 	%p76, %f161, %f162;
	selp.f32 	%f429, %f161, %f162, %p76;
	add.s32 	%r74, %r467, 1024;
	add.s32 	%r205, %r467, 512;
	add.s32 	%r466, %r466, 1024;
	setp.lt.s32 	%p77, %r205, %r56;
	mov.u32 	%r467, %r74;
	@%p77 bra 	$L__BB6_45;
$L__BB6_46:
	setp.lt.u32 	%p78, %r56, 256;
	@%p78 bra 	$L__BB6_51;
	// begin inline asm
	mov.u32 %r244, %laneid;
	// end inline asm
	mov.b32 	%r246, %f429;
	mov.b32 	%r247, 1;
	mov.b32 	%r268, 31;
	mov.b32 	%r269, -1;
	// begin inline asm
	shfl.sync.down.b32 %r245, %r246, %r247, %r268, %r269;
	// end inline asm
	mov.b32 	%f201, %r245;
	setp.gt.s32 	%p106, %r244, 30;
	setp.lt.f32 	%p107, %f429, %f201;
	selp.f32 	%f202, %f429, %f201, %p107;
	selp.f32 	%f203, %f429, %f202, %p106;
	mov.b32 	%r251, %f203;
	mov.b32 	%r252, 2;
	// begin inline asm
	shfl.sync.down.b32 %r250, %r251, %r252, %r268, %r269;
	// end inline asm
	mov.b32 	%f205, %r250;
	setp.gt.s32 	%p108, %r244, 29;
	setp.lt.f32 	%p109, %f203, %f205;
	selp.f32 	%f206, %f203, %f205, %p109;
	selp.f32 	%f207, %f203, %f206, %p108;
	mov.b32 	%r256, %f207;
	mov.b32 	%r257, 4;
	// begin inline asm
	shfl.sync.down.b32 %r255, %r256, %r257, %r268, %r269;
	// end inline asm
	mov.b32 	%f209, %r255;
	setp.gt.s32 	%p110, %r244, 27;
	setp.lt.f32 	%p111, %f207, %f209;
	selp.f32 	%f210, %f207, %f209, %p111;
	selp.f32 	%f211, %f207, %f210, %p110;
	mov.b32 	%r261, %f211;
	mov.b32 	%r262, 8;
	// begin inline asm
	shfl.sync.down.b32 %r260, %r261, %r262, %r268, %r269;
	// end inline asm
	mov.b32 	%f213, %r260;
	setp.gt.s32 	%p112, %r244, 23;
	setp.lt.f32 	%p113, %f211, %f213;
	selp.f32 	%f214, %f211, %f213, %p113;
	selp.f32 	%f215, %f211, %f214, %p112;
	mov.b32 	%r266, %f215;
	mov.b32 	%r267, 16;
	// begin inline asm
	shfl.sync.down.b32 %r265, %r266, %r267, %r268, %r269;
	// end inline asm
	mov.b32 	%f217, %r265;
	setp.gt.s32 	%p114, %r244, 15;
	setp.lt.f32 	%p115, %f215, %f217;
	selp.f32 	%f218, %f215, %f217, %p115;
	selp.f32 	%f436, %f215, %f218, %p114;
	setp.ne.s32 	%p116, %r244, 0;
	@%p116 bra 	$L__BB6_49;
	shr.u32 	%r270, %r57, 3;
	and.b32  	%r271, %r270, 124;
	mov.u32 	%r272, _ZZN3cub18CUB_300001_SM_10006detail6reduce18DeviceReduceKernelINS2_10policy_hubIfjN4cuda3__47minimumIfEEE10Policy1000EPfjS8_fNS5_3std3__410__identityEEEvT0_PT3_T1_NS0_13GridEvenShareISI_EET2_T4_E12temp_storage;
	add.s32 	%r273, %r272, %r271;
	st.shared.f32 	[%r273+8], %f436;
$L__BB6_49:
	bar.sync 	0;
	setp.ne.s32 	%p117, %r57, 0;
	@%p117 bra 	$L__BB6_71;
	ld.shared.f32 	%f219, [_ZZN3cub18CUB_300001_SM_10006detail6reduce18DeviceReduceKernelINS2_10policy_hubIfjN4cuda3__47minimumIfEEE10Policy1000EPfjS8_fNS5_3std3__410__identityEEEvT0_PT3_T1_NS0_13GridEvenShareISI_EET2_T4_E12temp_storage+12];
	setp.lt.f32 	%p118, %f436, %f219;
	selp.f32 	%f220, %f436, %f219, %p118;
	ld.shared.f32 	%f221, [_ZZN3cub18CUB_300001_SM_10006detail6reduce18DeviceReduceKernelINS2_10policy_hubIfjN4cuda3__47minimumIfEEE10Policy1000EPfjS8_fNS5_3std3__410__identityEEEvT0_PT3_T1_NS0_13GridEvenShareISI_EET2_T4_E12temp_storage+16];
	setp.lt.f32 	%p119, %f220, %f221;
	selp.f32 	%f222, %f220, %f221, %p119;
	ld.shared.f32 	%f223, [_ZZN3cub18CUB_300001_SM_10006detail6reduce18DeviceReduceKernelINS2_10policy_hubIfjN4cuda3__47minimumIfEEE10Policy1000EPfjS8_fNS5_3std3__410__identityEEEvT0_PT3_T1_NS0_13GridEvenShareISI_EET2_T4_E12temp_storage+20];
	setp.lt.f32 	%p120, %f222, %f223;
	selp.f32 	%f224, %f222, %f223, %p120;
	ld.shared.f32 	%f225, [_ZZN3cub18CUB_300001_SM_10006detail6reduce18DeviceReduceKernelINS2_10policy_hubIfjN4cuda3__47minimumIfEEE10Policy1000EPfjS8_fNS5_3std3__410__identityEEEvT0_PT3_T1_NS0_13GridEvenShareISI_EET2_T4_E12temp_storage+24];
	setp.lt.f32 	%p121, %f224, %f225;
	selp.f32 	%f226, %f224, %f225, %p121;
	ld.shared.f32 	%f227, [_ZZN3cub18CUB_300001_SM_10006detail6reduce18DeviceReduceKernelINS2_10policy_hubIfjN4cuda3__47minimumIfEEE10Policy1000EPfjS8_fNS5_3std3__410__identityEEEvT0_PT3_T1_NS0_13GridEvenShareISI_EET2_T4_E12temp_storage+28];
	setp.lt.f32 	%p122, %f226, %f227;
	selp.f32 	%f228, %f226, %f227, %p122;
	ld.shared.f32 	%f229, [_ZZN3cub18CUB_300001_SM_10006detail6reduce18DeviceReduceKernelINS2_10policy_hubIfjN4cuda3__47minimumIfEEE10Policy1000EPfjS8_fNS5_3std3__410__identityEEEvT0_PT3_T1_NS0_13GridEvenShareISI_EET2_T4_E12temp_storage+32];
	setp.lt.f32 	%p123, %f228, %f229;
	selp.f32 	%f230, %f228, %f229, %p123;
	ld.shared.f32 	%f231, [_ZZN3cub18CUB_300001_SM_10006detail6reduce18DeviceReduceKernelINS2_10policy_hubIfjN4cuda3__47minimumIfEEE10Policy1000EPfjS8_fNS5_3std3__410__identityEEEvT0_PT3_T1_NS0_13GridEvenShareISI_EET2_T4_E12temp_storage+36];
	setp.lt.f32 	%p124, %f230, %f231;
	selp.f32 	%f436, %f230, %f231, %p124;
	bra.uni 	$L__BB6_71;
$L__BB6_51:
	// begin inline asm
	mov.u32 %r206, %laneid;
	// end inline asm
	and.b32  	%r232, %r57, 992;
	add.s32 	%r233, %r232, 32;
	setp.gt.u32 	%p79, %r233, %r56;
	not.b32 	%r234, %r232;
	add.s32 	%r235, %r56, %r234;
	selp.b32 	%r230, %r235, 31, %p79;
	mov.b32 	%r208, %f429;
	mov.b32 	%r209, 1;
	mov.b32 	%r231, -1;
	// begin inline asm
	shfl.sync.down.b32 %r207, %r208, %r209, %r230, %r231;
	// end inline asm
	mov.b32 	%f163, %r207;
	setp.lt.s32 	%p80, %r206, %r230;
	setp.lt.f32 	%p81, %f429, %f163;
	selp.f32 	%f164, %f429, %f163, %p81;
	selp.f32 	%f165, %f164, %f429, %p80;
	mov.b32 	%r213, %f165;
	mov.b32 	%r214, 2;
	// begin inline asm
	shfl.sync.down.b32 %r212, %r213, %r214, %r230, %r231;
	// end inline asm
	mov.b32 	%f167, %r212;
	add.s32 	%r236, %r206, 2;
	setp.gt.s32 	%p82, %r236, %r230;
	setp.lt.f32 	%p83, %f165, %f167;
	selp.f32 	%f168, %f165, %f167, %p83;
	selp.f32 	%f169, %f165, %f168, %p82;
	mov.b32 	%r218, %f169;
	mov.b32 	%r219, 4;
	// begin inline asm
	shfl.sync.down.b32 %r217, %r218, %r219, %r230, %r231;
	// end inline asm
	mov.b32 	%f171, %r217;
	add.s32 	%r237, %r206, 4;
	setp.gt.s32 	%p84, %r237, %r230;
	setp.lt.f32 	%p85, %f169, %f171;
	selp.f32 	%f172, %f169, %f171, %p85;
	selp.f32 	%f173, %f169, %f172, %p84;
	mov.b32 	%r223, %f173;
	mov.b32 	%r224, 8;
	// begin inline asm
	shfl.sync.down.b32 %r222, %r223, %r224, %r230, %r231;
	// end inline asm
	mov.b32 	%f175, %r222;
	add.s32 	%r238, %r206, 8;
	setp.gt.s32 	%p86, %r238, %r230;
	setp.lt.f32 	%p87, %f173, %f175;
	selp.f32 	%f176, %f173, %f175, %p87;
	selp.f32 	%f177, %f173, %f176, %p86;
	mov.b32 	%r228, %f177;
	mov.b32 	%r229, 16;
	// begin inline asm
	shfl.sync.down.b32 %r227, %r228, %r229, %r230, %r231;
	// end inline asm
	mov.b32 	%f179, %r227;
	add.s32 	%r239, %r206, 16;
	setp.gt.s32 	%p88, %r239, %r230;
	setp.lt.f32 	%p89, %f177, %f179;
	selp.f32 	%f180, %f177, %f179, %p89;
	selp.f32 	%f436, %f177, %f180, %p88;
	setp.ne.s32 	%p90, %r206, 0;
	@%p90 bra 	$L__BB6_53;
	shr.u32 	%r240, %r57, 3;
	and.b32  	%r241, %r240, 124;
	mov.u32 	%r242, _ZZN3cub18CUB_300001_SM_10006detail6reduce18DeviceReduceKernelINS2_10policy_hubIfjN4cuda3__47minimumIfEEE10Policy1000EPfjS8_fNS5_3std3__410__identityEEEvT0_PT3_T1_NS0_13GridEvenShareISI_EET2_T4_E12temp_storage;
	add.s32 	%r243, %r242, %r241;
	st.shared.f32 	[%r243+8], %f436;
$L__BB6_53:
	bar.sync 	0;
	setp.ne.s32 	%p91, %r57, 0;
	@%p91 bra 	$L__BB6_71;
	setp.gt.u32 	%p92, %r56, 32;
	ld.shared.f32 	%f181, [_ZZN3cub18CUB_300001_SM_10006detail6reduce18DeviceReduceKernelINS2_10policy_hubIfjN4cuda3__47minimumIfEEE10Policy1000EPfjS8_fNS5_3std3__410__identityEEEvT0_PT3_T1_NS0_13GridEvenShareISI_EET2_T4_E12temp_storage+12];
	setp.lt.f32 	%p93, %f436, %f181;
	selp.f32 	%f182, %f436, %f181, %p93;
	selp.f32 	%f183, %f182, %f436, %p92;
	setp.gt.u32 	%p94, %r56, 64;
	ld.shared.f32 	%f184, [_ZZN3cub18CUB_300001_SM_10006detail6reduce18DeviceReduceKernelINS2_10policy_hubIfjN4cuda3__47minimumIfEEE10Policy1000EPfjS8_fNS5_3std3__410__identityEEEvT0_PT3_T1_NS0_13GridEvenShareISI_EET2_T4_E12temp_storage+16];
	setp.lt.f32 	%p95, %f183, %f184;
	selp.f32 	%f185, %f183, %f184, %p95;
	selp.f32 	%f186, %f185, %f183, %p94;
	setp.gt.u32 	%p96, %r56, 96;
	ld.shared.f32 	%f187, [_ZZN3cub18CUB_300001_SM_10006detail6reduce18DeviceReduceKernelINS2_10policy_hubIfjN4cuda3__47minimumIfEEE10Policy1000EPfjS8_fNS5_3std3__410__identityEEEvT0_PT3_T1_NS0_13GridEvenShareISI_EET2_T4_E12temp_storage+20];
	setp.lt.f32 	%p97, %f186, %f187;
	selp.f32 	%f188, %f186, %f187, %p97;
	selp.f32 	%f189, %f188, %f186, %p96;
	setp.gt.u32 	%p98, %r56, 128;
	ld.shared.f32 	%f190, [_ZZN3cub18CUB_300001_SM_10006detail6reduce18DeviceReduceKernelINS2_10policy_hubIfjN4cuda3__47minimumIfEEE10Policy1000EPfjS8_fNS5_3std3__410__identityEEEvT0_PT3_T1_NS0_13GridEvenShareISI_EET2_T4_E12temp_storage+24];
	setp.lt.f32 	%p99, %f189, %f190;
	selp.f32 	%f191, %f189, %f190, %p99;
	selp.f32 	%f192, %f191, %f189, %p98;
	setp.gt.u32 	%p100, %r56, 160;
	ld.shared.f32 	%f193, [_ZZN3cub18CUB_300001_SM_10006detail6reduce18DeviceReduceKernelINS2_10policy_hubIfjN4cuda3__47minimumIfEEE10Policy1000EPfjS8_fNS5_3std3__410__identityEEEvT0_PT3_T1_NS0_13GridEvenShareISI_EET2_T4_E12temp_storage+28];
	setp.lt.f32 	%p101, %f192, %f193;
	selp.f32 	%f194, %f192, %f193, %p101;
	selp.f32 	%f195, %f194, %f192, %p100;
	setp.gt.u32 	%p102, %r56, 192;
	ld.shared.f32 	%f196, [_ZZN3cub18CUB_300001_SM_10006detail6reduce18DeviceReduceKernelINS2_10policy_hubIfjN4cuda3__47minimumIfEEE10Policy1000EPfjS8_fNS5_3std3__410__identityEEEvT0_PT3_T1_NS0_13GridEvenShareISI_EET2_T4_E12temp_storage+32];
	setp.lt.f32 	%p103, %f195, %f196;
	selp.f32 	%f197, %f195, %f196, %p103;
	selp.f32 	%f198, %f197, %f195, %p102;
	setp.gt.u32 	%p104, %r56, 224;
	ld.shared.f32 	%f199, [_ZZN3cub18CUB_300001_SM_10006detail6reduce18DeviceReduceKernelINS2_10policy_hubIfjN4cuda3__47minimumIfEEE10Policy1000EPfjS8_fNS5_3std3__410__identityEEEvT0_PT3_T1_NS0_13GridEvenShareISI_EET2_T4_E12temp_storage+36];
	setp.lt.f32 	%p105, %f198, %f199;
	selp.f32 	%f200, %f198, %f199, %p105;
	selp.f32 	%f436, %f200, %f198, %p104;
	bra.uni 	$L__BB6_71;
$L__BB6_55:
	mov.u32 	%r76, %tid.x;
	add.s32 	%r121, %r76, %r5;
	mul.wide.u32 	%rd20, %r121, 4;
	add.s64 	%rd4, %rd1, %rd20;
	// begin inline asm
	ld.global.nc.u32 %r105, [%rd4];
	// end inline asm
	mov.b32 	%f52, %r105;
	add.s64 	%rd5, %rd4, 1024;
	// begin inline asm
	ld.global.nc.u32 %r106, [%rd5];
	// end inline asm
	mov.b32 	%f53, %r106;
	add.s64 	%rd6, %rd4, 2048;
	// begin inline asm
	ld.global.nc.u32 %r107, [%rd6];
	// end inline asm
	mov.b32 	%f54, %r107;
	add.s64 	%rd7, %rd4, 3072;
	// begin inline asm
	ld.global.nc.u32 %r108, [%rd7];
	// end inline asm
	mov.b32 	%f55, %r108;
	add.s64 	%rd8, %rd4, 4096;
	// begin inline asm
	ld.global.nc.u32 %r109, [%rd8];
	// end inline asm
	mov.b32 	%f56, %r109;
	add.s64 	%rd9, %rd4, 5120;
	// begin inline asm
	ld.global.nc.u32 %r110, [%rd9];
	// end inline asm
	mov.b32 	%f57, %r110;
	add.s64 	%rd10, %rd4, 6144;
	// begin inline asm
	ld.global.nc.u32 %r111, [%rd10];
	// end inline asm
	mov.b32 	%f58, %r111;
	add.s64 	%rd11, %rd4, 7168;
	// begin inline asm
	ld.global.nc.u32 %r112, [%rd11];
	// end inline asm
	mov.b32 	%f59, %r112;
	add.s64 	%rd12, %rd4, 8192;
	// begin inline asm
	ld.global.nc.u32 %r113, [%rd12];
	// end inline asm
	mov.b32 	%f60, %r113;
	add.s64 	%rd13, %rd4, 9216;
	// begin inline asm
	ld.global.nc.u32 %r114, [%rd13];
	// end inline asm
	mov.b32 	%f61, %r114;
	add.s64 	%rd14, %rd4, 10240;
	// begin inline asm
	ld.global.nc.u32 %r115, [%rd14];
	// end inline asm
	mov.b32 	%f62, %r115;
	add.s64 	%rd15, %rd4, 11264;
	// begin inline asm
	ld.global.nc.u32 %r116, [%rd15];
	// end inline asm
	mov.b32 	%f63, %r116;
	add.s64 	%rd16, %rd4, 12288;
	// begin inline asm
	ld.global.nc.u32 %r117, [%rd16];
	// end inline asm
	mov.b32 	%f64, %r117;
	add.s64 	%rd17, %rd4, 13312;
	// begin inline asm
	ld.global.nc.u32 %r118, [%rd17];
	// end inline asm
	mov.b32 	%f65, %r118;
	add.s64 	%rd18, %rd4, 14336;
	// begin inline asm
	ld.global.nc.u32 %r119, [%rd18];
	// end inline asm
	mov.b32 	%f66, %r119;
	add.s64 	%rd19, %rd4, 15360;
	// begin inline asm
	ld.global.nc.u32 %r120, [%rd19];
	// end inline asm
	mov.b32 	%f67, %r120;
	setp.lt.f32 	%p3, %f52, %f53;
	selp.f32 	%f68, %f52, %f53, %p3;
	setp.lt.f32 	%p4, %f54, %f55;
	selp.f32 	%f69, %f54, %f55, %p4;
	setp.lt.f32 	%p5, %f56, %f57;
	selp.f32 	%f70, %f56, %f57, %p5;
	setp.lt.f32 	%p6, %f58, %f59;
	selp.f32 	%f71, %f58, %f59, %p6;
	setp.lt.f32 	%p7, %f60, %f61;
	selp.f32 	%f72, %f60, %f61, %p7;
	setp.lt.f32 	%p8, %f62, %f63;
	selp.f32 	%f73, %f62, %f63, %p8;
	setp.lt.f32 	%p9, %f64, %f65;
	selp.f32 	%f74, %f64, %f65, %p9;
	setp.lt.f32 	%p10, %f66, %f67;
	selp.f32 	%f75, %f66, %f67, %p10;
	setp.lt.f32 	%p11, %f68, %f69;
	selp.f32 	%f76, %f68, %f69, %p11;
	setp.lt.f32 	%p12, %f70, %f71;
	selp.f32 	%f77, %f70, %f71, %p12;
	setp.lt.f32 	%p13, %f72, %f73;
	selp.f32 	%f78, %f72, %f73, %p13;
	setp.lt.f32 	%p14, %f74, %f75;
	selp.f32 	%f79, %f74, %f75, %p14;
	setp.lt.f32 	%p15, %f76, %f77;
	selp.f32 	%f80, %f76, %f77, %p15;
	setp.lt.f32 	%p16, %f78, %f79;
	selp.f32 	%f81, %f78, %f79, %p16;
	setp.lt.f32 	%p17, %f80, %f81;
	selp.f32 	%f435, %f80, %f81, %p17;
	setp.lt.u32 	%p18, %r56, %r4;
	@%p18 bra 	$L__BB6_67;
	add.s32 	%r77, %r4, %r5;
	add.s32 	%r469, %r77, 256;
	add.s32 	%r468, %r77, %r76;
	mov.b32 	%r470, 0;
$L__BB6_57:
	add.s32 	%r5, %r5, %r4;
	add.s32 	%r123, %r1, -4096;
	setp.gt.u32 	%p19, %r5, %r123;
	@%p19 bra 	$L__BB6_59;
	add.s32 	%r140, %r76, %r5;
	mul.wide.u32 	%rd37, %r140, 4;
	add.s64 	%rd21, %rd1, %rd37;
	// begin inline asm
	ld.global.nc.u32 %r124, [%rd21];
	// end inline asm
	mov.b32 	%f82, %r124;
	add.s64 	%rd22, %rd21, 1024;
	// begin inline asm
	ld.global.nc.u32 %r125, [%rd22];
	// end inline asm
	mov.b32 	%f83, %r125;
	add.s64 	%rd23, %rd21, 2048;
	// begin inline asm
	ld.global.nc.u32 %r126, [%rd23];
	// end inline asm
	mov.b32 	%f84, %r126;
	add.s64 	%rd24, %rd21, 3072;
	// begin inline asm
	ld.global.nc.u32 %r127, [%rd24];
	// end inline asm
	mov.b32 	%f85, %r127;
	add.s64 	%rd25, %rd21, 4096;
	// begin inline asm
	ld.global.nc.u32 %r128, [%rd25];
	// end inline asm
	mov.b32 	%f86, %r128;
	add.s64 	%rd26, %rd21, 5120;
	// begin inline asm
	ld.global.nc.u32 %r129, [%rd26];
	// end inline asm
	mov.b32 	%f87, %r129;
	add.s64 	%rd27, %rd21, 6144;
	// begin inline asm
	ld.global.nc.u32 %r130, [%rd27];
	// end inline asm
	mov.b32 	%f88, %r130;
	add.s64 	%rd28, %rd21, 7168;
	// begin inline asm
	ld.global.nc.u32 %r131, [%rd28];
	// end inline asm
	mov.b32 	%f89, %r131;
	add.s64 	%rd29, %rd21, 8192;
	// begin inline asm
	ld.global.nc.u32 %r132, [%rd29];
	// end inline asm
	mov.b32 	%f90, %r132;
	add.s64 	%rd30, %rd21, 9216;
	// begin inline asm
	ld.global.nc.u32 %r133, [%rd30];
	// end inline asm
	mov.b32 	%f91, %r133;
	add.s64 	%rd31, %rd21, 10240;
	// begin inline asm
	ld.global.nc.u32 %r134, [%rd31];
	// end inline asm
	mov.b32 	%f92, %r134;
	add.s64 	%rd32, %rd21, 11264;
	// begin inline asm
	ld.global.nc.u32 %r135, [%rd32];
	// end inline asm
	mov.b32 	%f93, %r135;
	add.s64 	%rd33, %rd21, 12288;
	// begin inline asm
	ld.global.nc.u32 %r136, [%rd33];
	// end inline asm
	mov.b32 	%f94, %r136;
	add.s64 	%rd34, %rd21, 13312;
	// begin inline asm
	ld.global.nc.u32 %r137, [%rd34];
	// end inline asm
	mov.b32 	%f95, %r137;
	add.s64 	%rd35, %rd21, 14336;
	// begin inline asm
	ld.global.nc.u32 %r138, [%rd35];
	// end inline asm
	mov.b32 	%f96, %r138;
	add.s64 	%rd36, %rd21, 15360;
	// begin inline asm
	ld.global.nc.u32 %r139, [%rd36];
	// end inline asm
	mov.b32 	%f97, %r139;
	setp.lt.f32 	%p20, %f435, %f82;
	selp.f32 	%f98, %f435, %f82, %p20;
	setp.lt.f32 	%p21, %f83, %f84;
	selp.f32 	%f99, %f83, %f84, %p21;
	setp.lt.f32 	%p22, %f85, %f86;
	selp.f32 	%f100, %f85, %f86, %p22;
	setp.lt.f32 	%p23, %f87, %f88;
	selp.f32 	%f101, %f87, %f88, %p23;
	setp.lt.f32 	%p24, %f89, %f90;
	selp.f32 	%f102, %f89, %f90, %p24;
	setp.lt.f32 	%p25, %f91, %f92;
	selp.f32 	%f103, %f91, %f92, %p25;
	setp.lt.f32 	%p26, %f93, %f94;
	selp.f32 	%f104, %f93, %f94, %p26;
	setp.lt.f32 	%p27, %f95, %f96;
	selp.f32 	%f105, %f95, %f96, %p27;
	setp.lt.f32 	%p28, %f98, %f99;
	selp.f32 	%f106, %f98, %f99, %p28;
	setp.lt.f32 	%p29, %f100, %f101;
	selp.f32 	%f107, %f100, %f101, %p29;
	setp.lt.f32 	%p30, %f102, %f103;
	selp.f32 	%f108, %f102, %f103, %p30;
	setp.lt.f32 	%p31, %f104, %f105;
	selp.f32 	%f109, %f104, %f105, %p31;
	setp.lt.f32 	%p32, %f106, %f107;
	selp.f32 	%f110, %f106, %f107, %p32;
	setp.lt.f32 	%p33, %f108, %f109;
	selp.f32 	%f111, %f108, %f109, %p33;
	setp.lt.f32 	%p34, %f110, %f111;
	selp.f32 	%f112, %f110, %f111, %p34;
	setp.lt.f32 	%p35, %f112, %f97;
	selp.f32 	%f435, %f112, %f97, %p35;
	sub.s32 	%r141, %r1, %r5;
	setp.lt.u32 	%p36, %r141, %r4;
	add.s32 	%r470, %r470, 1;
	add.s32 	%r469, %r469, %r4;
	add.s32 	%r468, %r468, %r4;
	@%p36 bra 	$L__BB6_67;
	bra.uni 	$L__BB6_57;
$L__BB6_59:
	setp.le.u32 	%p37, %r1, %r5;
	@%p37 bra 	$L__BB6_67;
	sub.s32 	%r88, %r1, %r5;
	setp.ge.s32 	%p38, %r76, %r88;
	@%p38 bra 	$L__BB6_67;
	not.b32 	%r142, %r76;
	add.s32 	%r143, %r1, %r142;
	sub.s32 	%r144, %r143, %r77;
	mul.lo.s32 	%r145, %r2, %r470;
	shl.b32 	%r146, %r145, 12;
	sub.s32 	%r89, %r144, %r146;
	shr.u32 	%r147, %r143, 8;
	add.s32 	%r90, %r147, 1;
	and.b32  	%r148, %r143, 768;
	setp.eq.s32 	%p39, %r148, 768;
	mov.u32 	%r475, %r76;
	@%p39 bra 	$L__BB6_64;
	and.b32  	%r149, %r90, 3;
	neg.s32 	%r472, %r149;
	mov.u32 	%r475, %r76;
$L__BB6_63:
	.pragma "nounroll";
	mul.wide.u32 	%rd39, %r468, 4;
	add.s64 	%rd38, %rd1, %rd39;
	// begin inline asm
	ld.global.nc.u32 %r150, [%rd38];
	// end inline asm
	mov.b32 	%f114, %r150;
	setp.lt.f32 	%p40, %f435, %f114;
	selp.f32 	%f435, %f435, %f114, %p40;
	add.s32 	%r475, %r475, 256;
	add.s32 	%r468, %r468, 256;
	add.s32 	%r472, %r472, 1;
	setp.ne.s32 	%p41, %r472, 0;
	@%p41 bra 	$L__BB6_63;
$L__BB6_64:
	setp.lt.u32 	%p42, %r89, 768;
	@%p42 bra 	$L__BB6_67;
	add.s32 	%r477, %r475, 512;
	add.s32 	%r476, %r475, %r469;
$L__BB6_66:
	add.s32 	%r155, %r476, -256;
	mul.wide.u32 	%rd44, %r155, 4;
	add.s64 	%rd40, %rd1, %rd44;
	// begin inline asm
	ld.global.nc.u32 %r151, [%rd40];
	// end inline asm
	mov.b32 	%f115, %r151;
	setp.lt.f32 	%p43, %f435, %f115;
	selp.f32 	%f116, %f435, %f115, %p43;
	mul.wide.u32 	%rd45, %r476, 4;
	add.s64 	%rd41, %rd1, %rd45;
	// begin inline asm
	ld.global.nc.u32 %r152, [%rd41];
	// end inline asm
	mov.b32 	%f117, %r152;
	setp.lt.f32 	%p44, %f116, %f117;
	selp.f32 	%f118, %f116, %f117, %p44;
	add.s32 	%r156, %r476, 256;
	mul.wide.u32 	%rd46, %r156, 4;
	add.s64 	%rd42, %rd1, %rd46;
	// begin inline asm
	ld.global.nc.u32 %r153, [%rd42];
	// end inline asm
	mov.b32 	%f119, %r153;
	setp.lt.f32 	%p45, %f118, %f119;
	selp.f32 	%f120, %f118, %f119, %p45;
	add.s32 	%r157, %r476, 512;
	mul.wide.u32 	%rd47, %r157, 4;
	add.s64 	%rd43, %rd1, %rd47;
	// begin inline asm
	ld.global.nc.u32 %r154, [%rd43];
	// end inline asm
	mov.b32 	%f121, %r154;
	setp.lt.f32 	%p46, %f120, %f121;
	selp.f32 	%f435, %f120, %f121, %p46;
	add.s32 	%r103, %r477, 1024;
	add.s32 	%r158, %r477, 512;
	add.s32 	%r476, %r476, 1024;
	setp.lt.s32 	%p47, %r158, %r88;
	mov.u32 	%r477, %r103;
	@%p47 bra 	$L__BB6_66;
$L__BB6_67:
	// begin inline asm
	mov.u32 %r159, %laneid;
	// end inline asm
	mov.b32 	%r161, %f435;
	mov.b32 	%r162, 1;
	mov.b32 	%r183, 31;
	mov.b32 	%r184, -1;
	// begin inline asm
	shfl.sync.down.b32 %r160, %r161, %r162, %r183, %r184;
	// end inline asm
	mov.b32 	%f122, %r160;
	setp.gt.s32 	%p48, %r159, 30;
	setp.lt.f32 	%p49, %f435, %f122;
	selp.f32 	%f123, %f435, %f122, %p49;
	selp.f32 	%f124, %f435, %f123, %p48;
	mov.b32 	%r166, %f124;
	mov.b32 	%r167, 2;
	// begin inline asm
	shfl.sync.down.b32 %r165, %r166, %r167, %r183, %r184;
	// end inline asm
	mov.b32 	%f126, %r165;
	setp.gt.s32 	%p50, %r159, 29;
	setp.lt.f32 	%p51, %f124, %f126;
	selp.f32 	%f127, %f124, %f126, %p51;
	selp.f32 	%f128, %f124, %f127, %p50;
	mov.b32 	%r171, %f128;
	mov.b32 	%r172, 4;
	// begin inline asm
	shfl.sync.down.b32 %r170, %r171, %r172, %r183, %r184;
	// end inline asm
	mov.b32 	%f130, %r170;
	setp.gt.s32 	%p52, %r159, 27;
	setp.lt.f32 	%p53, %f128, %f130;
	selp.f32 	%f131, %f128, %f130, %p53;
	selp.f32 	%f132, %f128, %f131, %p52;
	mov.b32 	%r176, %f132;
	mov.b32 	%r177, 8;
	// begin inline asm
	shfl.sync.down.b32 %r175, %r176, %r177, %r183, %r184;
	// end inline asm
	mov.b32 	%f134, %r175;
	setp.gt.s32 	%p54, %r159, 23;
	setp.lt.f32 	%p55, %f132, %f134;
	selp.f32 	%f135, %f132, %f134, %p55;
	selp.f32 	%f136, %f132, %f135, %p54;
	mov.b32 	%r181, %f136;
	mov.b32 	%r182, 16;
	// begin inline asm
	shfl.sync.down.b32 %r180, %r181, %r182, %r183, %r184;
	// end inline asm
	mov.b32 	%f138, %r180;
	setp.gt.s32 	%p56, %r159, 15;
	setp.lt.f32 	%p57, %f136, %f138;
	selp.f32 	%f139, %f136, %f138, %p57;
	selp.f32 	%f436, %f136, %f139, %p56;
	setp.ne.s32 	%p58, %r159, 0;
	@%p58 bra 	$L__BB6_69;
	shr.u32 	%r185, %r76, 3;
	and.b32  	%r186, %r185, 124;
	mov.u32 	%r187, _ZZN3cub18CUB_300001_SM_10006detail6reduce18DeviceReduceKernelINS2_10policy_hubIfjN4cuda3__47minimumIfEEE10Policy1000EPfjS8_fNS5_3std3__410__identityEEEvT0_PT3_T1_NS0_13GridEvenShareISI_EET2_T4_E12temp_storage;
	add.s32 	%r188, %r187, %r186;
	st.shared.f32 	[%r188+8], %f436;
$L__BB6_69:
	bar.sync 	0;
	setp.ne.s32 	%p59, %r76, 0;
	@%p59 bra 	$L__BB6_71;
	ld.shared.f32 	%f140, [_ZZN3cub18CUB_300001_SM_10006detail6reduce18DeviceReduceKernelINS2_10policy_hubIfjN4cuda3__47minimumIfEEE10Policy1000EPfjS8_fNS5_3std3__410__identityEEEvT0_PT3_T1_NS0_13GridEvenShareISI_EET2_T4_E12temp_storage+12];
	setp.lt.f32 	%p60, %f436, %f140;
	selp.f32 	%f141, %f436, %f140, %p60;
	ld.shared.f32 	%f142, [_ZZN3cub18CUB_300001_SM_10006detail6reduce18DeviceReduceKernelINS2_10policy_hubIfjN4cuda3__47minimumIfEEE10Policy1000EPfjS8_fNS5_3std3__410__identityEEEvT0_PT3_T1_NS0_13GridEvenShareISI_EET2_T4_E12temp_storage+16];
	setp.lt.f32 	%p61, %f141, %f142;
	selp.f32 	%f143, %f141, %f142, %p61;
	ld.shared.f32 	%f144, [_ZZN3cub18CUB_300001_SM_10006detail6reduce18DeviceReduceKernelINS2_10policy_hubIfjN4cuda3__47minimumIfEEE10Policy1000EPfjS8_fNS5_3std3__410__identityEEEvT0_PT3_T1_NS0_13GridEvenShareISI_EET2_T4_E12temp_storage+20];
	setp.lt.f32 	%p62, %f143, %f144;
	selp.f32 	%f145, %f143, %f144, %p62;
	ld.shared.f32 	%f146, [_ZZN3cub18CUB_300001_SM_10006detail6reduce18DeviceReduceKernelINS2_10policy_hubIfjN4cuda3__47minimumIfEEE10Policy1000EPfjS8_fNS5_3std3__410__identityEEEvT0_PT3_T1_NS0_13GridEvenShareISI_EET2_T4_E12temp_storage+24];
	setp.lt.f32 	%p63, %f145, %f146;
	selp.f32 	%f147, %f145, %f146, %p63;
	ld.shared.f32 	%f148, [_ZZN3cub18CUB_300001_SM_10006detail6reduce18DeviceReduceKernelINS2_10policy_hubIfjN4cuda3__47minimumIfEEE10Policy1000EPfjS8_fNS5_3std3__410__identityEEEvT0_PT3_T1_NS0_13GridEvenShareISI_EET2_T4_E12temp_storage+28];
	setp.lt.f32 	%p64, %f147, %f148;
	selp.f32 	%f149, %f147, %f148, %p64;
	ld.shared.f32 	%f150, [_ZZN3cub18CUB_300001_SM_10006detail6reduce18DeviceReduceKernelINS2_10policy_hubIfjN4cuda3__47minimumIfEEE10Policy1000EPfjS8_fNS5_3std3__410__identityEEEvT0_PT3_T1_NS0_13GridEvenShareISI_EET2_T4_E12temp_storage+32];
	setp.lt.f32 	%p65, %f149, %f150;
	selp.f32 	%f151, %f149, %f150, %p65;
	ld.shared.f32 	%f152, [_ZZN3cub18CUB_300001_SM_10006detail6reduce18DeviceReduceKernelINS2_10policy_hubIfjN4cuda3__47minimumIfEEE10Policy1000EPfjS8_fNS5_3std3__410__identityEEEvT0_PT3_T1_NS0_13GridEvenShareISI_EET2_T4_E12temp_storage+36];
	setp.lt.f32 	%p66, %f151, %f152;
	selp.f32 	%f436, %f151, %f152, %p66;
$L__BB6_71:
	mov.u32 	%r443, %tid.x;
	setp.ne.s32 	%p248, %r443, 0;
	@%p248 bra 	$L__BB6_73;
	ld.param.u64 	%rd111, [_ZN3cub18CUB_300001_SM_10006detail6reduce18DeviceReduceKernelINS2_10policy_hubIfjN4cuda3__47minimumIfEEE10Policy1000EPfjS8_fNS5_3std3__410__identityEEEvT0_PT3_T1_NS0_13GridEvenShareISI_EET2_T4__param_1];
	cvta.to.global.u64 	%rd108, %rd111;
	mul.wide.u32 	%rd109, %r3, 4;
	add.s64 	%rd110, %rd108, %rd109;
	st.global.f32 	[%rd110], %f436;
$L__BB6_73:
	ret;

}
	// .globl	_ZN3cub18CUB_300001_SM_10006detail6reduce28DeviceReduceSingleTileKernelINS2_10policy_hubIfjN4cuda3__47minimumIfEEE10Policy1000EPfSB_iS8_ffNS5_3std3__410__identityEEEvT0_T1_T2_T3_T4_T6_
.visible .entry _ZN3cub18CUB_300001_SM_10006detail6reduce28DeviceReduceSingleTileKernelINS2_10policy_hubIfjN4cuda3__47minimumIfEEE10Policy1000EPfSB_iS8_ffNS5_3std3__410__identityEEEvT0_T1_T2_T3_T4_T6_(
	.param .u64 .ptr .align 1 _ZN3cub18CUB_300001_SM_10006detail6reduce28DeviceReduceSingleTileKernelINS2_10policy_hubIfjN4cuda3__47minimumIfEEE10Policy1000EPfSB_iS8_ffNS5_3std3__410__identityEEEvT0_T1_T2_T3_T4_T6__param_0,
	.param .u64 .ptr .align 1 _ZN3cub18CUB_300001_SM_10006detail6reduce28DeviceReduceSingleTileKernelINS2_10policy_hubIfjN4cuda3__47minimumIfEEE10Policy1000EPfSB_iS8_ffNS5_3std3__410__identityEEEvT0_T1_T2_T3_T4_T6__param_1,
	.param .u32 _ZN3cub18CUB_300001_SM_10006detail6reduce28DeviceReduceSingleTileKernelINS2_10policy_hubIfjN4cuda3__47minimumIfEEE10Policy1000EPfSB_iS8_ffNS5_3std3__410__identityEEEvT0_T1_T2_T3_T4_T6__param_2,
	.param .align 1 .b8 _ZN3cub18CUB_300001_SM_10006detail6reduce28DeviceReduceSingleTileKernelINS2_10policy_hubIfjN4cuda3__47minimumIfEEE10Policy1000EPfSB_iS8_ffNS5_3std3__410__identityEEEvT0_T1_T2_T3_T4_T6__param_3[1],
	.param .f32 _ZN3cub18CUB_300001_SM_10006detail6reduce28DeviceReduceSingleTileKernelINS2_10policy_hubIfjN4cuda3__47minimumIfEEE10Policy1000EPfSB_iS8_ffNS5_3std3__410__identityEEEvT0_T1_T2_T3_T4_T6__param_4,
	.param .align 1 .b8 _ZN3cub18CUB_300001_SM_10006detail6reduce28DeviceReduceSingleTileKernelINS2_10policy_hubIfjN4cuda3__47minimumIfEEE10Policy1000EPfSB_iS8_ffNS5_3std3__410__identityEEEvT0_T1_T2_T3_T4_T6__param_5[1]
)
.maxntid 256
.minnctapersm 1
{
	.reg .pred 	%p<252>;
	.reg .b32 	%r<407>;
	.reg .b32 	%f<443>;
	.reg .b64 	%rd<125>;
	// demoted variable
	.shared .align 4 .b8 _ZZN3cub18CUB_300001_SM_10006detail6reduce28DeviceReduceSingleTileKernelINS2_10policy_hubIfjN4cuda3__47minimumIfEEE10Policy1000EPfSB_iS8_ffNS5_3std3__410__identityEEEvT0_T1_T2_T3_T4_T6_E12temp_storage[44];
	ld.param.u64 	%rd16, [_ZN3cub18CUB_300001_SM_10006detail6reduce28DeviceReduceSingleTileKernelINS2_10policy_hubIfjN4cuda3__47minimumIfEEE10Policy1000EPfSB_iS8_ffNS5_3std3__410__identityEEEvT0_T1_T2_T3_T4_T6__param_0];
	ld.param.u64 	%rd17, [_ZN3cub18CUB_300001_SM_10006detail6reduce28DeviceReduceSingleTileKernelINS2_10policy_hubIfjN4cuda3__47minimumIfEEE10Policy1000EPfSB_iS8_ffNS5_3std3__410__identityEEEvT0_T1_T2_T3_T4_T6__param_1];
	ld.param.u32 	%r67, [_ZN3cub18CUB_300001_SM_10006detail6reduce28DeviceReduceSingleTileKernelINS2_10policy_hubIfjN4cuda3__47minimumIfEEE10Policy1000EPfSB_iS8_ffNS5_3std3__410__identityEEEvT0_T1_T2_T3_T4_T6__param_2];
	ld.param.f32 	%f54, [_ZN3cub18CUB_300001_SM_10006detail6reduce28DeviceReduceSingleTileKernelINS2_10policy_hubIfjN4cuda3__47minimumIfEEE10Policy1000EPfSB_iS8_ffNS5_3std3__410__identityEEEvT0_T1_T2_T3_T4_T6__param_4];
	cvta.to.global.u64 	%rd1, %rd17;
	setp.ne.s32 	%p1, %r67, 0;
	@%p1 bra 	$L__BB7_3;
	mov.u32 	%r380, %tid.x;
	setp.ne.s32 	%p251, %r380, 0;
	@%p251 bra 	$L__BB7_74;
	st.global.f32 	[%rd1], %f54;
	bra.uni 	$L__BB7_74;
$L__BB7_3:
	and.b64  	%rd18, %rd16, 15;
	setp.ne.s64 	%p2, %rd18, 0;
	@%p2 bra 	$L__BB7_38;
	setp.gt.s32 	%p126, %r67, 4095;
	@%p126 bra 	$L__BB7_22;
	mov.u32 	%r1, %tid.x;
	setp.ge.s32 	%p191, %r1, %r67;
	mov.f32 	%f421, 0f00000000;
	mov.u32 	%r384, %r1;
	@%p191 bra 	$L__BB7_7;
	mul.wide.u32 	%rd113, %r1, 4;
	add.s64 	%rd112, %rd16, %rd113;
	// begin inline asm
	ld.global.nc.u32 %r300, [%rd112];
	// end inline asm
	mov.b32 	%f421, %r300;
	add.s32 	%r384, %r1, 256;
$L__BB7_7:
	setp.ge.s32 	%p192, %r384, %r67;
	@%p192 bra 	$L__BB7_13;
	not.b32 	%r301, %r384;
	add.s32 	%r4, %r67, %r301;
	and.b32  	%r302, %r4, 768;
	setp.eq.s32 	%p193, %r302, 768;
	@%p193 bra 	$L__BB7_11;
	mul.wide.u32 	%rd114, %r384, 4;
	add.s64 	%rd121, %rd16, %rd114;
	shr.u32 	%r303, %r4, 8;
	add.s32 	%r304, %r303, 1;
	and.b32  	%r305, %r304, 3;
	neg.s32 	%r382, %r305;
$L__BB7_10:
	.pragma "nounroll";
	// begin inline asm
	ld.global.nc.u32 %r306, [%rd121];
	// end inline asm
	mov.b32 	%f338, %r306;
	setp.lt.f32 	%p194, %f421, %f338;
	selp.f32 	%f421, %f421, %f338, %p194;
	add.s32 	%r384, %r384, 256;
	add.s64 	%rd121, %rd121, 1024;
	add.s32 	%r382, %r382, 1;
	setp.ne.s32 	%p195, %r382, 0;
	@%p195 bra 	$L__BB7_10;
$L__BB7_11:
	setp.lt.u32 	%p196, %r4, 768;
	@%p196 bra 	$L__BB7_13;
$L__BB7_12:
	mul.wide.s32 	%rd120, %r384, 4;
	add.s64 	%rd116, %rd16, %rd120;
	// begin inline asm
	ld.global.nc.u32 %r307, [%rd116];
	// end inline asm
	mov.b32 	%f339, %r307;
	setp.lt.f32 	%p197, %f421, %f339;
	selp.f32 	%f340, %f421, %f339, %p197;
	add.s64 	%rd117, %rd116, 1024;
	// begin inline asm
	ld.global.nc.u32 %r308, [%rd117];
	// end inline asm
	mov.b32 	%f341, %r308;
	setp.lt.f32 	%p198, %f340, %f341;
	selp.f32 	%f342, %f340, %f341, %p198;
	add.s64 	%rd118, %rd116, 2048;
	// begin inline asm
	ld.global.nc.u32 %r309, [%rd118];
	// end inline asm
	mov.b32 	%f343, %r309;
	setp.lt.f32 	%p199, %f342, %f343;
	selp.f32 	%f344, %f342, %f343, %p199;
	add.s64 	%rd119, %rd116, 3072;
	// begin inline asm
	ld.global.nc.u32 %r310, [%rd119];
	// end inline asm
	mov.b32 	%f345, %r310;
	setp.lt.f32 	%p200, %f344, %f345;
	selp.f32 	%f421, %f344, %f345, %p200;
	add.s32 	%r384, %r384, 1024;
	setp.lt.s32 	%p201, %r384, %r67;
	@%p201 bra 	$L__BB7_12;
$L__BB7_13:
	setp.lt.s32 	%p202, %r67, 256;
	@%p202 bra 	$L__BB7_18;
	// begin inline asm
	mov.u32 %r349, %laneid;
	// end inline asm
	mov.b32 	%r351, %f421;
	mov.b32 	%r352, 1;
	mov.b32 	%r373, 31;
	mov.b32 	%r374, -1;
	// begin inline asm
	shfl.sync.down.b32 %r350, %r351, %r352, %r373, %r374;
	// end inline asm
	mov.b32 	%f384, %r350;
	setp.gt.s32 	%p230, %r349, 30;
	setp.lt.f32 	%p231, %f421, %f384;
	selp.f32 	%f385, %f421, %f384, %p231;
	selp.f32 	%f386, %f421, %f385, %p230;
	mov.b32 	%r356, %f386;
	mov.b32 	%r357, 2;
	// begin inline asm
	shfl.sync.down.b32 %r355, %r356, %r357, %r373, %r374;
	// end inline asm
	mov.b32 	%f388, %r355;
	setp.gt.s32 	%p232, %r349, 29;
	setp.lt.f32 	%p233, %f386, %f388;
	selp.f32 	%f389, %f386, %f388, %p233;
	selp.f32 	%f390, %f386, %f389, %p232;
	mov.b32 	%r361, %f390;
	mov.b32 	%r362, 4;
	// begin inline asm
	shfl.sync.down.b32 %r360, %r361, %r362, %r373, %r374;
	// end inline asm
	mov.b32 	%f392, %r360;
	setp.gt.s32 	%p234, %r349, 27;
	setp.lt.f32 	%p235, %f390, %f392;
	selp.f32 	%f393, %f390, %f392, %p235;
	selp.f32 	%f394, %f390, %f393, %p234;
	mov.b32 	%r366, %f394;
	mov.b32 	%r367, 8;
	// begin inline asm
	shfl.sync.down.b32 %r365, %r366, %r367, %r373, %r374;
	// end inline asm
	mov.b32 	%f396, %r365;
	setp.gt.s32 	%p236, %r349, 23;
	setp.lt.f32 	%p237, %f394, %f396;
	selp.f32 	%f397, %f394, %f396, %p237;
	selp.f32 	%f398, %f394, %f397, %p236;
	mov.b32 	%r371, %f398;
	mov.b32 	%r372, 16;
	// begin inline asm
	shfl.sync.down.b32 %r370, %r371, %r372, %r373, %r374;
	// end inline asm
	mov.b32 	%f400, %r370;
	setp.gt.s32 	%p238, %r349, 15;
	setp.lt.f32 	%p239, %f398, %f400;
	selp.f32 	%f401, %f398, %f400, %p239;
	selp.f32 	%f442, %f398, %f401, %p238;
	setp.ne.s32 	%p240, %r349, 0;
	@%p240 bra 	$L__BB7_16;
	shr.u32 	%r375, %r1, 3;
	and.b32  	%r376, %r375, 124;
	mov.u32 	%r377, _ZZN3cub18CUB_300001_SM_10006detail6reduce28DeviceReduceSingleTileKernelINS2_10policy_hubIfjN4cuda3__47minimumIfEEE10Policy1000EPfSB_iS8_ffNS5_3std3__410__identityEEEvT0_T1_T2_T3_T4_T6_E12temp_storage;
	add.s32 	%r378, %r377, %r376;
	st.shared.f32 	[%r378+8], %f442;
$L__BB7_16:
	bar.sync 	0;
	setp.ne.s32 	%p241, %r1, 0;
	@%p241 bra 	$L__BB7_72;
	ld.shared.f32 	%f402, [_ZZN3cub18CUB_300001_SM_10006detail6reduce28DeviceReduceSingleTileKernelINS2_10policy_hubIfjN4cuda3__47minimumIfEEE10Policy1000EPfSB_iS8_ffNS5_3std3__410__identityEEEvT0_T1_T2_T3_T4_T6_E12temp_storage+12];
	setp.lt.f32 	%p242, %f442, %f402;
	selp.f32 	%f403, %f442, %f402, %p242;
	ld.shared.f32 	%f404, [_ZZN3cub18CUB_300001_SM_10006detail6reduce28DeviceReduceSingleTileKernelINS2_10policy_hubIfjN4cuda3__47minimumIfEEE10Policy1000EPfSB_iS8_ffNS5_3std3__410__identityEEEvT0_T1_T2_T3_T4_T6_E12temp_storage+16];
	setp.lt.f32 	%p243, %f403, %f404;
	selp.f32 	%f405, %f403, %f404, %p243;
	ld.shared.f32 	%f406, [_ZZN3cub18CUB_300001_SM_10006detail6reduce28DeviceReduceSingleTileKernelINS2_10policy_hubIfjN4cuda3__47minimumIfEEE10Policy1000EPfSB_iS8_ffNS5_3std3__410__identityEEEvT0_T1_T2_T3_T4_T6_E12temp_storage+20];
	setp.lt.f32 	%p244, %f405, %f406;
	selp.f32 	%f407, %f405, %f406, %p244;
	ld.shared.f32 	%f408, [_ZZN3cub18CUB_300001_SM_10006detail6reduce28DeviceReduceSingleTileKernelINS2_10policy_hubIfjN4cuda3__47minimumIfEEE10Policy1000EPfSB_iS8_ffNS5_3std3__410__identityEEEvT0_T1_T2_T3_T4_T6_E12temp_storage+24];
	setp.lt.f32 	%p245, %f407, %f408;
	selp.f32 	%f409, %f407, %f408, %p245;
	ld.shared.f32 	%f410, [_ZZN3cub18CUB_300001_SM_10006detail6reduce28DeviceReduceSingleTileKernelINS2_10policy_hubIfjN4cuda3__47minimumIfEEE10Policy1000EPfSB_iS8_ffNS5_3std3__410__identityEEEvT0_T1_T2_T3_T4_T6_E12temp_storage+28];
	setp.lt.f32 	%p246, %f409, %f410;
	selp.f32 	%f411, %f409, %f410, %p246;
	ld.shared.f32 	%f412, [_ZZN3cub18CUB_300001_SM_10006detail6reduce28DeviceReduceSingleTileKernelINS2_10policy_hubIfjN4cuda3__47minimumIfEEE10Policy1000EPfSB_iS8_ffNS5_3std3__410__identityEEEvT0_T1_T2_T3_T4_T6_E12temp_storage+32];
	setp.lt.f32 	%p247, %f411, %f412;
	selp.f32 	%f413, %f411, %f412, %p247;
	ld.shared.f32 	%f414, [_ZZN3cub18CUB_300001_SM_10006detail6reduce28DeviceReduceSingleTileKernelINS2_10policy_hubIfjN4cuda3__47minimumIfEEE10Policy1000EPfSB_iS8_ffNS5_3std3__410__identityEEEvT0_T1_T2_T3_T4_T6_E12temp_storage+36];
	setp.lt.f32 	%p248, %f413, %f414;
	selp.f32 	%f442, %f413, %f414, %p248;
	bra.uni 	$L__BB7_72;
$L__BB7_18:
	// begin inline asm
	mov.u32 %r311, %laneid;
	// end inline asm
	and.b32  	%r337, %r1, 992;
	add.s32 	%r338, %r337, 32;
	setp.gt.s32 	%p203, %r338, %r67;
	not.b32 	%r339, %r337;
	add.s32 	%r340, %r67, %r339;
	selp.b32 	%r335, %r340, 31, %p203;
	mov.b32 	%r313, %f421;
	mov.b32 	%r314, 1;
	mov.b32 	%r336, -1;
	// begin inline asm
	shfl.sync.down.b32 %r312, %r313, %r314, %r335, %r336;
	// end inline asm
	mov.b32 	%f346, %r312;
	setp.lt.s32 	%p204, %r311, %r335;
	setp.lt.f32 	%p205, %f421, %f346;
	selp.f32 	%f347, %f421, %f346, %p205;
	selp.f32 	%f348, %f347, %f421, %p204;
	mov.b32 	%r318, %f348;
	mov.b32 	%r319, 2;
	// begin inline asm
	shfl.sync.down.b32 %r317, %r318, %r319, %r335, %r336;
	// end inline asm
	mov.b32 	%f350, %r317;
	add.s32 	%r341, %r311, 2;
	setp.gt.s32 	%p206, %r341, %r335;
	setp.lt.f32 	%p207, %f348, %f350;
	selp.f32 	%f351, %f348, %f350, %p207;
	selp.f32 	%f352, %f348, %f351, %p206;
	mov.b32 	%r323, %f352;
	mov.b32 	%r324, 4;
	// begin inline asm
	shfl.sync.down.b32 %r322, %r323, %r324, %r335, %r336;
	// end inline asm
	mov.b32 	%f354, %r322;
	add.s32 	%r342, %r311, 4;
	setp.gt.s32 	%p208, %r342, %r335;
	setp.lt.f32 	%p209, %f352, %f354;
	selp.f32 	%f355, %f352, %f354, %p209;
	selp.f32 	%f356, %f352, %f355, %p208;
	mov.b32 	%r328, %f356;
	mov.b32 	%r329, 8;
	// begin inline asm
	shfl.sync.down.b32 %r327, %r328, %r329, %r335, %r336;
	// end inline asm
	mov.b32 	%f358, %r327;
	add.s32 	%r343, %r311, 8;
	setp.gt.s32 	%p210, %r343, %r335;
	setp.lt.f32 	%p211, %f356, %f358;
	selp.f32 	%f359, %f356, %f358, %p211;
	selp.f32 	%f360, %f356, %f359, %p210;
	mov.b32 	%r333, %f360;
	mov.b32 	%r334, 16;
	// begin inline asm
	shfl.sync.down.b32 %r332, %r333, %r334, %r335, %r336;
	// end inline asm
	mov.b32 	%f362, %r332;
	add.s32 	%r344, %r311, 16;
	setp.gt.s32 	%p212, %r344, %r335;
	setp.lt.f32 	%p213, %f360, %f362;
	selp.f32 	%f363, %f360, %f362, %p213;
	selp.f32 	%f442, %f360, %f363, %p212;
	setp.ne.s32 	%p214, %r311, 0;
	@%p214 bra 	$L__BB7_20;
	shr.u32 	%r345, %r1, 3;
	and.b32  	%r346, %r345, 124;
	mov.u32 	%r347, _ZZN3cub18CUB_300001_SM_10006detail6reduce28DeviceReduceSingleTileKernelINS2_10policy_hubIfjN4cuda3__47minimumIfEEE10Policy1000EPfSB_iS8_ffNS5_3std3__410__identityEEEvT0_T1_T2_T3_T4_T6_E12temp_storage;
	add.s32 	%r348, %r347, %r346;
	st.shared.f32 	[%r348+8], %f442;
$L__BB7_20:
	bar.sync 	0;
	setp.ne.s32 	%p215, %r1, 0;
	@%p215 bra 	$L__BB7_72;
	setp.gt.s32 	%p216, %r67, 32;
	ld.shared.f32 	%f364, [_ZZN3cub18CUB_300001_SM_10006detail6reduce28DeviceReduceSingleTileKernelINS2_10policy_hubIfjN4cuda3__47minimumIfEEE10Policy1000EPfSB_iS8_ffNS5_3std3__410__identityEEEvT0_T1_T2_T3_T4_T6_E12temp_storage+12];
	setp.lt.f32 	%p217, %f442, %f364;
	selp.f32 	%f365, %f442, %f364, %p217;
	selp.f32 	%f366, %f365, %f442, %p216;
	setp.gt.s32 	%p218, %r67, 64;
	ld.shared.f32 	%f367, [_ZZN3cub18CUB_300001_SM_10006detail6reduce28DeviceReduceSingleTileKernelINS2_10policy_hubIfjN4cuda3__47minimumIfEEE10Policy1000EPfSB_iS8_ffNS5_3std3__410__identityEEEvT0_T1_T2_T3_T4_T6_E12temp_storage+16];
	setp.lt.f32 	%p219, %f366, %f367;
	selp.f32 	%f368, %f366, %f367, %p219;
	selp.f32 	%f369, %f368, %f366, %p218;
	setp.gt.s32 	%p220, %r67, 96;
	ld.shared.f32 	%f370, [_ZZN3cub18CUB_300001_SM_10006detail6reduce28DeviceReduceSingleTileKernelINS2_10policy_hubIfjN4cuda3__47minimumIfEEE10Policy1000EPfSB_iS8_ffNS5_3std3__410__identityEEEvT0_T1_T2_T3_T4_T6_E12temp_storage+20];
	setp.lt.f32 	%p221, %f369, %f370;
	selp.f32 	%f371, %f369, %f370, %p221;
	selp.f32 	%f372, %f371, %f369, %p220;
	setp.gt.s32 	%p222, %r67, 128;
	ld.shared.f32 	%f373, [_ZZN3cub18CUB_300001_SM_10006detail6reduce28DeviceReduceSingleTileKernelINS2_10policy_hubIfjN4cuda3__47minimumIfEEE10Policy1000EPfSB_iS8_ffNS5_3std3__410__identityEEEvT0_T1_T2_T3_T4_T6_E12temp_storage+24];
	setp.lt.f32 	%p223, %f372, %f373;
	selp.f32 	%f374, %f372, %f373, %p223;
	selp.f32 	%f375, %f374, %f372, %p222;
	setp.gt.s32 	%p224, %r67, 160;
	ld.shared.f32 	%f376, [_ZZN3cub18CUB_300001_SM_10006detail6reduce28DeviceReduceSingleTileKernelINS2_10policy_hubIfjN4cuda3__47minimumIfEEE10Policy1000EPfSB_iS8_ffNS5_3std3__410__identityEEEvT0_T1_T2_T3_T4_T6_E12temp_storage+28];
	setp.lt.f32 	%p225, %f375, %f376;
	selp.f32 	%f377, %f375, %f376, %p225;
	selp.f32 	%f378, %f377, %f375, %p224;
	setp.gt.s32 	%p226, %r67, 192;
	ld.shared.f32 	%f379, [_ZZN3cub18CUB_300001_SM_10006detail6reduce28DeviceReduceSingleTileKernelINS2_10policy_hubIfjN4cuda3__47minimumIfEEE10Policy1000EPfSB_iS8_ffNS5_3std3__410__identityEEEvT0_T1_T2_T3_T4_T6_E12temp_storage+32];
	setp.lt.f32 	%p227, %f378, %f379;
	selp.f32 	%f380, %f378, %f379, %p227;
	selp.f32 	%f381, %f380, %f378, %p226;
	setp.gt.s32 	%p228, %r67, 224;
	ld.shared.f32 	%f382, [_ZZN3cub18CUB_300001_SM_10006detail6reduce28DeviceReduceSingleTileKernelINS2_10policy_hubIfjN4cuda3__47minimumIfEEE10Policy1000EPfSB_iS8_ffNS5_3std3__410__identityEEEvT0_T1_T2_T3_T4_T6_E12temp_storage+36];
	setp.lt.f32 	%p229, %f381, %f382;
	selp.f32 	%f383, %f381, %f382, %p229;
	selp.f32 	%f442, %f383, %f381, %p228;
	bra.uni 	$L__BB7_72;
$L__BB7_22:
	mov.u32 	%r13, %tid.x;
	shl.b32 	%r224, %r13, 2;
	mul.wide.u32 	%rd86, %r224, 4;
	add.s64 	%rd76, %rd16, %rd86;
	// begin inline asm
	ld.global.nc.v2.u64 {%rd74, %rd75}, [%rd76];
	// end inline asm
	mov.b64 	{%r225, %r226}, %rd75;
	mov.b64 	{%r227, %r228}, %rd74;
	mov.b32 	%f235, %r228;
	mov.b32 	%f236, %r227;
	mov.b32 	%f237, %r226;
	mov.b32 	%f238, %r225;
	add.s64 	%rd79, %rd76, 4096;
	// begin inline asm
	ld.global.nc.v2.u64 {%rd77, %rd78}, [%rd79];
	// end inline asm
	mov.b64 	{%r229, %r230}, %rd78;
	mov.b64 	{%r231, %r232}, %rd77;
	mov.b32 	%f239, %r232;
	mov.b32 	%f240, %r231;
	mov.b32 	%f241, %r230;
	mov.b32 	%f242, %r229;
	add.s64 	%rd82, %rd76, 8192;
	// begin inline asm
	ld.global.nc.v2.u64 {%rd80, %rd81}, [%rd82];
	// end inline asm
	mov.b64 	{%r233, %r234}, %rd81;
	mov.b64 	{%r235, %r236}, %rd80;
	mov.b32 	%f243, %r236;
	mov.b32 	%f244, %r235;
	mov.b32 	%f245, %r234;
	mov.b32 	%f246, %r233;
	add.s64 	%rd85, %rd76, 12288;
	// begin inline asm
	ld.global.nc.v2.u64 {%rd83, %rd84}, [%rd85];
	// end inline asm
	mov.b64 	{%r237, %r238}, %rd84;
	mov.b64 	{%r239, %r240}, %rd83;
	mov.b32 	%f247, %r240;
	mov.b32 	%f248, %r239;
	mov.b32 	%f249, %r238;
	mov.b32 	%f250, %r237;
	setp.lt.f32 	%p127, %f236, %f235;
	selp.f32 	%f251, %f236, %f235, %p127;
	setp.lt.f32 	%p128, %f238, %f237;
	selp.f32 	%f252, %f238, %f237, %p128;
	setp.lt.f32 	%p129, %f240, %f239;
	selp.f32 	%f253, %f240, %f239, %p129;
	setp.lt.f32 	%p130, %f242, %f241;
	selp.f32 	%f254, %f242, %f241, %p130;
	setp.lt.f32 	%p131, %f244, %f243;
	selp.f32 	%f255, %f244, %f243, %p131;
	setp.lt.f32 	%p132, %f246, %f245;
	selp.f32 	%f256, %f246, %f245, %p132;
	setp.lt.f32 	%p133, %f248, %f247;
	selp.f32 	%f257, %f248, %f247, %p133;
	setp.lt.f32 	%p134, %f250, %f249;
	selp.f32 	%f258, %f250, %f249, %p134;
	setp.lt.f32 	%p135, %f251, %f252;
	selp.f32 	%f259, %f251, %f252, %p135;
	setp.lt.f32 	%p136, %f253, %f254;
	selp.f32 	%f260, %f253, %f254, %p136;
	setp.lt.f32 	%p137, %f255, %f256;
	selp.f32 	%f261, %f255, %f256, %p137;
	setp.lt.f32 	%p138, %f257, %f258;
	selp.f32 	%f262, %f257, %f258, %p138;
	setp.lt.f32 	%p139, %f259, %f260;
	selp.f32 	%f263, %f259, %f260, %p139;
	setp.lt.f32 	%p140, %f261, %f262;
	selp.f32 	%f264, %f261, %f262, %p140;
	setp.lt.f32 	%p141, %f263, %f264;
	selp.f32 	%f428, %f263, %f264, %p141;
	setp.lt.u32 	%p142, %r67, 8192;
	mov.b32 	%r387, 4096;
	@%p142 bra 	$L__BB7_26;
	add.s32 	%r14, %r67, -4096;
	mov.b32 	%r387, 4096;
$L__BB7_24:
	mul.wide.s32 	%rd99, %r387, 4;
	add.s64 	%rd89, %rd76, %rd99;
	// begin inline asm
	ld.global.nc.v2.u64 {%rd87, %rd88}, [%rd89];
	// end inline asm
	mov.b64 	{%r242, %r243}, %rd88;
	mov.b64 	{%r244, %r245}, %rd87;
	mov.b32 	%f265, %r245;
	mov.b32 	%f266, %r244;
	mov.b32 	%f267, %r243;
	mov.b32 	%f268, %r242;
	add.s64 	%rd92, %rd89, 4096;
	// begin inline asm
	ld.global.nc.v2.u64 {%rd90, %rd91}, [%rd92];
	// end inline asm
	mov.b64 	{%r246, %r247}, %rd91;
	mov.b64 	{%r248, %r249}, %rd90;
	mov.b32 	%f269, %r249;
	mov.b32 	%f270, %r248;
	mov.b32 	%f271, %r247;
	mov.b32 	%f272, %r246;
	add.s64 	%rd95, %rd89, 8192;
	// begin inline asm
	ld.global.nc.v2.u64 {%rd93, %rd94}, [%rd95];
	// end inline asm
	mov.b64 	{%r250, %r251}, %rd94;
	mov.b64 	{%r252, %r253}, %rd93;
	mov.b32 	%f273, %r253;
	mov.b32 	%f274, %r252;
	mov.b32 	%f275, %r251;
	mov.b32 	%f276, %r250;
	add.s64 	%rd98, %rd89, 12288;
	// begin inline asm
	ld.global.nc.v2.u64 {%rd96, %rd97}, [%rd98];
	// end inline asm
	mov.b64 	{%r254, %r255}, %rd97;
	mov.b64 	{%r256, %r257}, %rd96;
	mov.b32 	%f277, %r257;
	mov.b32 	%f278, %r256;
	mov.b32 	%f279, %r255;
	mov.b32 	%f280, %r254;
	setp.lt.f32 	%p143, %f428, %f266;
	selp.f32 	%f281, %f428, %f266, %p143;
	setp.lt.f32 	%p144, %f265, %f268;
	selp.f32 	%f282, %f265, %f268, %p144;
	setp.lt.f32 	%p145, %f267, %f270;
	selp.f32 	%f283, %f267, %f270, %p145;
	setp.lt.f32 	%p146, %f269, %f272;
	selp.f32 	%f284, %f269, %f272, %p146;
	setp.lt.f32 	%p147, %f271, %f274;
	selp.f32 	%f285, %f271, %f274, %p147;
	setp.lt.f32 	%p148, %f273, %f276;
	selp.f32 	%f286, %f273, %f276, %p148;
	setp.lt.f32 	%p149, %f275, %f278;
	selp.f32 	%f287, %f275, %f278, %p149;
	setp.lt.f32 	%p150, %f277, %f280;
	selp.f32 	%f288, %f277, %f280, %p150;
	setp.lt.f32 	%p151, %f281, %f282;
	selp.f32 	%f289, %f281, %f282, %p151;
	setp.lt.f32 	%p152, %f283, %f284;
	selp.f32 	%f290, %f283, %f284, %p152;
	setp.lt.f32 	%p153, %f285, %f286;
	selp.f32 	%f291, %f285, %f286, %p153;
	setp.lt.f32 	%p154, %f287, %f288;
	selp.f32 	%f292, %f287, %f288, %p154;
	setp.lt.f32 	%p155, %f289, %f290;
	selp.f32 	%f293, %f289, %f290, %p155;
	setp.lt.f32 	%p156, %f291, %f292;
	selp.f32 	%f294, %f291, %f292, %p156;
	setp.lt.f32 	%p157, %f293, %f294;
	selp.f32 	%f295, %f293, %f294, %p157;
	setp.lt.f32 	%p158, %f295, %f279;
	selp.f32 	%f428, %f295, %f279, %p158;
	sub.s32 	%r258, %r67, %r387;
	setp.lt.s32 	%p159, %r258, 4096;
	@%p159 bra 	$L__BB7_34;
	add.s32 	%r387, %r387, 4096;
	setp.le.s32 	%p160, %r387, %r14;
	@%p160 bra 	$L__BB7_24;
$L__BB7_26:
	setp.le.s32 	%p161, %r67, %r387;
	@%p161 bra 	$L__BB7_34;
	sub.s32 	%r18, %r67, %r387;
	setp.ge.s32 	%p162, %r13, %r18;
	@%p162 bra 	$L__BB7_34;
	not.b32 	%r259, %r13;
	add.s32 	%r260, %r67, %r259;
	sub.s32 	%r19, %r260, %r387;
	and.b32  	%r261, %r19, 768;
	setp.eq.s32 	%p163, %r261, 768;
	mov.u32 	%r391, %r13;
	@%p163 bra 	$L__BB7_31;
	add.s32 	%r389, %r13, %r387;
	shr.u32 	%r262, %r19, 8;
	add.s32 	%r263, %r262, 1;
	and.b32  	%r264, %r263, 3;
	neg.s32 	%r388, %r264;
	mov.u32 	%r391, %r13;
$L__BB7_30:
	.pragma "nounroll";
	mul.wide.u32 	%rd101, %r389, 4;
	add.s64 	%rd100, %rd16, %rd101;
	// begin inline asm
	ld.global.nc.u32 %r265, [%rd100];
	// end inline asm
	mov.b32 	%f297, %r265;
	setp.lt.f32 	%p164, %f428, %f297;
	selp.f32 	%f428, %f428, %f297, %p164;
	add.s32 	%r391, %r391, 256;
	add.s32 	%r389, %r389, 256;
	add.s32 	%r388, %r388, 1;
	setp.ne.s32 	%p165, %r388, 0;
	@%p165 bra 	$L__BB7_30;
$L__BB7_31:
	setp.lt.u32 	%p166, %r19, 768;
	@%p166 bra 	$L__BB7_34;
	cvt.u64.u32 	%rd102, %r391;
	cvt.u64.u32 	%rd103, %r387;
	add.s64 	%rd104, %rd102, %rd103;
	shl.b64 	%rd105, %rd104, 2;
	add.s64 	%rd106, %rd105, %rd16;
	add.s64 	%rd122, %rd106, 2048;
	add.s32 	%r392, %r391, %r387;
$L__BB7_33:
	mul.wide.u32 	%rd111, %r392, 4;
	add.s64 	%rd107, %rd16, %rd111;
	// begin inline asm
	ld.global.nc.u32 %r266, [%rd107];
	// end inline asm
	mov.b32 	%f298, %r266;
	setp.lt.f32 	%p167, %f428, %f298;
	selp.f32 	%f299, %f428, %f298, %p167;
	add.s64 	%rd108, %rd122, -1024;
	// begin inline asm
	ld.global.nc.u32 %r267, [%rd108];
	// end inline asm
	mov.b32 	%f300, %r267;
	setp.lt.f32 	%p168, %f299, %f300;
	selp.f32 	%f301, %f299, %f300, %p168;
	// begin inline asm
	ld.global.nc.u32 %r268, [%rd122];
	// end inline asm
	mov.b32 	%f302, %r268;
	setp.lt.f32 	%p169, %f301, %f302;
	selp.f32 	%f303, %f301, %f302, %p169;
	add.s64 	%rd110, %rd122, 1024;
	// begin inline asm
	ld.global.nc.u32 %r269, [%rd110];
	// end inline asm
	mov.b32 	%f304, %r269;
	setp.lt.f32 	%p170, %f303, %f304;
	selp.f32 	%f428, %f303, %f304, %p170;
	add.s32 	%r391, %r391, 1024;
	add.s64 	%rd122, %rd122, 4096;
	add.s32 	%r392, %r392, 1024;
	setp.lt.s32 	%p171, %r391, %r18;
	@%p171 bra 	$L__BB7_33;
$L__BB7_34:
	// begin inline asm
	mov.u32 %r270, %laneid;
	// end inline asm
	mov.b32 	%r272, %f428;
	mov.b32 	%r273, 1;
	mov.b32 	%r294, 31;
	mov.b32 	%r295, -1;
	// begin inline asm
	shfl.sync.down.b32 %r271, %r272, %r273, %r294, %r295;
	// end inline asm
	mov.b32 	%f305, %r271;
	setp.gt.s32 	%p172, %r270, 30;
	setp.lt.f32 	%p173, %f428, %f305;
	selp.f32 	%f306, %f428, %f305, %p173;
	selp.f32 	%f307, %f428, %f306, %p172;
	mov.b32 	%r277, %f307;
	mov.b32 	%r278, 2;
	// begin inline asm
	shfl.sync.down.b32 %r276, %r277, %r278, %r294, %r295;
	// end inline asm
	mov.b32 	%f309, %r276;
	setp.gt.s32 	%p174, %r270, 29;
	setp.lt.f32 	%p175, %f307, %f309;
	selp.f32 	%f310, %f307, %f309, %p175;
	selp.f32 	%f311, %f307, %f310, %p174;
	mov.b32 	%r282, %f311;
	mov.b32 	%r283, 4;
	// begin inline asm
	shfl.sync.down.b32 %r281, %r282, %r283, %r294, %r295;
	// end inline asm
	mov.b32 	%f313, %r281;
	setp.gt.s32 	%p176, %r270, 27;
	setp.lt.f32 	%p177, %f311, %f313;
	selp.f32 	%f314, %f311, %f313, %p177;
	selp.f32 	%f315, %f311, %f314, %p176;
	mov.b32 	%r287, %f315;
	mov.b32 	%r288, 8;
	// begin inline asm
	shfl.sync.down.b32 %r286, %r287, %r288, %r294, %r295;
	// end inline asm
	mov.b32 	%f317, %r286;
	setp.gt.s32 	%p178, %r270, 23;
	setp.lt.f32 	%p179, %f315, %f317;
	selp.f32 	%f318, %f315, %f317, %p179;
	selp.f32 	%f319, %f315, %f318, %p178;
	mov.b32 	%r292, %f319;
	mov.b32 	%r293, 16;
	// begin inline asm
	shfl.sync.down.b32 %r291, %r292, %r293, %r294, %r295;
	// end inline asm
	mov.b32 	%f321, %r291;
	setp.gt.s32 	%p180, %r270, 15;
	setp.lt.f32 	%p181, %f319, %f321;
	selp.f32 	%f322, %f319, %f321, %p181;
	selp.f32 	%f442, %f319, %f322, %p180;
	setp.ne.s32 	%p182, %r270, 0;
	@%p182 bra 	$L__BB7_36;
	shr.u32 	%r296, %r13, 3;
	and.b32  	%r297, %r296, 124;
	mov.u32 	%r298, _ZZN3cub18CUB_300001_SM_10006detail6reduce28DeviceReduceSingleTileKernelINS2_10policy_hubIfjN4cuda3__47minimumIfEEE10Policy1000EPfSB_iS8_ffNS5_3std3__410__identityEEEvT0_T1_T2_T3_T4_T6_E12temp_storage;
	add.s32 	%r299, %r298, %r297;
	st.shared.f32 	[%r299+8], %f442;
$L__BB7_36:
	bar.sync 	0;
	setp.ne.s32 	%p183, %r13, 0;
	@%p183 bra 	$L__BB7_72;
	ld.shared.f32 	%f323, [_ZZN3cub18CUB_300001_SM_10006detail6reduce28DeviceReduceSingleTileKernelINS2_10policy_hubIfjN4cuda3__47minimumIfEEE10Policy1000EPfSB_iS8_ffNS5_3std3__410__identityEEEvT0_T1_T2_T3_T4_T6_E12temp_storage+12];
	setp.lt.f32 	%p184, %f442, %f323;
	selp.f32 	%f324, %f442, %f323, %p184;
	ld.shared.f32 	%f325, [_ZZN3cub18CUB_300001_SM_10006detail6reduce28DeviceReduceSingleTileKernelINS2_10policy_hubIfjN4cuda3__47minimumIfEEE10Policy1000EPfSB_iS8_ffNS5_3std3__410__identityEEEvT0_T1_T2_T3_T4_T6_E12temp_storage+16];
	setp.lt.f32 	%p185, %f324, %f325;
	selp.f32 	%f326, %f324, %f325, %p185;
	ld.shared.f32 	%f327, [_ZZN3cub18CUB_300001_SM_10006detail6reduce28DeviceReduceSingleTileKernelINS2_10policy_hubIfjN4cuda3__47minimumIfEEE10Policy1000EPfSB_iS8_ffNS5_3std3__410__identityEEEvT0_T1_T2_T3_T4_T6_E12temp_storage+20];
	setp.lt.f32 	%p186, %f326, %f327;
	selp.f32 	%f328, %f326, %f327, %p186;
	ld.shared.f32 	%f329, [_ZZN3cub18CUB_300001_SM_10006detail6reduce28DeviceReduceSingleTileKernelINS2_10policy_hubIfjN4cuda3__47minimumIfEEE10Policy1000EPfSB_iS8_ffNS5_3std3__410__identityEEEvT0_T1_T2_T3_T4_T6_E12temp_storage+24];
	setp.lt.f32 	%p187, %f328, %f329;
	selp.f32 	%f330, %f328, %f329, %p187;
	ld.shared.f32 	%f331, [_ZZN3cub18CUB_300001_SM_10006detail6reduce28DeviceReduceSingleTileKernelINS2_10policy_hubIfjN4cuda3__47minimumIfEEE10Policy1000EPfSB_iS8_ffNS5_3std3__410__identityEEEvT0_T1_T2_T3_T4_T6_E12temp_storage+28];
	setp.lt.f32 	%p188, %f330, %f331;
	selp.f32 	%f332, %f330, %f331, %p188;
	ld.shared.f32 	%f333, [_ZZN3cub18CUB_300001_SM_10006detail6reduce28DeviceReduceSingleTileKernelINS2_10policy_hubIfjN4cuda3__47minimumIfEEE10Policy1000EPfSB_iS8_ffNS5_3std3__410__identityEEEvT0_T1_T2_T3_T4_T6_E12temp_storage+32];
	setp.lt.f32 	%p189, %f332, %f333;
	selp.f32 	%f334, %f332, %f333, %p189;
	ld.shared.f32 	%f335, [_ZZN3cub18CUB_300001_SM_10006detail6reduce28DeviceReduceSingleTileKernelINS2_10policy_hubIfjN4cuda3__47minimumIfEEE10Policy1000EPfSB_iS8_ffNS5_3std3__410__identityEEEvT0_T1_T2_T3_T4_T6_E12temp_storage+36];
	setp.lt.f32 	%p190, %f334, %f335;
	selp.f32 	%f442, %f334, %f335, %p190;
	bra.uni 	$L__BB7_72;
$L__BB7_38:
	setp.gt.s32 	%p3, %r67, 4095;
	@%p3 bra 	$L__BB7_56;
	mov.u32 	%r34, %tid.x;
	setp.ge.s32 	%p68, %r34, %r67;
	mov.f32 	%f434, 0f00000000;
	mov.u32 	%r397, %r34;
	@%p68 bra 	$L__BB7_41;
	mul.wide.u32 	%rd66, %r34, 4;
	add.s64 	%rd65, %rd16, %rd66;
	// begin inline asm
	ld.global.nc.u32 %r144, [%rd65];
	// end inline asm
	mov.b32 	%f434, %r144;
	add.s32 	%r397, %r34, 256;
$L__BB7_41:
	setp.ge.s32 	%p69, %r397, %r67;
	@%p69 bra 	$L__BB7_47;
	not.b32 	%r145, %r397;
	add.s32 	%r37, %r67, %r145;
	and.b32  	%r146, %r37, 768;
	setp.eq.s32 	%p70, %r146, 768;
	@%p70 bra 	$L__BB7_45;
	mul.wide.u32 	%rd67, %r397, 4;
	add.s64 	%rd123, %rd16, %rd67;
	shr.u32 	%r147, %r37, 8;
	add.s32 	%r148, %r147, 1;
	and.b32  	%r149, %r148, 3;
	neg.s32 	%r395, %r149;
$L__BB7_44:
	.pragma "nounroll";
	// begin inline asm
	ld.global.nc.u32 %r150, [%rd123];
	// end inline asm
	mov.b32 	%f158, %r150;
	setp.lt.f32 	%p71, %f434, %f158;
	selp.f32 	%f434, %f434, %f158, %p71;
	add.s32 	%r397, %r397, 256;
	add.s64 	%rd123, %rd123, 1024;
	add.s32 	%r395, %r395, 1;
	setp.ne.s32 	%p72, %r395, 0;
	@%p72 bra 	$L__BB7_44;
$L__BB7_45:
	setp.lt.u32 	%p73, %r37, 768;
	@%p73 bra 	$L__BB7_47;
$L__BB7_46:
	mul.wide.s32 	%rd73, %r397, 4;
	add.s64 	%rd69, %rd16, %rd73;
	// begin inline asm
	ld.global.nc.u32 %r151, [%rd69];
	// end inline asm
	mov.b32 	%f159, %r151;
	setp.lt.f32 	%p74, %f434, %f159;
	selp.f32 	%f160, %f434, %f159, %p74;
	add.s64 	%rd70, %rd69, 1024;
	// begin inline asm
	ld.global.nc.u32 %r152, [%rd70];
	// end inline asm
	mov.b32 	%f161, %r152;
	setp.lt.f32 	%p75, %f160, %f161;
	selp.f32 	%f162, %f160, %f161, %p75;
	add.s64 	%rd71, %rd69, 2048;
	// begin inline asm
	ld.global.nc.u32 %r153, [%rd71];
	// end inline asm
	mov.b32 	%f163, %r153;
	setp.lt.f32 	%p76, %f162, %f163;
	selp.f32 	%f164, %f162, %f163, %p76;
	add.s64 	%rd72, %rd69, 3072;
	// begin inline asm
	ld.global.nc.u32 %r154, [%rd72];
	// end inline asm
	mov.b32 	%f165, %r154;
	setp.lt.f32 	%p77, %f164, %f165;
	selp.f32 	%f434, %f164, %f165, %p77;
	add.s32 	%r397, %r397, 1024;
	setp.lt.s32 	%p78, %r397, %r67;
	@%p78 bra 	$L__BB7_46;
$L__BB7_47:
	setp.lt.s32 	%p79, %r67, 256;
	@%p79 bra 	$L__BB7_52;
	// begin inline asm
	mov.u32 %r193, %laneid;
	// end inline asm
	mov.b32 	%r195, %f434;
	mov.b32 	%r196, 1;
	mov.b32 	%r217, 31;
	mov.b32 	%r218, -1;
	// begin inline asm
	shfl.sync.down.b32 %r194, %r195, %r196, %r217, %r218;
	// end inline asm
	mov.b32 	%f204, %r194;
	setp.gt.s32 	%p107, %r193, 30;
	setp.lt.f32 	%p108, %f434, %f204;
	selp.f32 	%f205, %f434, %f204, %p108;
	selp.f32 	%f206, %f434, %f205, %p107;
	mov.b32 	%r200, %f206;
	mov.b32 	%r201, 2;
	// begin inline asm
	shfl.sync.down.b32 %r199, %r200, %r201, %r217, %r218;
	// end inline asm
	mov.b32 	%f208, %r199;
	setp.gt.s32 	%p109, %r193, 29;
	setp.lt.f32 	%p110, %f206, %f208;
	selp.f32 	%f209, %f206, %f208, %p110;
	selp.f32 	%f210, %f206, %f209, %p109;
	mov.b32 	%r205, %f210;
	mov.b32 	%r206, 4;
	// begin inline asm
	shfl.sync.down.b32 %r204, %r205, %r206, %r217, %r218;
	// end inline asm
	mov.b32 	%f212, %r204;
	setp.gt.s32 	%p111, %r193, 27;
	setp.lt.f32 	%p112, %f210, %f212;
	selp.f32 	%f213, %f210, %f212, %p112;
	selp.f32 	%f214, %f210, %f213, %p111;
	mov.b32 	%r210, %f214;
	mov.b32 	%r211, 8;
	// begin inline asm
	shfl.sync.down.b32 %r209, %r210, %r211, %r217, %r218;
	// end inline asm
	mov.b32 	%f216, %r209;
	setp.gt.s32 	%p113, %r193, 23;
	setp.lt.f32 	%p114, %f214, %f216;
	selp.f32 	%f217, %f214, %f216, %p114;
	selp.f32 	%f218, %f214, %f217, %p113;
	mov.b32 	%r215, %f218;
	mov.b32 	%r216, 16;
	// begin inline asm
	shfl.sync.down.b32 %r214, %r215, %r216, %r217, %r218;
	// end inline asm
	mov.b32 	%f220, %r214;
	setp.gt.s32 	%p115, %r193, 15;
	setp.lt.f32 	%p116, %f218, %f220;
	selp.f32 	%f221, %f218, %f220, %p116;
	selp.f32 	%f442, %f218, %f221, %p115;
	setp.ne.s32 	%p117, %r193, 0;
	@%p117 bra 	$L__BB7_50;
	shr.u32 	%r219, %r34, 3;
	and.b32  	%r220, %r219, 124;
	mov.u32 	%r221, _ZZN3cub18CUB_300001_SM_10006detail6reduce28DeviceReduceSingleTileKernelINS2_10policy_hubIfjN4cuda3__47minimumIfEEE10Policy1000EPfSB_iS8_ffNS5_3std3__410__identityEEEvT0_T1_T2_T3_T4_T6_E12temp_storage;
	add.s32 	%r222, %r221, %r220;
	st.shared.f32 	[%r222+8], %f442;
$L__BB7_50:
	bar.sync 	0;
	setp.ne.s32 	%p118, %r34, 0;
	@%p118 bra 	$L__BB7_72;
	ld.shared.f32 	%f222, [_ZZN3cub18CUB_300001_SM_10006detail6reduce28DeviceReduceSingleTileKernelINS2_10policy_hubIfjN4cuda3__47minimumIfEEE10Policy1000EPfSB_iS8_ffNS5_3std3__410__identityEEEvT0_T1_T2_T3_T4_T6_E12temp_storage+12];
	setp.lt.f32 	%p119, %f442, %f222;
	selp.f32 	%f223, %f442, %f222, %p119;
	ld.shared.f32 	%f224, [_ZZN3cub18CUB_300001_SM_10006detail6reduce28DeviceReduceSingleTileKernelINS2_10policy_hubIfjN4cuda3__47minimumIfEEE10Policy1000EPfSB_iS8_ffNS5_3std3__410__identityEEEvT0_T1_T2_T3_T4_T6_E12temp_storage+16];
	setp.lt.f32 	%p120, %f223, %f224;
	selp.f32 	%f225, %f223, %f224, %p120;
	ld.shared.f32 	%f226, [_ZZN3cub18CUB_300001_SM_10006detail6reduce28DeviceReduceSingleTileKernelINS2_10policy_hubIfjN4cuda3__47minimumIfEEE10Policy1000EPfSB_iS8_ffNS5_3std3__410__identityEEEvT0_T1_T2_T3_T4_T6_E12temp_storage+20];
	setp.lt.f32 	%p121, %f225, %f226;
	selp.f32 	%f227, %f225, %f226, %p121;
	ld.shared.f32 	%f228, [_ZZN3cub18CUB_300001_SM_10006detail6reduce28DeviceReduceSingleTileKernelINS2_10policy_hubIfjN4cuda3__47minimumIfEEE10Policy1000EPfSB_iS8_ffNS5_3std3__410__identityEEEvT0_T1_T2_T3_T4_T6_E12temp_storage+24];
	setp.lt.f32 	%p122, %f227, %f228;
	selp.f32 	%f229, %f227, %f228, %p122;
	ld.shared.f32 	%f230, [_ZZN3cub18CUB_300001_SM_10006detail6reduce28DeviceReduceSingleTileKernelINS2_10policy_hubIfjN4cuda3__47minimumIfEEE10Policy1000EPfSB_iS8_ffNS5_3std3__410__identityEEEvT0_T1_T2_T3_T4_T6_E12temp_storage+28];
	setp.lt.f32 	%p123, %f229, %f230;
	selp.f32 	%f231, %f229, %f230, %p123;
	ld.shared.f32 	%f232, [_ZZN3cub18CUB_300001_SM_10006detail6reduce28DeviceReduceSingleTileKernelINS2_10policy_hubIfjN4cuda3__47minimumIfEEE10Policy1000EPfSB_iS8_ffNS5_3std3__410__identityEEEvT0_T1_T2_T3_T4_T6_E12temp_storage+32];
	setp.lt.f32 	%p124, %f231, %f232;
	selp.f32 	%f233, %f231, %f232, %p124;
	ld.shared.f32 	%f234, [_ZZN3cub18CUB_300001_SM_10006detail6reduce28DeviceReduceSingleTileKernelINS2_10policy_hubIfjN4cuda3__47minimumIfEEE10Policy1000EPfSB_iS8_ffNS5_3std3__410__identityEEEvT0_T1_T2_T3_T4_T6_E12temp_storage+36];
	setp.lt.f32 	%p125, %f233, %f234;
	selp.f32 	%f442, %f233, %f234, %p125;
	bra.uni 	$L__BB7_72;
$L__BB7_52:
	// begin inline asm
	mov.u32 %r155, %laneid;
	// end inline asm
	and.b32  	%r181, %r34, 992;
	add.s32 	%r182, %r181, 32;
	setp.gt.s32 	%p80, %r182, %r67;
	not.b32 	%r183, %r181;
	add.s32 	%r184, %r67, %r183;
	selp.b32 	%r179, %r184, 31, %p80;
	mov.b32 	%r157, %f434;
	mov.b32 	%r158, 1;
	mov.b32 	%r180, -1;
	// begin inline asm
	shfl.sync.down.b32 %r156, %r157, %r158, %r179, %r180;
	// end inline asm
	mov.b32 	%f166, %r156;
	setp.lt.s32 	%p81, %r155, %r179;
	setp.lt.f32 	%p82, %f434, %f166;
	selp.f32 	%f167, %f434, %f166, %p82;
	selp.f32 	%f168, %f167, %f434, %p81;
	mov.b32 	%r162, %f168;
	mov.b32 	%r163, 2;
	// begin inline asm
	shfl.sync.down.b32 %r161, %r162, %r163, %r179, %r180;
	// end inline asm
	mov.b32 	%f170, %r161;
	add.s32 	%r185, %r155, 2;
	setp.gt.s32 	%p83, %r185, %r179;
	setp.lt.f32 	%p84, %f168, %f170;
	selp.f32 	%f171, %f168, %f170, %p84;
	selp.f32 	%f172, %f168, %f171, %p83;
	mov.b32 	%r167, %f172;
	mov.b32 	%r168, 4;
	// begin inline asm
	shfl.sync.down.b32 %r166, %r167, %r168, %r179, %r180;
	// end inline asm
	mov.b32 	%f174, %r166;
	add.s32 	%r186, %r155, 4;
	setp.gt.s32 	%p85, %r186, %r179;
	setp.lt.f32 	%p86, %f172, %f174;
	selp.f32 	%f175, %f172, %f174, %p86;
	selp.f32 	%f176, %f172, %f175, %p85;
	mov.b32 	%r172, %f176;
	mov.b32 	%r173, 8;
	// begin inline asm
	shfl.sync.down.b32 %r171, %r172, %r173, %r179, %r180;
	// end inline asm
	mov.b32 	%f178, %r171;
	add.s32 	%r187, %r155, 8;
	setp.gt.s32 	%p87, %r187, %r179;
	setp.lt.f32 	%p88, %f176, %f178;
	selp.f32 	%f179, %f176, %f178, %p88;
	selp.f32 	%f180, %f176, %f179, %p87;
	mov.b32 	%r177, %f180;
	mov.b32 	%r178, 16;
	// begin inline asm
	shfl.sync.down.b32 %r176, %r177, %r178, %r179, %r180;
	// end inline asm
	mov.b32 	%f182, %r176;
	add.s32 	%r188, %r155, 16;
	setp.gt.s32 	%p89, %r188, %r179;
	setp.lt.f32 	%p90, %f180, %f182;
	selp.f32 	%f183, %f180, %f182, %p90;
	selp.f32 	%f442, %f180, %f183, %p89;
	setp.ne.s32 	%p91, %r155, 0;
	@%p91 bra 	$L__BB7_54;
	shr.u32 	%r189, %r34, 3;
	and.b32  	%r190, %r189, 124;
	mov.u32 	%r191, _ZZN3cub18CUB_300001_SM_10006detail6reduce28DeviceReduceSingleTileKernelINS2_10policy_hubIfjN4cuda3__47minimumIfEEE10Policy1000EPfSB_iS8_ffNS5_3std3__410__identityEEEvT0_T1_T2_T3_T4_T6_E12temp_storage;
	add.s32 	%r192, %r191, %r190;
	st.shared.f32 	[%r192+8], %f442;
$L__BB7_54:
	bar.sync 	0;
	setp.ne.s32 	%p92, %r34, 0;
	@%p92 bra 	$L__BB7_72;
	setp.gt.s32 	%p93, %r67, 32;
	ld.shared.f32 	%f184, [_ZZN3cub18CUB_300001_SM_10006detail6reduce28DeviceReduceSingleTileKernelINS2_10policy_hubIfjN4cuda3__47minimumIfEEE10Policy1000EPfSB_iS8_ffNS5_3std3__410__identityEEEvT0_T1_T2_T3_T4_T6_E12temp_storage+12];
	setp.lt.f32 	%p94, %f442, %f184;
	selp.f32 	%f185, %f442, %f184, %p94;
	selp.f32 	%f186, %f185, %f442, %p93;
	setp.gt.s32 	%p95, %r67, 64;
	ld.shared.f32 	%f187, [_ZZN3cub18CUB_300001_SM_10006detail6reduce28DeviceReduceSingleTileKernelINS2_10policy_hubIfjN4cuda3__47minimumIfEEE10Policy1000EPfSB_iS8_ffNS5_3std3__410__identityEEEvT0_T1_T2_T3_T4_T6_E12temp_storage+16];
	setp.lt.f32 	%p96, %f186, %f187;
	selp.f32 	%f188, %f186, %f187, %p96;
	selp.f32 	%f189, %f188, %f186, %p95;
	setp.gt.s32 	%p97, %r67, 96;
	ld.shared.f32 	%f190, [_ZZN3cub18CUB_300001_SM_10006detail6reduce28DeviceReduceSingleTileKernelINS2_10policy_hubIfjN4cuda3__47minimumIfEEE10Policy1000EPfSB_iS8_ffNS5_3std3__410__identityEEEvT0_T1_T2_T3_T4_T6_E12temp_storage+20];
	setp.lt.f32 	%p98, %f189, %f190;
	selp.f32 	%f191, %f189, %f190, %p98;
	selp.f32 	%f192, %f191, %f189, %p97;
	setp.gt.s32 	%p99, %r67, 128;
	ld.shared.f32 	%f193, [_ZZN3cub18CUB_300001_SM_10006detail6reduce28DeviceReduceSingleTileKernelINS2_10policy_hubIfjN4cuda3__47minimumIfEEE10Policy1000EPfSB_iS8_ffNS5_3std3__410__identityEEEvT0_T1_T2_T3_T4_T6_E12temp_storage+24];
	setp.lt.f32 	%p100, %f192, %f193;
	selp.f32 	%f194, %f192, %f193, %p100;
	selp.f32 	%f195, %f194, %f192, %p99;
	setp.gt.s32 	%p101, %r67, 160;
	ld.shared.f32 	%f196, [_ZZN3cub18CUB_300001_SM_10006detail6reduce28DeviceReduceSingleTileKernelINS2_10policy_hubIfjN4cuda3__47minimumIfEEE10Policy1000EPfSB_iS8_ffNS5_3std3__410__identityEEEvT0_T1_T2_T3_T4_T6_E12temp_storage+28];
	setp.lt.f32 	%p102, %f195, %f196;
	selp.f32 	%f197, %f195, %f196, %p102;
	selp.f32 	%f198, %f197, %f195, %p101;
	setp.gt.s32 	%p103, %r67, 192;
	ld.shared.f32 	%f199, [_ZZN3cub18CUB_300001_SM_10006detail6reduce28DeviceReduceSingleTileKernelINS2_10policy_hubIfjN4cuda3__47minimumIfEEE10Policy1000EPfSB_iS8_ffNS5_3std3__410__identityEEEvT0_T1_T2_T3_T4_T6_E12temp_storage+32];
	setp.lt.f32 	%p104, %f198, %f199;
	selp.f32 	%f200, %f198, %f199, %p104;
	selp.f32 	%f201, %f200, %f198, %p103;
	setp.gt.s32 	%p105, %r67, 224;
	ld.shared.f32 	%f202, [_ZZN3cub18CUB_300001_SM_10006detail6reduce28DeviceReduceSingleTileKernelINS2_10policy_hubIfjN4cuda3__47minimumIfEEE10Policy1000EPfSB_iS8_ffNS5_3std3__410__identityEEEvT0_T1_T2_T3_T4_T6_E12temp_storage+36];
	setp.lt.f32 	%p106, %f201, %f202;
	selp.f32 	%f203, %f201, %f202, %p106;
	selp.f32 	%f442, %f203, %f201, %p105;
	bra.uni 	$L__BB7_72;
$L__BB7_56:
	mov.u32 	%r46, %tid.x;
	mul.wide.u32 	%rd35, %r46, 4;
	add.s64 	%rd19, %rd16, %rd35;
	// begin inline asm
	ld.global.nc.u32 %r68, [%rd19];
	// end inline asm
	mov.b32 	%f55, %r68;
	add.s64 	%rd20, %rd19, 1024;
	// begin inline asm
	ld.global.nc.u32 %r69, [%rd20];
	// end inline asm
	mov.b32 	%f56, %r69;
	add.s64 	%rd21, %rd19, 2048;
	// begin inline asm
	ld.global.nc.u32 %r70, [%rd21];
	// end inline asm
	mov.b32 	%f57, %r70;
	add.s64 	%rd22, %rd19, 3072;
	// begin inline asm
	ld.global.nc.u32 %r71, [%rd22];
	// end inline asm
	mov.b32 	%f58, %r71;
	add.s64 	%rd23, %rd19, 4096;
	// begin inline asm
	ld.global.nc.u32 %r72, [%rd23];
	// end inline asm
	mov.b32 	%f59, %r72;
	add.s64 	%rd24, %rd19, 5120;
	// begin inline asm
	ld.global.nc.u32 %r73, [%rd24];
	// end inline asm
	mov.b32 	%f60, %r73;
	add.s64 	%rd25, %rd19, 6144;
	// begin inline asm
	ld.global.nc.u32 %r74, [%rd25];
	// end inline asm
	mov.b32 	%f61, %r74;
	add.s64 	%rd26, %rd19, 7168;
	// begin inline asm
	ld.global.nc.u32 %r75, [%rd26];
	// end inline asm
	mov.b32 	%f62, %r75;
	add.s64 	%rd27, %rd19, 8192;
	// begin inline asm
	ld.global.nc.u32 %r76, [%rd27];
	// end inline asm
	mov.b32 	%f63, %r76;
	add.s64 	%rd28, %rd19, 9216;
	// begin inline asm
	ld.global.nc.u32 %r77, [%rd28];
	// end inline asm
	mov.b32 	%f64, %r77;
	add.s64 	%rd29, %rd19, 10240;
	// begin inline asm
	ld.global.nc.u32 %r78, [%rd29];
	// end inline asm
	mov.b32 	%f65, %r78;
	add.s64 	%rd30, %rd19, 11264;
	// begin inline asm
	ld.global.nc.u32 %r79, [%rd30];
	// end inline asm
	mov.b32 	%f66, %r79;
	add.s64 	%rd31, %rd19, 12288;
	// begin inline asm
	ld.global.nc.u32 %r80, [%rd31];
	// end inline asm
	mov.b32 	%f67, %r80;
	add.s64 	%rd32, %rd19, 13312;
	// begin inline asm
	ld.global.nc.u32 %r81, [%rd32];
	// end inline asm
	mov.b32 	%f68, %r81;
	add.s64 	%rd33, %rd19, 14336;
	// begin inline asm
	ld.global.nc.u32 %r82, [%rd33];
	// end inline asm
	mov.b32 	%f69, %r82;
	add.s64 	%rd34, %rd19, 15360;
	// begin inline asm
	ld.global.nc.u32 %r83, [%rd34];
	// end inline asm
	mov.b32 	%f70, %r83;
	setp.lt.f32 	%p4, %f55, %f56;
	selp.f32 	%f71, %f55, %f56, %p4;
	setp.lt.f32 	%p5, %f57, %f58;
	selp.f32 	%f72, %f57, %f58, %p5;
	setp.lt.f32 	%p6, %f59, %f60;
	selp.f32 	%f73, %f59, %f60, %p6;
	setp.lt.f32 	%p7, %f61, %f62;
	selp.f32 	%f74, %f61, %f62, %p7;
	setp.lt.f32 	%p8, %f63, %f64;
	selp.f32 	%f75, %f63, %f64, %p8;
	setp.lt.f32 	%p9, %f65, %f66;
	selp.f32 	%f76, %f65, %f66, %p9;
	setp.lt.f32 	%p10, %f67, %f68;
	selp.f32 	%f77, %f67, %f68, %p10;
	setp.lt.f32 	%p11, %f69, %f70;
	selp.f32 	%f78, %f69, %f70, %p11;
	setp.lt.f32 	%p12, %f71, %f72;
	selp.f32 	%f79, %f71, %f72, %p12;
	setp.lt.f32 	%p13, %f73, %f74;
	selp.f32 	%f80, %f73, %f74, %p13;
	setp.lt.f32 	%p14, %f75, %f76;
	selp.f32 	%f81, %f75, %f76, %p14;
	setp.lt.f32 	%p15, %f77, %f78;
	selp.f32 	%f82, %f77, %f78, %p15;
	setp.lt.f32 	%p16, %f79, %f80;
	selp.f32 	%f83, %f79, %f80, %p16;
	setp.lt.f32 	%p17, %f81, %f82;
	selp.f32 	%f84, %f81, %f82, %p17;
	setp.lt.f32 	%p18, %f83, %f84;
	selp.f32 	%f441, %f83, %f84, %p18;
	setp.lt.u32 	%p19, %r67, 8192;
	mov.b32 	%r400, 4096;
	@%p19 bra 	$L__BB7_60;
	add.s32 	%r47, %r67, -4096;
	mov.b32 	%r400, 4096;
$L__BB7_58:
	mul.wide.s32 	%rd52, %r400, 4;
	add.s64 	%rd36, %rd19, %rd52;
	// begin inline asm
	ld.global.nc.u32 %r86, [%rd36];
	// end inline asm
	mov.b32 	%f85, %r86;
	add.s64 	%rd37, %rd36, 1024;
	// begin inline asm
	ld.global.nc.u32 %r87, [%rd37];
	// end inline asm
	mov.b32 	%f86, %r87;
	add.s64 	%rd38, %rd36, 2048;
	// begin inline asm
	ld.global.nc.u32 %r88, [%rd38];
	// end inline asm
	mov.b32 	%f87, %r88;
	add.s64 	%rd39, %rd36, 3072;
	// begin inline asm
	ld.global.nc.u32 %r89, [%rd39];
	// end inline asm
	mov.b32 	%f88, %r89;
	add.s64 	%rd40, %rd36, 4096;
	// begin inline asm
	ld.global.nc.u32 %r90, [%rd40];
	// end inline asm
	mov.b32 	%f89, %r90;
	add.s64 	%rd41, %rd36, 5120;
	// begin inline asm
	ld.global.nc.u32 %r91, [%rd41];
	// end inline asm
	mov.b32 	%f90, %r91;
	add.s64 	%rd42, %rd36, 6144;
	// begin inline asm
	ld.global.nc.u32 %r92, [%rd42];
	// end inline asm
	mov.b32 	%f91, %r92;
	add.s64 	%rd43, %rd36, 7168;
	// begin inline asm
	ld.global.nc.u32 %r93, [%rd43];
	// end inline asm
	mov.b32 	%f92, %r93;
	add.s64 	%rd44, %rd36, 8192;
	// begin inline asm
	ld.global.nc.u32 %r94, [%rd44];
	// end inline asm
	mov.b32 	%f93, %r94;
	add.s64 	%rd45, %rd36, 9216;
	// begin inline asm
	ld.global.nc.u32 %r95, [%rd45];
	// end inline asm
	mov.b32 	%f94, %r95;
	add.s64 	%rd46, %rd36, 10240;
	// begin inline asm
	ld.global.nc.u32 %r96, [%rd46];
	// end inline asm
	mov.b32 	%f95, %r96;
	add.s64 	%rd47, %rd36, 11264;
	// begin inline asm
	ld.global.nc.u32 %r97, [%rd47];
	// end inline asm
	mov.b32 	%f96, %r97;
	add.s64 	%rd48, %rd36, 12288;
	// begin inline asm
	ld.global.nc.u32 %r98, [%rd48];
	// end inline asm
	mov.b32 	%f97, %r98;
	add.s64 	%rd49, %rd36, 13312;
	// begin inline asm
	ld.global.nc.u32 %r99, [%rd49];
	// end inline asm
	mov.b32 	%f98, %r99;
	add.s64 	%rd50, %rd36, 14336;
	// begin inline asm
	ld.global.nc.u32 %r100, [%rd50];
	// end inline asm
	mov.b32 	%f99, %r100;
	add.s64 	%rd51, %rd36, 15360;
	// begin inline asm
	ld.global.nc.u32 %r101, [%rd51];
	// end inline asm
	mov.b32 	%f100, %r101;
	setp.lt.f32 	%p20, %f441, %f85;
	selp.f32 	%f101, %f441, %f85, %p20;
	setp.lt.f32 	%p21, %f86, %f87;
	selp.f32 	%f102, %f86, %f87, %p21;
	setp.lt.f32 	%p22, %f88, %f89;
	selp.f32 	%f103, %f88, %f89, %p22;
	setp.lt.f32 	%p23, %f90, %f91;
	selp.f32 	%f104, %f90, %f91, %p23;
	setp.lt.f32 	%p24, %f92, %f93;
	selp.f32 	%f105, %f92, %f93, %p24;
	setp.lt.f32 	%p25, %f94, %f95;
	selp.f32 	%f106, %f94, %f95, %p25;
	setp.lt.f32 	%p26, %f96, %f97;
	selp.f32 	%f107, %f96, %f97, %p26;
	setp.lt.f32 	%p27, %f98, %f99;
	selp.f32 	%f108, %f98, %f99, %p27;
	setp.lt.f32 	%p28, %f101, %f102;
	selp.f32 	%f109, %f101, %f102, %p28;
	setp.lt.f32 	%p29, %f103, %f104;
	selp.f32 	%f110, %f103, %f104, %p29;
	setp.lt.f32 	%p30, %f105, %f106;
	selp.f32 	%f111, %f105, %f106, %p30;
	setp.lt.f32 	%p31, %f107, %f108;
	selp.f32 	%f112, %f107, %f108, %p31;
	setp.lt.f32 	%p32, %f109, %f110;
	selp.f32 	%f113, %f109, %f110, %p32;
	setp.lt.f32 	%p33, %f111, %f112;
	selp.f32 	%f114, %f111, %f112, %p33;
	setp.lt.f32 	%p34, %f113, %f114;
	selp.f32 	%f115, %f113, %f114, %p34;
	setp.lt.f32 	%p35, %f115, %f100;
	selp.f32 	%f441, %f115, %f100, %p35;
	sub.s32 	%r102, %r67, %r400;
	setp.lt.s32 	%p36, %r102, 4096;
	@%p36 bra 	$L__BB7_68;
	add.s32 	%r400, %r400, 4096;
	setp.le.s32 	%p37, %r400, %r47;
	@%p37 bra 	$L__BB7_58;
$L__BB7_60:
	setp.le.s32 	%p38, %r67, %r400;
	@%p38 bra 	$L__BB7_68;
	sub.s32 	%r51, %r67, %r400;
	setp.ge.s32 	%p39, %r46, %r51;
	@%p39 bra 	$L__BB7_68;
	not.b32 	%r103, %r46;
	add.s32 	%r104, %r67, %r103;
	sub.s32 	%r52, %r104, %r400;
	and.b32  	%r105, %r52, 768;
	setp.eq.s32 	%p40, %r105, 768;
	mov.u32 	%r404, %r46;
	@%p40 bra 	$L__BB7_65;
	add.s32 	%r402, %r46, %r400;
	shr.u32 	%r106, %r52, 8;
	add.s32 	%r107, %r106, 1;
	and.b32  	%r108, %r107, 3;
	neg.s32 	%r401, %r108;
	mov.u32 	%r404, %r46;
$L__BB7_64:
	.pragma "nounroll";
	mul.wide.u32 	%rd54, %r402, 4;
	add.s64 	%rd53, %rd16, %rd54;
	// begin inline asm
	ld.global.nc.u32 %r109, [%rd53];
	// end inline asm
	mov.b32 	%f117, %r109;
	setp.lt.f32 	%p41, %f441, %f117;
	selp.f32 	%f441, %f441, %f117, %p41;
	add.s32 	%r404, %r404, 256;
	add.s32 	%r402, %r402, 256;
	add.s32 	%r401, %r401, 1;
	setp.ne.s32 	%p42, %r401, 0;
	@%p42 bra 	$L__BB7_64;
$L__BB7_65:
	setp.lt.u32 	%p43, %r52, 768;
	@%p43 bra 	$L__BB7_68;
	cvt.u64.u32 	%rd55, %r404;
	cvt.u64.u32 	%rd56, %r400;
	add.s64 	%rd57, %rd55, %rd56;
	shl.b64 	%rd58, %rd57, 2;
	add.s64 	%rd59, %rd58, %rd16;
	add.s64 	%rd124, %rd59, 2048;
	add.s32 	%r405, %r404, %r400;
$L__BB7_67:
	mul.wide.u32 	%rd64, %r405, 4;
	add.s64 	%rd60, %rd16, %rd64;
	// begin inline asm
	ld.global.nc.u32 %r110, [%rd60];
	// end inline asm
	mov.b32 	%f118, %r110;
	setp.lt.f32 	%p44, %f441, %f118;
	selp.f32 	%f119, %f441, %f118, %p44;
	add.s64 	%rd61, %rd124, -1024;
	// begin inline asm
	ld.global.nc.u32 %r111, [%rd61];
	// end inline asm
	mov.b32 	%f120, %r111;
	setp.lt.f32 	%p45, %f119, %f120;
	selp.f32 	%f121, %f119, %f120, %p45;
	// begin inline asm
	ld.global.nc.u32 %r112, [%rd124];
	// end inline asm
	mov.b32 	%f122, %r112;
	setp.lt.f32 	%p46, %f121, %f122;
	selp.f32 	%f123, %f121, %f122, %p46;
	add.s64 	%rd63, %rd124, 1024;
	// begin inline asm
	ld.global.nc.u32 %r113, [%rd63];
	// end inline asm
	mov.b32 	%f124, %r113;
	setp.lt.f32 	%p47, %f123, %f124;
	selp.f32 	%f441, %f123, %f124, %p47;
	add.s32 	%r404, %r404, 1024;
	add.s64 	%rd124, %rd124, 4096;
	add.s32 	%r405, %r405, 1024;
	setp.lt.s32 	%p48, %r404, %r51;
	@%p48 bra 	$L__BB7_67;
$L__BB7_68:
	// begin inline asm
	mov.u32 %r114, %laneid;
	// end inline asm
	mov.b32 	%r116, %f441;
	mov.b32 	%r117, 1;
	mov.b32 	%r138, 31;
	mov.b32 	%r139, -1;
	// begin inline asm
	shfl.sync.down.b32 %r115, %r116, %r117, %r138, %r139;
	// end inline asm
	mov.b32 	%f125, %r115;
	setp.gt.s32 	%p49, %r114, 30;
	setp.lt.f32 	%p50, %f441, %f125;
	selp.f32 	%f126, %f441, %f125, %p50;
	selp.f32 	%f127, %f441, %f126, %p49;
	mov.b32 	%r121, %f127;
	mov.b32 	%r122, 2;
	// begin inline asm
	shfl.sync.down.b32 %r120, %r121, %r122, %r138, %r139;
	// end inline asm
	mov.b32 	%f129, %r120;
	setp.gt.s32 	%p51, %r114, 29;
	setp.lt.f32 	%p52, %f127, %f129;
	selp.f32 	%f130, %f127, %f129, %p52;
	selp.f32 	%f131, %f127, %f130, %p51;
	mov.b32 	%r126, %f131;
	mov.b32 	%r127, 4;
	// begin inline asm
	shfl.sync.down.b32 %r125, %r126, %r127, %r138, %r139;
	// end inline asm
	mov.b32 	%f133, %r125;
	setp.gt.s32 	%p53, %r114, 27;
	setp.lt.f32 	%p54, %f131, %f133;
	selp.f32 	%f134, %f131, %f133, %p54;
	selp.f32 	%f135, %f131, %f134, %p53;
	mov.b32 	%r131, %f135;
	mov.b32 	%r132, 8;
	// begin inline asm
	shfl.sync.down.b32 %r130, %r131, %r132, %r138, %r139;
	// end inline asm
	mov.b32 	%f137, %r130;
	setp.gt.s32 	%p55, %r114, 23;
	setp.lt.f32 	%p56, %f135, %f137;
	selp.f32 	%f138, %f135, %f137, %p56;
	selp.f32 	%f139, %f135, %f138, %p55;
	mov.b32 	%r136, %f139;
	mov.b32 	%r137, 16;
	// begin inline asm
	shfl.sync.down.b32 %r135, %r136, %r137, %r138, %r139;
	// end inline asm
	mov.b32 	%f141, %r135;
	setp.gt.s32 	%p57, %r114, 15;
	setp.lt.f32 	%p58, %f139, %f141;
	selp.f32 	%f142, %f139, %f141, %p58;
	selp.f32 	%f442, %f139, %f142, %p57;
	setp.ne.s32 	%p59, %r114, 0;
	@%p59 bra 	$L__BB7_70;
	shr.u32 	%r140, %r46, 3;
	and.b32  	%r141, %r140, 124;
	mov.u32 	%r142, _ZZN3cub18CUB_300001_SM_10006detail6reduce28DeviceReduceSingleTileKernelINS2_10policy_hubIfjN4cuda3__47minimumIfEEE10Policy1000EPfSB_iS8_ffNS5_3std3__410__identityEEEvT0_T1_T2_T3_T4_T6_E12temp_storage;
	add.s32 	%r143, %r142, %r141;
	st.shared.f32 	[%r143+8], %f442;
$L__BB7_70:
	bar.sync 	0;
	setp.ne.s32 	%p60, %r46, 0;
	@%p60 bra 	$L__BB7_72;
	ld.shared.f32 	%f143, [_ZZN3cub18CUB_300001_SM_10006detail6reduce28DeviceReduceSingleTileKernelINS2_10policy_hubIfjN4cuda3__47minimumIfEEE10Policy1000EPfSB_iS8_ffNS5_3std3__410__identityEEEvT0_T1_T2_T3_T4_T6_E12temp_storage+12];
	setp.lt.f32 	%p61, %f442, %f143;
	selp.f32 	%f144, %f442, %f143, %p61;
	ld.shared.f32 	%f145, [_ZZN3cub18CUB_300001_SM_10006detail6reduce28DeviceReduceSingleTileKernelINS2_10policy_hubIfjN4cuda3__47minimumIfEEE10Policy1000EPfSB_iS8_ffNS5_3std3__410__identityEEEvT0_T1_T2_T3_T4_T6_E12temp_storage+16];
	setp.lt.f32 	%p62, %f144, %f145;
	selp.f32 	%f146, %f144, %f145, %p62;
	ld.shared.f32 	%f147, [_ZZN3cub18CUB_300001_SM_10006detail6reduce28DeviceReduceSingleTileKernelINS2_10policy_hubIfjN4cuda3__47minimumIfEEE10Policy1000EPfSB_iS8_ffNS5_3std3__410__identityEEEvT0_T1_T2_T3_T4_T6_E12temp_storage+20];
	setp.lt.f32 	%p63, %f146, %f147;
	selp.f32 	%f148, %f146, %f147, %p63;
	ld.shared.f32 	%f149, [_ZZN3cub18CUB_300001_SM_10006detail6reduce28DeviceReduceSingleTileKernelINS2_10policy_hubIfjN4cuda3__47minimumIfEEE10Policy1000EPfSB_iS8_ffNS5_3std3__410__identityEEEvT0_T1_T2_T3_T4_T6_E12temp_storage+24];
	setp.lt.f32 	%p64, %f148, %f149;
	selp.f32 	%f150, %f148, %f149, %p64;
	ld.shared.f32 	%f151, [_ZZN3cub18CUB_300001_SM_10006detail6reduce28DeviceReduceSingleTileKernelINS2_10policy_hubIfjN4cuda3__47minimumIfEEE10Policy1000EPfSB_iS8_ffNS5_3std3__410__identityEEEvT0_T1_T2_T3_T4_T6_E12temp_storage+28];
	setp.lt.f32 	%p65, %f150, %f151;
	selp.f32 	%f152, %f150, %f151, %p65;
	ld.shared.f32 	%f153, [_ZZN3cub18CUB_300001_SM_10006detail6reduce28DeviceReduceSingleTileKernelINS2_10policy_hubIfjN4cuda3__47minimumIfEEE10Policy1000EPfSB_iS8_ffNS5_3std3__410__identityEEEvT0_T1_T2_T3_T4_T6_E12temp_storage+32];
	setp.lt.f32 	%p66, %f152, %f153;
	selp.f32 	%f154, %f152, %f153, %p66;
	ld.shared.f32 	%f155, [_ZZN3cub18CUB_300001_SM_10006detail6reduce28DeviceReduceSingleTileKernelINS2_10policy_hubIfjN4cuda3__47minimumIfEEE10Policy1000EPfSB_iS8_ffNS5_3std3__410__identityEEEvT0_T1_T2_T3_T4_T6_E12temp_storage+36];
	setp.lt.f32 	%p67, %f154, %f155;
	selp.f32 	%f442, %f154, %f155, %p67;
$L__BB7_72:
	mov.u32 	%r379, %tid.x;
	setp.ne.s32 	%p249, %r379, 0;
	@%p249 bra 	$L__BB7_74;
	setp.lt.f32 	%p250, %f54, %f442;
	selp.f32 	%f415, %f54, %f442, %p250;
	st.global.f32 	[%rd1], %f415;
$L__BB7_74:
	ret;

}
	// .globl	_ZN3cub18CUB_300001_SM_10006detail6reduce28DeviceReduceSingleTileKernelINS2_10policy_hubIfyN4cuda3__47minimumIfEEE10Policy1000EPfSB_yS8_ffNS5_3std3__410__identityEEEvT0_T1_T2_T3_T4_T6_
.visible .entry _ZN3cub18CUB_300001_SM_10006detail6reduce28DeviceReduceSingleTileKernelINS2_10policy_hubIfyN4cuda3__47minimumIfEEE10Policy1000EPfSB_yS8_ffNS5_3std3__410__identityEEEvT0_T1_T2_T3_T4_T6_(
	.param .u64 .ptr .align 1 _ZN3cub18CUB_300001_SM_10006detail6reduce28DeviceReduceSingleTileKernelINS2_10policy_hubIfyN4cuda3__47minimumIfEEE10Policy1000EPfSB_yS8_ffNS5_3std3__410__identityEEEvT0_T1_T2_T3_T4_T6__param_0,
	.param .u64 .ptr .align 1 _ZN3cub18CUB_300001_SM_10006detail6reduce28DeviceReduceSingleTileKernelINS2_10policy_hubIfyN4cuda3__47minimumIfEEE10Policy1000EPfSB_yS8_ffNS5_3std3__410__identityEEEvT0_T1_T2_T3_T4_T6__param_1,
	.param .u64 _ZN3cub18CUB_300001_SM_10006detail6reduce28DeviceReduceSingleTileKernelINS2_10policy_hubIfyN4cuda3__47minimumIfEEE10Policy1000EPfSB_yS8_ffNS5_3std3__410__identityEEEvT0_T1_T2_T3_T4_T6__param_2,
	.param .align 1 .b8 _ZN3cub18CUB_300001_SM_10006detail6reduce28DeviceReduceSingleTileKernelINS2_10policy_hubIfyN4cuda3__47minimumIfEEE10Policy1000EPfSB_yS8_ffNS5_3std3__410__identityEEEvT0_T1_T2_T3_T4_T6__param_3[1],
	.param .f32 _ZN3cub18CUB_300001_SM_10006detail6reduce28DeviceReduceSingleTileKernelINS2_10policy_hubIfyN4cuda3__47minimumIfEEE10Policy1000EPfSB_yS8_ffNS5_3std3__410__identityEEEvT0_T1_T2_T3_T4_T6__param_4,
	.param .align 1 .b8 _ZN3cub18CUB_300001_SM_10006detail6reduce28DeviceReduceSingleTileKernelINS2_10policy_hubIfyN4cuda3__47minimumIfEEE10Policy1000EPfSB_yS8_ffNS5_3std3__410__identityEEEvT0_T1_T2_T3_T4_T6__param_5[1]
)
.maxntid 256
.minnctapersm 1
{
	.reg .pred 	%p<252>;
	.reg .b32 	%r<382>;
	.reg .b32 	%f<443>;
	.reg .b64 	%rd<150>;
	// demoted variable
	.shared .align 4 .b8 _ZZN3cub18CUB_300001_SM_10006detail6reduce28DeviceReduceSingleTileKernelINS2_10policy_hubIfyN4cuda3__47minimumIfEEE10Policy1000EPfSB_yS8_ffNS5_3std3__410__identityEEEvT0_T1_T2_T3_T4_T6_E12temp_storage[44];
	ld.param.u64 	%rd31, [_ZN3cub18CUB_300001_SM_10006detail6reduce28DeviceReduceSingleTileKernelINS2_10policy_hubIfyN4cuda3__47minimumIfEEE10Policy1000EPfSB_yS8_ffNS5_3std3__410__identityEEEvT0_T1_T2_T3_T4_T6__param_0];
	ld.param.u64 	%rd33, [_ZN3cub18CUB_300001_SM_10006detail6reduce28DeviceReduceSingleTileKernelINS2_10policy_hubIfyN4cuda3__47minimumIfEEE10Policy1000EPfSB_yS8_ffNS5_3std3__410__identityEEEvT0_T1_T2_T3_T4_T6__param_1];
	ld.param.u64 	%rd32, [_ZN3cub18CUB_300001_SM_10006detail6reduce28DeviceReduceSingleTileKernelINS2_10policy_hubIfyN4cuda3__47minimumIfEEE10Policy1000EPfSB_yS8_ffNS5_3std3__410__identityEEEvT0_T1_T2_T3_T4_T6__param_2];
	ld.param.f32 	%f54, [_ZN3cub18CUB_300001_SM_10006detail6reduce28DeviceReduceSingleTileKernelINS2_10policy_hubIfyN4cuda3__47minimumIfEEE10Policy1000EPfSB_yS8_ffNS5_3std3__410__identityEEEvT0_T1_T2_T3_T4_T6__param_4];
	cvta.to.global.u64 	%rd1, %rd33;
	setp.ne.s64 	%p1, %rd32, 0;
	@%p1 bra 	$L__BB8_3;
	mov.u32 	%r363, %tid.x;
	setp.ne.s32 	%p251, %r363, 0;
	@%p251 bra 	$L__BB8_74;
	st.global.f32 	[%rd1], %f54;
	bra.uni 	$L__BB8_74;
$L__BB8_3:
	and.b64  	%rd34, %rd31, 15;
	setp.ne.s64 	%p2, %rd34, 0;
	@%p2 bra 	$L__BB8_38;
	setp.gt.u64 	%p126, %rd32, 4095;
	@%p126 bra 	$L__BB8_22;
	cvt.u32.u64 	%r1, %rd32;
	mov.u32 	%r2, %tid.x;
	setp.ge.u32 	%p191, %r2, %r1;
	mov.f32 	%f421, 0f00000000;
	mov.u32 	%r367, %r2;
	@%p191 bra 	$L__BB8_7;
	mul.wide.u32 	%rd132, %r2, 4;
	add.s64 	%rd131, %rd31, %rd132;
	// begin inline asm
	ld.global.nc.u32 %r283, [%rd131];
	// end inline asm
	mov.b32 	%f421, %r283;
	add.s32 	%r367, %r2, 256;
$L__BB8_7:
	setp.ge.u32 	%p192, %r367, %r1;
	@%p192 bra 	$L__BB8_13;
	not.b32 	%r284, %r367;
	add.s32 	%r5, %r284, %r1;
	and.b32  	%r285, %r5, 768;
	setp.eq.s32 	%p193, %r285, 768;
	@%p193 bra 	$L__BB8_11;
	mul.wide.u32 	%rd133, %r367, 4;
	add.s64 	%rd140, %rd31, %rd133;
	shr.u32 	%r286, %r5, 8;
	add.s32 	%r287, %r286, 1;
	and.b32  	%r288, %r287, 3;
	neg.s32 	%r365, %r288;
$L__BB8_10:
	.pragma "nounroll";
	// begin inline asm
	ld.global.nc.u32 %r289, [%rd140];
	// end inline asm
	mov.b32 	%f338, %r289;
	setp.lt.f32 	%p194, %f421, %f338;
	selp.f32 	%f421, %f421, %f338, %p194;
	add.s32 	%r367, %r367, 256;
	add.s64 	%rd140, %rd140, 1024;
	add.s32 	%r365, %r365, 1;
	setp.ne.s32 	%p195, %r365, 0;
	@%p195 bra 	$L__BB8_10;
$L__BB8_11:
	setp.lt.u32 	%p196, %r5, 768;
	@%p196 bra 	$L__BB8_13;
$L__BB8_12:
	mul.wide.s32 	%rd139, %r367, 4;
	add.s64 	%rd135, %rd31, %rd139;
	// begin inline asm
	ld.global.nc.u32 %r290, [%rd135];
	// end inline asm
	mov.b32 	%f339, %r290;
	setp.lt.f32 	%p197, %f421, %f339;
	selp.f32 	%f340, %f421, %f339, %p197;
	add.s64 	%rd136, %rd135, 1024;
	// begin inline asm
	ld.global.nc.u32 %r291, [%rd136];
	// end inline asm
	mov.b32 	%f341, %r291;
	setp.lt.f32 	%p198, %f340, %f341;
	selp.f32 	%f342, %f340, %f341, %p198;
	add.s64 	%rd137, %rd135, 2048;
	// begin inline asm
	ld.global.nc.u32 %r292, [%rd137];
	// end inline asm
	mov.b32 	%f343, %r292;
	setp.lt.f32 	%p199, %f342, %f343;
	selp.f32 	%f344, %f342, %f343, %p199;
	add.s64 	%rd138, %rd135, 3072;
	// begin inline asm
	ld.global.nc.u32 %r293, [%rd138];
	// end inline asm
	mov.b32 	%f345, %r293;
	setp.lt.f32 	%p200, %f344, %f345;
	selp.f32 	%f421, %f344, %f345, %p200;
	add.s32 	%r367, %r367, 1024;
	setp.lt.s32 	%p201, %r367, %r1;
	@%p201 bra 	$L__BB8_12;
$L__BB8_13:
	setp.lt.u64 	%p202, %rd32, 256;
	@%p202 bra 	$L__BB8_18;
	// begin inline asm
	mov.u32 %r332, %laneid;
	// end inline asm
	mov.b32 	%r334, %f421;
	mov.b32 	%r335, 1;
	mov.b32 	%r356, 31;
	mov.b32 	%r357, -1;
	// begin inline asm
	shfl.sync.down.b32 %r333, %r334, %r335, %r356, %r357;
	// end inline asm
	mov.b32 	%f384, %r333;
	setp.gt.s32 	%p230, %r332, 30;
	setp.lt.f32 	%p231, %f421, %f384;
	selp.f32 	%f385, %f421, %f384, %p231;
	selp.f32 	%f386, %f421, %f385, %p230;
	mov.b32 	%r339, %f386;
	mov.b32 	%r340, 2;
	// begin inline asm
	shfl.sync.down.b32 %r338, %r339, %r340, %r356, %r357;
	// end inline asm
	mov.b32 	%f388, %r338;
	setp.gt.s32 	%p232, %r332, 29;
	setp.lt.f32 	%p233, %f386, %f388;
	selp.f32 	%f389, %f386, %f388, %p233;
	selp.f32 	%f390, %f386, %f389, %p232;
	mov.b32 	%r344, %f390;
	mov.b32 	%r345, 4;
	// begin inline asm
	shfl.sync.down.b32 %r343, %r344, %r345, %r356, %r357;
	// end inline asm
	mov.b32 	%f392, %r343;
	setp.gt.s32 	%p234, %r332, 27;
	setp.lt.f32 	%p235, %f390, %f392;
	selp.f32 	%f393, %f390, %f392, %p235;
	selp.f32 	%f394, %f390, %f393, %p234;
	mov.b32 	%r349, %f394;
	mov.b32 	%r350, 8;
	// begin inline asm
	shfl.sync.down.b32 %r348, %r349, %r350, %r356, %r357;
	// end inline asm
	mov.b32 	%f396, %r348;
	setp.gt.s32 	%p236, %r332, 23;
	setp.lt.f32 	%p237, %f394, %f396;
	selp.f32 	%f397, %f394, %f396, %p237;
	selp.f32 	%f398, %f394, %f397, %p236;
	mov.b32 	%r354, %f398;
	mov.b32 	%r355, 16;
	// begin inline asm
	shfl.sync.down.b32 %r353, %r354, %r355, %r356, %r357;
	// end inline asm
	mov.b32 	%f400, %r353;
	setp.gt.s32 	%p238, %r332, 15;
	setp.lt.f32 	%p239, %f398, %f400;
	selp.f32 	%f401, %f398, %f400, %p239;
	selp.f32 	%f442, %f398, %f401, %p238;
	setp.ne.s32 	%p240, %r332, 0;
	@%p240 bra 	$L__BB8_16;
	shr.u32 	%r358, %r2, 3;
	and.b32  	%r359, %r358, 124;
	mov.u32 	%r360, _ZZN3cub18CUB_300001_SM_10006detail6reduce28DeviceReduceSingleTileKernelINS2_10policy_hubIfyN4cuda3__47minimumIfEEE10Policy1000EPfSB_yS8_ffNS5_3std3__410__identityEEEvT0_T1_T2_T3_T4_T6_E12temp_storage;
	add.s32 	%r361, %r360, %r359;
	st.shared.f32 	[%r361+8], %f442;
$L__BB8_16:
	bar.sync 	0;
	setp.ne.s32 	%p241, %r2, 0;
	@%p241 bra 	$L__BB8_72;
	ld.shared.f32 	%f402, [_ZZN3cub18CUB_300001_SM_10006detail6reduce28DeviceReduceSingleTileKernelINS2_10policy_hubIfyN4cuda3__47minimumIfEEE10Policy1000EPfSB_yS8_ffNS5_3std3__410__identityEEEvT0_T1_T2_T3_T4_T6_E12temp_storage+12];
	setp.lt.f32 	%p242, %f442, %f402;
	selp.f32 	%f403, %f442, %f402, %p242;
	ld.shared.f32 	%f404, [_ZZN3cub18CUB_300001_SM_10006detail6reduce28DeviceReduceSingleTileKernelINS2_10policy_hubIfyN4cuda3__47minimumIfEEE10Policy1000EPfSB_yS8_ffNS5_3std3__410__identityEEEvT0_T1_T2_T3_T4_T6_E12temp_storage+16];
	setp.lt.f32 	%p243, %f403, %f404;
	selp.f32 	%f405, %f403, %f404, %p243;
	ld.shared.f32 	%f406, [_ZZN3cub18CUB_300001_SM_10006detail6reduce28DeviceReduceSingleTileKernelINS2_10policy_hubIfyN4cuda3__47minimumIfEEE10Policy1000EPfSB_yS8_ffNS5_3std3__410__identityEEEvT0_T1_T2_T3_T4_T6_E12temp_storage+20];
	setp.lt.f32 	%p244, %f405, %f406;
	selp.f32 	%f407, %f405, %f406, %p244;
	ld.shared.f32 	%f408, [_ZZN3cub18CUB_300001_SM_10006detail6reduce28DeviceReduceSingleTileKernelINS2_10policy_hubIfyN4cuda3__47minimumIfEEE10Policy1000EPfSB_yS8_ffNS5_3std3__410__identityEEEvT0_T1_T2_T3_T4_T6_E12temp_storage+24];
	setp.lt.f32 	%p245, %f407, %f408;
	selp.f32 	%f409, %f407, %f408, %p245;
	ld.shared.f32 	%f410, [_ZZN3cub18CUB_300001_SM_10006detail6reduce28DeviceReduceSingleTileKernelINS2_10policy_hubIfyN4cuda3__47minimumIfEEE10Policy1000EPfSB_yS8_ffNS5_3std3__410__identityEEEvT0_T1_T2_T3_T4_T6_E12temp_storage+28];
	setp.lt.f32 	%p246, %f409, %f410;
	selp.f32 	%f411, %f409, %f410, %p246;
	ld.shared.f32 	%f412, [_ZZN3cub18CUB_300001_SM_10006detail6reduce28DeviceReduceSingleTileKernelINS2_10policy_hubIfyN4cuda3__47minimumIfEEE10Policy1000EPfSB_yS8_ffNS5_3std3__410__identityEEEvT0_T1_T2_T3_T4_T6_E12temp_storage+32];
	setp.lt.f32 	%p247, %f411, %f412;
	selp.f32 	%f413, %f411, %f412, %p247;
	ld.shared.f32 	%f414, [_ZZN3cub18CUB_300001_SM_10006detail6reduce28DeviceReduceSingleTileKernelINS2_10policy_hubIfyN4cuda3__47minimumIfEEE10Policy1000EPfSB_yS8_ffNS5_3std3__410__identityEEEvT0_T1_T2_T3_T4_T6_E12temp_storage+36];
	setp.lt.f32 	%p248, %f413, %f414;
	selp.f32 	%f442, %f413, %f414, %p248;
	bra.uni 	$L__BB8_72;
$L__BB8_18:
	// begin inline asm
	mov.u32 %r294, %laneid;
	// end inline asm
	and.b32  	%r320, %r2, 992;
	add.s32 	%r321, %r320, 32;
	setp.gt.u32 	%p203, %r321, %r1;
	not.b32 	%r322, %r320;
	add.s32 	%r323, %r1, %r322;
	selp.b32 	%r318, %r323, 31, %p203;
	mov.b32 	%r296, %f421;
	mov.b32 	%r297, 1;
	mov.b32 	%r319, -1;
	// begin inline asm
	shfl.sync.down.b32 %r295, %r296, %r297, %r318, %r319;
	// end inline asm
	mov.b32 	%f346, %r295;
	setp.lt.s32 	%p204, %r294, %r318;
	setp.lt.f32 	%p205, %f421, %f346;
	selp.f32 	%f347, %f421, %f346, %p205;
	selp.f32 	%f348, %f347, %f421, %p204;
	mov.b32 	%r301, %f348;
	mov.b32 	%r302, 2;
	// begin inline asm
	shfl.sync.down.b32 %r300, %r301, %r302, %r318, %r319;
	// end inline asm
	mov.b32 	%f350, %r300;
	add.s32 	%r324, %r294, 2;
	setp.gt.s32 	%p206, %r324, %r318;
	setp.lt.f32 	%p207, %f348, %f350;
	selp.f32 	%f351, %f348, %f350, %p207;
	selp.f32 	%f352, %f348, %f351, %p206;
	mov.b32 	%r306, %f352;
	mov.b32 	%r307, 4;
	// begin inline asm
	shfl.sync.down.b32 %r305, %r306, %r307, %r318, %r319;
	// end inline asm
	mov.b32 	%f354, %r305;
	add.s32 	%r325, %r294, 4;
	setp.gt.s32 	%p208, %r325, %r318;
	setp.lt.f32 	%p209, %f352, %f354;
	selp.f32 	%f355, %f352, %f354, %p209;
	selp.f32 	%f356, %f352, %f355, %p208;
	mov.b32 	%r311, %f356;
	mov.b32 	%r312, 8;
	// begin inline asm
	shfl.sync.down.b32 %r310, %r311, %r312, %r318, %r319;
	// end inline asm
	mov.b32 	%f358, %r310;
	add.s32 	%r326, %r294, 8;
	setp.gt.s32 	%p210, %r326, %r318;
	setp.lt.f32 	%p211, %f356, %f358;
	selp.f32 	%f359, %f356, %f358, %p211;
	selp.f32 	%f360, %f356, %f359, %p210;
	mov.b32 	%r316, %f360;
	mov.b32 	%r317, 16;
	// begin inline asm
	shfl.sync.down.b32 %r315, %r316, %r317, %r318, %r319;
	// end inline asm
	mov.b32 	%f362, %r315;
	add.s32 	%r327, %r294, 16;
	setp.gt.s32 	%p212, %r327, %r318;
	setp.lt.f32 	%p213, %f360, %f362;
	selp.f32 	%f363, %f360, %f362, %p213;
	selp.f32 	%f442, %f360, %f363, %p212;
	setp.ne.s32 	%p214, %r294, 0;
	@%p214 bra 	$L__BB8_20;
	shr.u32 	%r328, %r2, 3;
	and.b32  	%r329, %r328, 124;
	mov.u32 	%r330, _ZZN3cub18CUB_300001_SM_10006detail6reduce28DeviceReduceSingleTileKernelINS2_10policy_hubIfyN4cuda3__47minimumIfEEE10Policy1000EPfSB_yS8_ffNS5_3std3__410__identityEEEvT0_T1_T2_T3_T4_T6_E12temp_storage;
	add.s32 	%r331, %r330, %r329;
	st.shared.f32 	[%r331+8], %f442;
$L__BB8_20:
	bar.sync 	0;
	setp.ne.s32 	%p215, %r2, 0;
	@%p215 bra 	$L__BB8_72;
	setp.gt.u64 	%p216, %rd32, 32;
	ld.shared.f32 	%f364, [_ZZN3cub18CUB_300001_SM_10006detail6reduce28DeviceReduceSingleTileKernelINS2_10policy_hubIfyN4cuda3__47minimumIfEEE10Policy1000EPfSB_yS8_ffNS5_3std3__410__identityEEEvT0_T1_T2_T3_T4_T6_E12temp_storage+12];
	setp.lt.f32 	%p217, %f442, %f364;
	selp.f32 	%f365, %f442, %f364, %p217;
	selp.f32 	%f366, %f365, %f442, %p216;
	setp.gt.u64 	%p218, %rd32, 64;
	ld.shared.f32 	%f367, [_ZZN3cub18CUB_300001_SM_10006detail6reduce28DeviceReduceSingleTileKernelINS2_10policy_hubIfyN4cuda3__47minimumIfEEE10Policy1000EPfSB_yS8_ffNS5_3std3__410__identityEEEvT0_T1_T2_T3_T4_T6_E12temp_storage+16];
	setp.lt.f32 	%p219, %f366, %f367;
	selp.f32 	%f368, %f366, %f367, %p219;
	selp.f32 	%f369, %f368, %f366, %p218;
	setp.gt.u64 	%p220, %rd32, 96;
	ld.shared.f32 	%f370, [_ZZN3cub18CUB_300001_SM_10006detail6reduce28DeviceReduceSingleTileKernelINS2_10policy_hubIfyN4cuda3__47minimumIfEEE10Policy1000EPfSB_yS8_ffNS5_3std3__410__identityEEEvT0_T1_T2_T3_T4_T6_E12temp_storage+20];
	setp.lt.f32 	%p221, %f369, %f370;
	selp.f32 	%f371, %f369, %f370, %p221;
	selp.f32 	%f372, %f371, %f369, %p220;
	setp.gt.u64 	%p222, %rd32, 128;
	ld.shared.f32 	%f373, [_ZZN3cub18CUB_300001_SM_10006detail6reduce28DeviceReduceSingleTileKernelINS2_10policy_hubIfyN4cuda3__47minimumIfEEE10Policy1000EPfSB_yS8_ffNS5_3std3__410__identityEEEvT0_T1_T2_T3_T4_T6_E12temp_storage+24];
	setp.lt.f32 	%p223, %f372, %f373;
	selp.f32 	%f374, %f372, %f373, %p223;
	selp.f32 	%f375, %f374, %f372, %p222;
	setp.gt.u64 	%p224, %rd32, 160;
	ld.shared.f32 	%f376, [_ZZN3cub18CUB_300001_SM_10006detail6reduce28DeviceReduceSingleTileKernelINS2_10policy_hubIfyN4cuda3__47minimumIfEEE10Policy1000EPfSB_yS8_ffNS5_3std3__410__identityEEEvT0_T1_T2_T3_T4_T6_E12temp_storage+28];
	setp.lt.f32 	%p225, %f375, %f376;
	selp.f32 	%f377, %f375, %f376, %p225;
	selp.f32 	%f378, %f377, %f375, %p224;
	setp.gt.u64 	%p226, %rd32, 192;
	ld.shared.f32 	%f379, [_ZZN3cub18CUB_300001_SM_10006detail6reduce28DeviceReduceSingleTileKernelINS2_10policy_hubIfyN4cuda3__47minimumIfEEE10Policy1000EPfSB_yS8_ffNS5_3std3__410__identityEEEvT0_T1_T2_T3_T4_T6_E12temp_storage+32];
	setp.lt.f32 	%p227, %f378, %f379;
	selp.f32 	%f380, %f378, %f379, %p227;
	selp.f32 	%f381, %f380, %f378, %p226;
	setp.gt.u64 	%p228, %rd32, 224;
	ld.shared.f32 	%f382, [_ZZN3cub18CUB_300001_SM_10006detail6reduce28DeviceReduceSingleTileKernelINS2_10policy_hubIfyN4cuda3__47minimumIfEEE10Policy1000EPfSB_yS8_ffNS5_3std3__410__identityEEEvT0_T1_T2_T3_T4_T6_E12temp_storage+36];
	setp.lt.f32 	%p229, %f381, %f382;
	selp.f32 	%f383, %f381, %f382, %p229;
	selp.f32 	%f442, %f383, %f381, %p228;
	bra.uni 	$L__BB8_72;
$L__BB8_22:
	mov.u32 	%r14, %tid.x;
	shl.b32 	%r205, %r14, 2;
	mul.wide.u32 	%rd104, %r205, 4;
	add.s64 	%rd93, %rd31, %rd104;
	// begin inline asm
	ld.global.nc.v2.u64 {%rd91, %rd92}, [%rd93];
	// end inline asm
	mov.b64 	{%r206, %r207}, %rd92;
	mov.b64 	{%r208, %r209}, %rd91;
	mov.b32 	%f235, %r209;
	mov.b32 	%f236, %r208;
	mov.b32 	%f237, %r207;
	mov.b32 	%f238, %r206;
	add.s64 	%rd96, %rd93, 4096;
	// begin inline asm
	ld.global.nc.v2.u64 {%rd94, %rd95}, [%rd96];
	// end inline asm
	mov.b64 	{%r210, %r211}, %rd95;
	mov.b64 	{%r212, %r213}, %rd94;
	mov.b32 	%f239, %r213;
	mov.b32 	%f240, %r212;
	mov.b32 	%f241, %r211;
	mov.b32 	%f242, %r210;
	add.s64 	%rd99, %rd93, 8192;
	// begin inline asm
	ld.global.nc.v2.u64 {%rd97, %rd98}, [%rd99];
	// end inline asm
	mov.b64 	{%r214, %r215}, %rd98;
	mov.b64 	{%r216, %r217}, %rd97;
	mov.b32 	%f243, %r217;
	mov.b32 	%f244, %r216;
	mov.b32 	%f245, %r215;
	mov.b32 	%f246, %r214;
	add.s64 	%rd102, %rd93, 12288;
	// begin inline asm
	ld.global.nc.v2.u64 {%rd100, %rd101}, [%rd102];
	// end inline asm
	mov.b64 	{%r218, %r219}, %rd101;
	mov.b64 	{%r220, %r221}, %rd100;
	mov.b32 	%f247, %r221;
	mov.b32 	%f248, %r220;
	mov.b32 	%f249, %r219;
	mov.b32 	%f250, %r218;
	setp.lt.f32 	%p127, %f236, %f235;
	selp.f32 	%f251, %f236, %f235, %p127;
	setp.lt.f32 	%p128, %f238, %f237;
	selp.f32 	%f252, %f238, %f237, %p128;
	setp.lt.f32 	%p129, %f240, %f239;
	selp.f32 	%f253, %f240, %f239, %p129;
	setp.lt.f32 	%p130, %f242, %f241;
	selp.f32 	%f254, %f242, %f241, %p130;
	setp.lt.f32 	%p131, %f244, %f243;
	selp.f32 	%f255, %f244, %f243, %p131;
	setp.lt.f32 	%p132, %f246, %f245;
	selp.f32 	%f256, %f246, %f245, %p132;
	setp.lt.f32 	%p133, %f248, %f247;
	selp.f32 	%f257, %f248, %f247, %p133;
	setp.lt.f32 	%p134, %f250, %f249;
	selp.f32 	%f258, %f250, %f249, %p134;
	setp.lt.f32 	%p135, %f251, %f252;
	selp.f32 	%f259, %f251, %f252, %p135;
	setp.lt.f32 	%p136, %f253, %f254;
	selp.f32 	%f260, %f253, %f254, %p136;
	setp.lt.f32 	%p137, %f255, %f256;
	selp.f32 	%f261, %f255, %f256, %p137;
	setp.lt.f32 	%p138, %f257, %f258;
	selp.f32 	%f262, %f257, %f258, %p138;
	setp.lt.f32 	%p139, %f259, %f260;
	selp.f32 	%f263, %f259, %f260, %p139;
	setp.lt.f32 	%p140, %f261, %f262;
	selp.f32 	%f264, %f261, %f262, %p140;
	setp.lt.f32 	%p141, %f263, %f264;
	selp.f32 	%f428, %f263, %f264, %p141;
	add.s64 	%rd6, %rd32, -4096;
	setp.lt.u64 	%p142, %rd6, 4096;
	mov.b64 	%rd142, 4096;
	@%p142 bra 	$L__BB8_26;
	mov.b64 	%rd142, 4096;
$L__BB8_24:
	shl.b64 	%rd118, %rd142, 2;
	add.s64 	%rd108, %rd93, %rd118;
	// begin inline asm
	ld.global.nc.v2.u64 {%rd106, %rd107}, [%rd108];
	// end inline asm
	mov.b64 	{%r222, %r223}, %rd107;
	mov.b64 	{%r224, %r225}, %rd106;
	mov.b32 	%f265, %r225;
	mov.b32 	%f266, %r224;
	mov.b32 	%f267, %r223;
	mov.b32 	%f268, %r222;
	add.s64 	%rd111, %rd108, 4096;
	// begin inline asm
	ld.global.nc.v2.u64 {%rd109, %rd110}, [%rd111];
	// end inline asm
	mov.b64 	{%r226, %r227}, %rd110;
	mov.b64 	{%r228, %r229}, %rd109;
	mov.b32 	%f269, %r229;
	mov.b32 	%f270, %r228;
	mov.b32 	%f271, %r227;
	mov.b32 	%f272, %r226;
	add.s64 	%rd114, %rd108, 8192;
	// begin inline asm
	ld.global.nc.v2.u64 {%rd112, %rd113}, [%rd114];
	// end inline asm
	mov.b64 	{%r230, %r231}, %rd113;
	mov.b64 	{%r232, %r233}, %rd112;
	mov.b32 	%f273, %r233;
	mov.b32 	%f274, %r232;
	mov.b32 	%f275, %r231;
	mov.b32 	%f276, %r230;
	add.s64 	%rd117, %rd108, 12288;
	// begin inline asm
	ld.global.nc.v2.u64 {%rd115, %rd116}, [%rd117];
	// end inline asm
	mov.b64 	{%r234, %r235}, %rd116;
	mov.b64 	{%r236, %r237}, %rd115;
	mov.b32 	%f277, %r237;
	mov.b32 	%f278, %r236;
	mov.b32 	%f279, %r235;
	mov.b32 	%f280, %r234;
	setp.lt.f32 	%p143, %f428, %f266;
	selp.f32 	%f281, %f428, %f266, %p143;
	setp.lt.f32 	%p144, %f265, %f268;
	selp.f32 	%f282, %f265, %f268, %p144;
	setp.lt.f32 	%p145, %f267, %f270;
	selp.f32 	%f283, %f267, %f270, %p145;
	setp.lt.f32 	%p146, %f269, %f272;
	selp.f32 	%f284, %f269, %f272, %p146;
	setp.lt.f32 	%p147, %f271, %f274;
	selp.f32 	%f285, %f271, %f274, %p147;
	setp.lt.f32 	%p148, %f273, %f276;
	selp.f32 	%f286, %f273, %f276, %p148;
	setp.lt.f32 	%p149, %f275, %f278;
	selp.f32 	%f287, %f275, %f278, %p149;
	setp.lt.f32 	%p150, %f277, %f280;
	selp.f32 	%f288, %f277, %f280, %p150;
	setp.lt.f32 	%p151, %f281, %f282;
	selp.f32 	%f289, %f281, %f282, %p151;
	setp.lt.f32 	%p152, %f283, %f284;
	selp.f32 	%f290, %f283, %f284, %p152;
	setp.lt.f32 	%p153, %f285, %f286;
	selp.f32 	%f291, %f285, %f286, %p153;
	setp.lt.f32 	%p154, %f287, %f288;
	selp.f32 	%f292, %f287, %f288, %p154;
	setp.lt.f32 	%p155, %f289, %f290;
	selp.f32 	%f293, %f289, %f290, %p155;
	setp.lt.f32 	%p156, %f291, %f292;
	selp.f32 	%f294, %f291, %f292, %p156;
	setp.lt.f32 	%p157, %f293, %f294;
	selp.f32 	%f295, %f293, %f294, %p157;
	setp.lt.f32 	%p158, %f295, %f279;
	selp.f32 	%f428, %f295, %f279, %p158;
	sub.s64 	%rd119, %rd32, %rd142;
	setp.lt.u64 	%p159, %rd119, 4096;
	@%p159 bra 	$L__BB8_34;
	add.s64 	%rd142, %rd142, 4096;
	setp.le.u64 	%p160, %rd142, %rd6;
	@%p160 bra 	$L__BB8_24;
$L__BB8_26:
	setp.le.u64 	%p161, %rd32, %rd142;
	@%p161 bra 	$L__BB8_34;
	cvt.u32.u64 	%r238, %rd142;
	cvt.u32.u64 	%r239, %rd32;
	sub.s32 	%r15, %r239, %r238;
	setp.ge.s32 	%p162, %r14, %r15;
	@%p162 bra 	$L__BB8_34;
	not.b32 	%r241, %r14;
	add.s32 	%r242, %r241, %r239;
	sub.s32 	%r16, %r242, %r238;
	and.b32  	%r244, %r16, 768;
	setp.eq.s32 	%p163, %r244, 768;
	mov.u32 	%r371, %r14;
	@%p163 bra 	$L__BB8_31;
	cvt.u64.u32 	%rd120, %r14;
	add.s64 	%rd121, %rd142, %rd120;
	shl.b64 	%rd122, %rd121, 2;
	add.s64 	%rd143, %rd31, %rd122;
	shr.u32 	%r245, %r16, 8;
	add.s32 	%r246, %r245, 1;
	and.b32  	%r247, %r246, 3;
	neg.s32 	%r369, %r247;
	mov.u32 	%r371, %r14;
$L__BB8_30:
	.pragma "nounroll";
	// begin inline asm
	ld.global.nc.u32 %r248, [%rd143];
	// end inline asm
	mov.b32 	%f297, %r248;
	setp.lt.f32 	%p164, %f428, %f297;
	selp.f32 	%f428, %f428, %f297, %p164;
	add.s32 	%r371, %r371, 256;
	add.s64 	%rd143, %rd143, 1024;
	add.s32 	%r369, %r369, 1;
	setp.ne.s32 	%p165, %r369, 0;
	@%p165 bra 	$L__BB8_30;
$L__BB8_31:
	setp.lt.u32 	%p166, %r16, 768;
	@%p166 bra 	$L__BB8_34;
	cvt.u64.u32 	%rd124, %r371;
	add.s64 	%rd125, %rd142, %rd124;
	shl.b64 	%rd126, %rd125, 2;
	add.s64 	%rd144, %rd31, %rd126;
$L__BB8_33:
	// begin inline asm
	ld.global.nc.u32 %r249, [%rd144];
	// end inline asm
	mov.b32 	%f298, %r249;
	setp.lt.f32 	%p167, %f428, %f298;
	selp.f32 	%f299, %f428, %f298, %p167;
	add.s64 	%rd128, %rd144, 1024;
	// begin inline asm
	ld.global.nc.u32 %r250, [%rd128];
	// end inline asm
	mov.b32 	%f300, %r250;
	setp.lt.f32 	%p168, %f299, %f300;
	selp.f32 	%f301, %f299, %f300, %p168;
	add.s64 	%rd129, %rd144, 2048;
	// begin inline asm
	ld.global.nc.u32 %r251, [%rd129];
	// end inline asm
	mov.b32 	%f302, %r251;
	setp.lt.f32 	%p169, %f301, %f302;
	selp.f32 	%f303, %f301, %f302, %p169;
	add.s64 	%rd130, %rd144, 3072;
	// begin inline asm
	ld.global.nc.u32 %r252, [%rd130];
	// end inline asm
	mov.b32 	%f304, %r252;
	setp.lt.f32 	%p170, %f303, %f304;
	selp.f32 	%f428, %f303, %f304, %p170;
	add.s32 	%r371, %r371, 1024;
	add.s64 	%rd144, %rd144, 4096;
	setp.lt.s32 	%p171, %r371, %r15;
	@%p171 bra 	$L__BB8_33;
$L__BB8_34:
	// begin inline asm
	mov.u32 %r253, %laneid;
	// end inline asm
	mov.b32 	%r255, %f428;
	mov.b32 	%r256, 1;
	mov.b32 	%r277, 31;
	mov.b32 	%r278, -1;
	// begin inline asm
	shfl.sync.down.b32 %r254, %r255, %r256, %r277, %r278;
	// end inline asm
	mov.b32 	%f305, %r254;
	setp.gt.s32 	%p172, %r253, 30;
	setp.lt.f32 	%p173, %f428, %f305;
	selp.f32 	%f306, %f428, %f305, %p173;
	selp.f32 	%f307, %f428, %f306, %p172;
	mov.b32 	%r260, %f307;
	mov.b32 	%r261, 2;
	// begin inline asm
	shfl.sync.down.b32 %r259, %r260, %r261, %r277, %r278;
	// end inline asm
	mov.b32 	%f309, %r259;
	setp.gt.s32 	%p174, %r253, 29;
	setp.lt.f32 	%p175, %f307, %f309;
	selp.f32 	%f310, %f307, %f309, %p175;
	selp.f32 	%f311, %f307, %f310, %p174;
	mov.b32 	%r265, %f311;
	mov.b32 	%r266, 4;
	// begin inline asm
	shfl.sync.down.b32 %r264, %r265, %r266, %r277, %r278;
	// end inline asm
	mov.b32 	%f313, %r264;
	setp.gt.s32 	%p176, %r253, 27;
	setp.lt.f32 	%p177, %f311, %f313;
	selp.f32 	%f314, %f311, %f313, %p177;
	selp.f32 	%f315, %f311, %f314, %p176;
	mov.b32 	%r270, %f315;
	mov.b32 	%r271, 8;
	// begin inline asm
	shfl.sync.down.b32 %r269, %r270, %r271, %r277, %r278;
	// end inline asm
	mov.b32 	%f317, %r269;
	setp.gt.s32 	%p178, %r253, 23;
	setp.lt.f32 	%p179, %f315, %f317;
	selp.f32 	%f318, %f315, %f317, %p179;
	selp.f32 	%f319, %f315, %f318, %p178;
	mov.b32 	%r275, %f319;
	mov.b32 	%r276, 16;
	// begin inline asm
	shfl.sync.down.b32 %r274, %r275, %r276, %r277, %r278;
	// end inline asm
	mov.b32 	%f321, %r274;
	setp.gt.s32 	%p180, %r253, 15;
	setp.lt.f32 	%p181, %f319, %f321;
	selp.f32 	%f322, %f319, %f321, %p181;
	selp.f32 	%f442, %f319, %f322, %p180;
	setp.ne.s32 	%p182, %r253, 0;
	@%p182 bra 	$L__BB8_36;
	shr.u32 	%r279, %r14, 3;
	and.b32  	%r280, %r279, 124;
	mov.u32 	%r281, _ZZN3cub18CUB_300001_SM_10006detail6reduce28DeviceReduceSingleTileKernelINS2_10policy_hubIfyN4cuda3__47minimumIfEEE10Policy1000EPfSB_yS8_ffNS5_3std3__410__identityEEEvT0_T1_T2_T3_T4_T6_E12temp_storage;
	add.s32 	%r282, %r281, %r280;
	st.shared.f32 	[%r282+8], %f442;
$L__BB8_36:
	bar.sync 	0;
	setp.ne.s32 	%p183, %r14, 0;
	@%p183 bra 	$L__BB8_72;
	ld.shared.f32 	%f323, [_ZZN3cub18CUB_300001_SM_10006detail6reduce28DeviceReduceSingleTileKernelINS2_10policy_hubIfyN4cuda3__47minimumIfEEE10Policy1000EPfSB_yS8_ffNS5_3std3__410__identityEEEvT0_T1_T2_T3_T4_T6_E12temp_storage+12];
	setp.lt.f32 	%p184, %f442, %f323;
	selp.f32 	%f324, %f442, %f323, %p184;
	ld.shared.f32 	%f325, [_ZZN3cub18CUB_300001_SM_10006detail6reduce28DeviceReduceSingleTileKernelINS2_10policy_hubIfyN4cuda3__47minimumIfEEE10Policy1000EPfSB_yS8_ffNS5_3std3__410__identityEEEvT0_T1_T2_T3_T4_T6_E12temp_storage+16];
	setp.lt.f32 	%p185, %f324, %f325;
	selp.f32 	%f326, %f324, %f325, %p185;
	ld.shared.f32 	%f327, [_ZZN3cub18CUB_300001_SM_10006detail6reduce28DeviceReduceSingleTileKernelINS2_10policy_hubIfyN4cuda3__47minimumIfEEE10Policy1000EPfSB_yS8_ffNS5_3std3__410__identityEEEvT0_T1_T2_T3_T4_T6_E12temp_storage+20];
	setp.lt.f32 	%p186, %f326, %f327;
	selp.f32 	%f328, %f326, %f327, %p186;
	ld.shared.f32 	%f329, [_ZZN3cub18CUB_300001_SM_10006detail6reduce28DeviceReduceSingleTileKernelINS2_10policy_hubIfyN4cuda3__47minimumIfEEE10Policy1000EPfSB_yS8_ffNS5_3std3__410__identityEEEvT0_T1_T2_T3_T4_T6_E12temp_storage+24];
	setp.lt.f32 	%p187, %f328, %f329;
	selp.f32 	%f330, %f328, %f329, %p187;
	ld.shared.f32 	%f331, [_ZZN3cub18CUB_300001_SM_10006detail6reduce28DeviceReduceSingleTileKernelINS2_10policy_hubIfyN4cuda3__47minimumIfEEE10Policy1000EPfSB_yS8_ffNS5_3std3__410__identityEEEvT0_T1_T2_T3_T4_T6_E12temp_storage+28];
	setp.lt.f32 	%p188, %f330, %f331;
	selp.f32 	%f332, %f330, %f331, %p188;
	ld.shared.f32 	%f333, [_ZZN3cub18CUB_300001_SM_10006detail6reduce28DeviceReduceSingleTileKernelINS2_10policy_hubIfyN4cuda3__47minimumIfEEE10Policy1000EPfSB_yS8_ffNS5_3std3__410__identityEEEvT0_T1_T2_T3_T4_T6_E12temp_storage+32];
	setp.lt.f32 	%p189, %f332, %f333;
	selp.f32 	%f334, %f332, %f333, %p189;
	ld.shared.f32 	%f335, [_ZZN3cub18CUB_300001_SM_10006detail6reduce28DeviceReduceSingleTileKernelINS2_10policy_hubIfyN4cuda3__47minimumIfEEE10Policy1000EPfSB_yS8_ffNS5_3std3__410__identityEEEvT0_T1_T2_T3_T4_T6_E12temp_storage+36];
	setp.lt.f32 	%p190, %f334, %f335;
	selp.f32 	%f442, %f334, %f335, %p190;
	bra.uni 	$L__BB8_72;
$L__BB8_38:
	setp.gt.u64 	%p3, %rd32, 4095;
	@%p3 bra 	$L__BB8_56;
	cvt.u32.u64 	%r25, %rd32;
	mov.u32 	%r26, %tid.x;
	setp.ge.u32 	%p68, %r26, %r25;
	mov.f32 	%f434, 0f00000000;
	mov.u32 	%r376, %r26;
	@%p68 bra 	$L__BB8_41;
	mul.wide.u32 	%rd83, %r26, 4;
	add.s64 	%rd82, %rd31, %rd83;
	// begin inline asm
	ld.global.nc.u32 %r126, [%rd82];
	// end inline asm
	mov.b32 	%f434, %r126;
	add.s32 	%r376, %r26, 256;
$L__BB8_41:
	setp.ge.u32 	%p69, %r376, %r25;
	@%p69 bra 	$L__BB8_47;
	not.b32 	%r127, %r376;
	add.s32 	%r29, %r127, %r25;
	and.b32  	%r128, %r29, 768;
	setp.eq.s32 	%p70, %r128, 768;
	@%p70 bra 	$L__BB8_45;
	mul.wide.u32 	%rd84, %r376, 4;
	add.s64 	%rd145, %rd31, %rd84;
	shr.u32 	%r129, %r29, 8;
	add.s32 	%r130, %r129, 1;
	and.b32  	%r131, %r130, 3;
	neg.s32 	%r374, %r131;
$L__BB8_44:
	.pragma "nounroll";
	// begin inline asm
	ld.global.nc.u32 %r132, [%rd145];
	// end inline asm
	mov.b32 	%f158, %r132;
	setp.lt.f32 	%p71, %f434, %f158;
	selp.f32 	%f434, %f434, %f158, %p71;
	add.s32 	%r376, %r376, 256;
	add.s64 	%rd145, %rd145, 1024;
	add.s32 	%r374, %r374, 1;
	setp.ne.s32 	%p72, %r374, 0;
	@%p72 bra 	$L__BB8_44;
$L__BB8_45:
	setp.lt.u32 	%p73, %r29, 768;
	@%p73 bra 	$L__BB8_47;
$L__BB8_46:
	mul.wide.s32 	%rd90, %r376, 4;
	add.s64 	%rd86, %rd31, %rd90;
	// begin inline asm
	ld.global.nc.u32 %r133, [%rd86];
	// end inline asm
	mov.b32 	%f159, %r133;
	setp.lt.f32 	%p74, %f434, %f159;
	selp.f32 	%f160, %f434, %f159, %p74;
	add.s64 	%rd87, %rd86, 1024;
	// begin inline asm
	ld.global.nc.u32 %r134, [%rd87];
	// end inline asm
	mov.b32 	%f161, %r134;
	setp.lt.f32 	%p75, %f160, %f161;
	selp.f32 	%f162, %f160, %f161, %p75;
	add.s64 	%rd88, %rd86, 2048;
	// begin inline asm
	ld.global.nc.u32 %r135, [%rd88];
	// end inline asm
	mov.b32 	%f163, %r135;
	setp.lt.f32 	%p76, %f162, %f163;
	selp.f32 	%f164, %f162, %f163, %p76;
	add.s64 	%rd89, %rd86, 3072;
	// begin inline asm
	ld.global.nc.u32 %r136, [%rd89];
	// end inline asm
	mov.b32 	%f165, %r136;
	setp.lt.f32 	%p77, %f164, %f165;
	selp.f32 	%f434, %f164, %f165, %p77;
	add.s32 	%r376, %r376, 1024;
	setp.lt.s32 	%p78, %r376, %r25;
	@%p78 bra 	$L__BB8_46;
$L__BB8_47:
	setp.lt.u64 	%p79, %rd32, 256;
	@%p79 bra 	$L__BB8_52;
	// begin inline asm
	mov.u32 %r175, %laneid;
	// end inline asm
	mov.b32 	%r177, %f434;
	mov.b32 	%r178, 1;
	mov.b32 	%r199, 31;
	mov.b32 	%r200, -1;
	// begin inline asm
	shfl.sync.down.b32 %r176, %r177, %r178, %r199, %r200;
	// end inline asm
	mov.b32 	%f204, %r176;
	setp.gt.s32 	%p107, %r175, 30;
	setp.lt.f32 	%p108, %f434, %f204;
	selp.f32 	%f205, %f434, %f204, %p108;
	selp.f32 	%f206, %f434, %f205, %p107;
	mov.b32 	%r182, %f206;
	mov.b32 	%r183, 2;
	// begin inline asm
	shfl.sync.down.b32 %r181, %r182, %r183, %r199, %r200;
	// end inline asm
	mov.b32 	%f208, %r181;
	setp.gt.s32 	%p109, %r175, 29;
	setp.lt.f32 	%p110, %f206, %f208;
	selp.f32 	%f209, %f206, %f208, %p110;
	selp.f32 	%f210, %f206, %f209, %p109;
	mov.b32 	%r187, %f210;
	mov.b32 	%r188, 4;
	// begin inline asm
	shfl.sync.down.b32 %r186, %r187, %r188, %r199, %r200;
	// end inline asm
	mov.b32 	%f212, %r186;
	setp.gt.s32 	%p111, %r175, 27;
	setp.lt.f32 	%p112, %f210, %f212;
	selp.f32 	%f213, %f210, %f212, %p112;
	selp.f32 	%f214, %f210, %f213, %p111;
	mov.b32 	%r192, %f214;
	mov.b32 	%r193, 8;
	// begin inline asm
	shfl.sync.down.b32 %r191, %r192, %r193, %r199, %r200;
	// end inline asm
	mov.b32 	%f216, %r191;
	setp.gt.s32 	%p113, %r175, 23;
	setp.lt.f32 	%p114, %f214, %f216;
	selp.f32 	%f217, %f214, %f216, %p114;
	selp.f32 	%f218, %f214, %f217, %p113;
	mov.b32 	%r197, %f218;
	mov.b32 	%r198, 16;
	// begin inline asm
	shfl.sync.down.b32 %r196, %r197, %r198, %r199, %r200;
	// end inline asm
	mov.b32 	%f220, %r196;
	setp.gt.s32 	%p115, %r175, 15;
	setp.lt.f32 	%p116, %f218, %f220;
	selp.f32 	%f221, %f218, %f220, %p116;
	selp.f32 	%f442, %f218, %f221, %p115;
	setp.ne.s32 	%p117, %r175, 0;
	@%p117 bra 	$L__BB8_50;
	shr.u32 	%r201, %r26, 3;
	and.b32  	%r202, %r201, 124;
	mov.u32 	%r203, _ZZN3cub18CUB_300001_SM_10006detail6reduce28DeviceReduceSingleTileKernelINS2_10policy_hubIfyN4cuda3__47minimumIfEEE10Policy1000EPfSB_yS8_ffNS5_3std3__410__identityEEEvT0_T1_T2_T3_T4_T6_E12temp_storage;
	add.s32 	%r204, %r203, %r202;
	st.shared.f32 	[%r204+8], %f442;
$L__BB8_50:
	bar.sync 	0;
	setp.ne.s32 	%p118, %r26, 0;
	@%p118 bra 	$L__BB8_72;
	ld.shared.f32 	%f222, [_ZZN3cub18CUB_300001_SM_10006detail6reduce28DeviceReduceSingleTileKernelINS2_10policy_hubIfyN4cuda3__47minimumIfEEE10Policy1000EPfSB_yS8_ffNS5_3std3__410__identityEEEvT0_T1_T2_T3_T4_T6_E12temp_storage+12];
	setp.lt.f32 	%p119, %f442, %f222;
	selp.f32 	%f223, %f442, %f222, %p119;
	ld.shared.f32 	%f224, [_ZZN3cub18CUB_300001_SM_10006detail6reduce28DeviceReduceSingleTileKernelINS2_10policy_hubIfyN4cuda3__47minimumIfEEE10Policy1000EPfSB_yS8_ffNS5_3std3__410__identityEEEvT0_T1_T2_T3_T4_T6_E12temp_storage+16];
	setp.lt.f32 	%p120, %f223, %f224;
	selp.f32 	%f225, %f223, %f224, %p120;
	ld.shared.f32 	%f226, [_ZZN3cub18CUB_300001_SM_10006detail6reduce28DeviceReduceSingleTileKernelINS2_10policy_hubIfyN4cuda3__47minimumIfEEE10Policy1000EPfSB_yS8_ffNS5_3std3__410__identityEEEvT0_T1_T2_T3_T4_T6_E12temp_storage+20];
	setp.lt.f32 	%p121, %f225, %f226;
	selp.f32 	%f227, %f225, %f226, %p121;
	ld.shared.f32 	%f228, [_ZZN3cub18CUB_300001_SM_10006detail6reduce28DeviceReduceSingleTileKernelINS2_10policy_hubIfyN4cuda3__47minimumIfEEE10Policy1000EPfSB_yS8_ffNS5_3std3__410__identityEEEvT0_T1_T2_T3_T4_T6_E12temp_storage+24];
	setp.lt.f32 	%p122, %f227, %f228;
	selp.f32 	%f229, %f227, %f228, %p122;
	ld.shared.f32 	%f230, [_ZZN3cub18CUB_300001_SM_10006detail6reduce28DeviceReduceSingleTileKernelINS2_10policy_hubIfyN4cuda3__47minimumIfEEE10Policy1000EPfSB_yS8_ffNS5_3std3__410__identityEEEvT0_T1_T2_T3_T4_T6_E12temp_storage+28];
	setp.lt.f32 	%p123, %f229, %f230;
	selp.f32 	%f231, %f229, %f230, %p123;
	ld.shared.f32 	%f232, [_ZZN3cub18CUB_300001_SM_10006detail6reduce28DeviceReduceSingleTileKernelINS2_10policy_hubIfyN4cuda3__47minimumIfEEE10Policy1000EPfSB_yS8_ffNS5_3std3__410__identityEEEvT0_T1_T2_T3_T4_T6_E12temp_storage+32];
	setp.lt.f32 	%p124, %f231, %f232;
	selp.f32 	%f233, %f231, %f232, %p124;
	ld.shared.f32 	%f234, [_ZZN3cub18CUB_300001_SM_10006detail6reduce28DeviceReduceSingleTileKernelINS2_10policy_hubIfyN4cuda3__47minimumIfEEE10Policy1000EPfSB_yS8_ffNS5_3std3__410__identityEEEvT0_T1_T2_T3_T4_T6_E12temp_storage+36];
	setp.lt.f32 	%p125, %f233, %f234;
	selp.f32 	%f442, %f233, %f234, %p125;
	bra.uni 	$L__BB8_72;
$L__BB8_52:
	// begin inline asm
	mov.u32 %r137, %laneid;
	// end inline asm
	and.b32  	%r163, %r26, 992;
	add.s32 	%r164, %r163, 32;
	setp.gt.u32 	%p80, %r164, %r25;
	not.b32 	%r165, %r163;
	add.s32 	%r166, %r25, %r165;
	selp.b32 	%r161, %r166, 31, %p80;
	mov.b32 	%r139, %f434;
	mov.b32 	%r140, 1;
	mov.b32 	%r162, -1;
	// begin inline asm
	shfl.sync.down.b32 %r138, %r139, %r140, %r161, %r162;
	// end inline asm
	mov.b32 	%f166, %r138;
	setp.lt.s32 	%p81, %r137, %r161;
	setp.lt.f32 	%p82, %f434, %f166;
	selp.f32 	%f167, %f434, %f166, %p82;
	selp.f32 	%f168, %f167, %f434, %p81;
	mov.b32 	%r144, %f168;
	mov.b32 	%r145, 2;
	// begin inline asm
	shfl.sync.down.b32 %r143, %r144, %r145, %r161, %r162;
	// end inline asm
	mov.b32 	%f170, %r143;
	add.s32 	%r167, %r137, 2;
	setp.gt.s32 	%p83, %r167, %r161;
	setp.lt.f32 	%p84, %f168, %f170;
	selp.f32 	%f171, %f168, %f170, %p84;
	selp.f32 	%f172, %f168, %f171, %p83;
	mov.b32 	%r149, %f172;
	mov.b32 	%r150, 4;
	// begin inline asm
	shfl.sync.down.b32 %r148, %r149, %r150, %r161, %r162;
	// end inline asm
	mov.b32 	%f174, %r148;
	add.s32 	%r168, %r137, 4;
	setp.gt.s32 	%p85, %r168, %r161;
	setp.lt.f32 	%p86, %f172, %f174;
	selp.f32 	%f175, %f172, %f174, %p86;
	selp.f32 	%f176, %f172, %f175, %p85;
	mov.b32 	%r154, %f176;
	mov.b32 	%r155, 8;
	// begin inline asm
	shfl.sync.down.b32 %r153, %r154, %r155, %r161, %r162;
	// end inline asm
	mov.b32 	%f178, %r153;
	add.s32 	%r169, %r137, 8;
	setp.gt.s32 	%p87, %r169, %r161;
	setp.lt.f32 	%p88, %f176, %f178;
	selp.f32 	%f179, %f176, %f178, %p88;
	selp.f32 	%f180, %f176, %f179, %p87;
	mov.b32 	%r159, %f180;
	mov.b32 	%r160, 16;
	// begin inline asm
	shfl.sync.down.b32 %r158, %r159, %r160, %r161, %r162;
	// end inline asm
	mov.b32 	%f182, %r158;
	add.s32 	%r170, %r137, 16;
	setp.gt.s32 	%p89, %r170, %r161;
	setp.lt.f32 	%p90, %f180, %f182;
	selp.f32 	%f183, %f180, %f182, %p90;
	selp.f32 	%f442, %f180, %f183, %p89;
	setp.ne.s32 	%p91, %r137, 0;
	@%p91 bra 	$L__BB8_54;
	shr.u32 	%r171, %r26, 3;
	and.b32  	%r172, %r171, 124;
	mov.u32 	%r173, _ZZN3cub18CUB_300001_SM_10006detail6reduce28DeviceReduceSingleTileKernelINS2_10policy_hubIfyN4cuda3__47minimumIfEEE10Policy1000EPfSB_yS8_ffNS5_3std3__410__identityEEEvT0_T1_T2_T3_T4_T6_E12temp_storage;
	add.s32 	%r174, %r173, %r172;
	st.shared.f32 	[%r174+8], %f442;
$L__BB8_54:
	bar.sync 	0;
	setp.ne.s32 	%p92, %r26, 0;
	@%p92 bra 	$L__BB8_72;
	setp.gt.u64 	%p93, %rd32, 32;
	ld.shared.f32 	%f184, [_ZZN3cub18CUB_300001_SM_10006detail6reduce28DeviceReduceSingleTileKernelINS2_10policy_hubIfyN4cuda3__47minimumIfEEE10Policy1000EPfSB_yS8_ffNS5_3std3__410__identityEEEvT0_T1_T2_T3_T4_T6_E12temp_storage+12];
	setp.lt.f32 	%p94, %f442, %f184;
	selp.f32 	%f185, %f442, %f184, %p94;
	selp.f32 	%f186, %f185, %f442, %p93;
	setp.gt.u64 	%p95, %rd32, 64;
	ld.shared.f32 	%f187, [_ZZN3cub18CUB_300001_SM_10006detail6reduce28DeviceReduceSingleTileKernelINS2_10policy_hubIfyN4cuda3__47minimumIfEEE10Policy1000EPfSB_yS8_ffNS5_3std3__410__identityEEEvT0_T1_T2_T3_T4_T6_E12temp_storage+16];
	setp.lt.f32 	%p96, %f186, %f187;
	selp.f32 	%f188, %f186, %f187, %p96;
	selp.f32 	%f189, %f188, %f186, %p95;
	setp.gt.u64 	%p97, %rd32, 96;
	ld.shared.f32 	%f190, [_ZZN3cub18CUB_300001_SM_10006detail6reduce28DeviceReduceSingleTileKernelINS2_10policy_hubIfyN4cuda3__47minimumIfEEE10Policy1000EPfSB_yS8_ffNS5_3std3__410__identityEEEvT0_T1_T2_T3_T4_T6_E12temp_storage+20];
	setp.lt.f32 	%p98, %f189, %f190;
	selp.f32 	%f191, %f189, %f190, %p98;
	selp.f32 	%f192, %f191, %f189, %p97;
	setp.gt.u64 	%p99, %rd32, 128;
	ld.shared.f32 	%f193, [_ZZN3cub18CUB_300001_SM_10006detail6reduce28DeviceReduceSingleTileKernelINS2_10policy_hubIfyN4cuda3__47minimumIfEEE10Policy1000EPfSB_yS8_ffNS5_3std3__410__identityEEEvT0_T1_T2_T3_T4_T6_E12temp_storage+24];
	setp.lt.f32 	%p100, %f192, %f193;
	selp.f32 	%f194, %f192, %f193, %p100;
	selp.f32 	%f195, %f194, %f192, %p99;
	setp.gt.u64 	%p101, %rd32, 160;
	ld.shared.f32 	%f196, [_ZZN3cub18CUB_300001_SM_10006detail6reduce28DeviceReduceSingleTileKernelINS2_10policy_hubIfyN4cuda3__47minimumIfEEE10Policy1000EPfSB_yS8_ffNS5_3std3__410__identityEEEvT0_T1_T2_T3_T4_T6_E12temp_storage+28];
	setp.lt.f32 	%p102, %f195, %f196;
	selp.f32 	%f197, %f195, %f196, %p102;
	selp.f32 	%f198, %f197, %f195, %p101;
	setp.gt.u64 	%p103, %rd32, 192;
	ld.shared.f32 	%f199, [_ZZN3cub18CUB_300001_SM_10006detail6reduce28DeviceReduceSingleTileKernelINS2_10policy_hubIfyN4cuda3__47minimumIfEEE10Policy1000EPfSB_yS8_ffNS5_3std3__410__identityEEEvT0_T1_T2_T3_T4_T6_E12temp_storage+32];
	setp.lt.f32 	%p104, %f198, %f199;
	selp.f32 	%f200, %f198, %f199, %p104;
	selp.f32 	%f201, %f200, %f198, %p103;
	setp.gt.u64 	%p105, %rd32, 224;
	ld.shared.f32 	%f202, [_ZZN3cub18CUB_300001_SM_10006detail6reduce28DeviceReduceSingleTileKernelINS2_10policy_hubIfyN4cuda3__47minimumIfEEE10Policy1000EPfSB_yS8_ffNS5_3std3__410__identityEEEvT0_T1_T2_T3_T4_T6_E12temp_storage+36];
	setp.lt.f32 	%p106, %f201, %f202;
	selp.f32 	%f203, %f201, %f202, %p106;
	selp.f32 	%f442, %f203, %f201, %p105;
	bra.uni 	$L__BB8_72;
$L__BB8_56:
	mov.u32 	%r38, %tid.x;
	cvt.u64.u32 	%rd19, %r38;
	mul.wide.u32 	%rd52, %r38, 4;
	add.s64 	%rd35, %rd31, %rd52;
	// begin inline asm
	ld.global.nc.u32 %r49, [%rd35];
	// end inline asm
	mov.b32 	%f55, %r49;
	add.s64 	%rd36, %rd35, 1024;
	// begin inline asm
	ld.global.nc.u32 %r50, [%rd36];
	// end inline asm
	mov.b32 	%f56, %r50;
	add.s64 	%rd37, %rd35, 2048;
	// begin inline asm
	ld.global.nc.u32 %r51, [%rd37];
	// end inline asm
	mov.b32 	%f57, %r51;
	add.s64 	%rd38, %rd35, 3072;
	// begin inline asm
	ld.global.nc.u32 %r52, [%rd38];
	// end inline asm
	mov.b32 	%f58, %r52;
	add.s64 	%rd39, %rd35, 4096;
	// begin inline asm
	ld.global.nc.u32 %r53, [%rd39];
	// end inline asm
	mov.b32 	%f59, %r53;
	add.s64 	%rd40, %rd35, 5120;
	// begin inline asm
	ld.global.nc.u32 %r54, [%rd40];
	// end inline asm
	mov.b32 	%f60, %r54;
	add.s64 	%rd41, %rd35, 6144;
	// begin inline asm
	ld.global.nc.u32 %r55, [%rd41];
	// end inline asm
	mov.b32 	%f61, %r55;
	add.s64 	%rd42, %rd35, 7168;
	// begin inline asm
	ld.global.nc.u32 %r56, [%rd42];
	// end inline asm
	mov.b32 	%f62, %r56;
	add.s64 	%rd43, %rd35, 8192;
	// begin inline asm
	ld.global.nc.u32 %r57, [%rd43];
	// end inline asm
	mov.b32 	%f63, %r57;
	add.s64 	%rd44, %rd35, 9216;
	// begin inline asm
	ld.global.nc.u32 %r58, [%rd44];
	// end inline asm
	mov.b32 	%f64, %r58;
	add.s64 	%rd45, %rd35, 10240;
	// begin inline asm
	ld.global.nc.u32 %r59, [%rd45];
	// end inline asm
	mov.b32 	%f65, %r59;
	add.s64 	%rd46, %rd35, 11264;
	// begin inline asm
	ld.global.nc.u32 %r60, [%rd46];
	// end inline asm
	mov.b32 	%f66, %r60;
	add.s64 	%rd47, %rd35, 12288;
	// begin inline asm
	ld.global.nc.u32 %r61, [%rd47];
	// end inline asm
	mov.b32 	%f67, %r61;
	add.s64 	%rd48, %rd35, 13312;
	// begin inline asm
	ld.global.nc.u32 %r62, [%rd48];
	// end inline asm
	mov.b32 	%f68, %r62;
	add.s64 	%rd49, %rd35, 14336;
	// begin inline asm
	ld.global.nc.u32 %r63, [%rd49];
	// end inline asm
	mov.b32 	%f69, %r63;
	add.s64 	%rd50, %rd35, 15360;
	// begin inline asm
	ld.global.nc.u32 %r64, [%rd50];
	// end inline asm
	mov.b32 	%f70, %r64;
	setp.lt.f32 	%p4, %f55, %f56;
	selp.f32 	%f71, %f55, %f56, %p4;
	setp.lt.f32 	%p5, %f57, %f58;
	selp.f32 	%f72, %f57, %f58, %p5;
	setp.lt.f32 	%p6, %f59, %f60;
	selp.f32 	%f73, %f59, %f60, %p6;
	setp.lt.f32 	%p7, %f61, %f62;
	selp.f32 	%f74, %f61, %f62, %p7;
	setp.lt.f32 	%p8, %f63, %f64;
	selp.f32 	%f75, %f63, %f64, %p8;
	setp.lt.f32 	%p9, %f65, %f66;
	selp.f32 	%f76, %f65, %f66, %p9;
	setp.lt.f32 	%p10, %f67, %f68;
	selp.f32 	%f77, %f67, %f68, %p10;
	setp.lt.f32 	%p11, %f69, %f70;
	selp.f32 	%f78, %f69, %f70, %p11;
	setp.lt.f32 	%p12, %f71, %f72;
	selp.f32 	%f79, %f71, %f72, %p12;
	setp.lt.f32 	%p13, %f73, %f74;
	selp.f32 	%f80, %f73, %f74, %p13;
	setp.lt.f32 	%p14, %f75, %f76;
	selp.f32 	%f81, %f75, %f76, %p14;
	setp.lt.f32 	%p15, %f77, %f78;
	selp.f32 	%f82, %f77, %f78, %p15;
	setp.lt.f32 	%p16, %f79, %f80;
	selp.f32 	%f83, %f79, %f80, %p16;
	setp.lt.f32 	%p17, %f81, %f82;
	selp.f32 	%f84, %f81, %f82, %p17;
	setp.lt.f32 	%p18, %f83, %f84;
	selp.f32 	%f441, %f83, %f84, %p18;
	add.s64 	%rd21, %rd32, -4096;
	setp.lt.u64 	%p19, %rd21, 4096;
	mov.b64 	%rd147, 4096;
	@%p19 bra 	$L__BB8_60;
	mov.b64 	%rd147, 4096;
$L__BB8_58:
	shl.b64 	%rd70, %rd147, 2;
	add.s64 	%rd54, %rd35, %rd70;
	// begin inline asm
	ld.global.nc.u32 %r65, [%rd54];
	// end inline asm
	mov.b32 	%f85, %r65;
	add.s64 	%rd55, %rd54, 1024;
	// begin inline asm
	ld.global.nc.u32 %r66, [%rd55];
	// end inline asm
	mov.b32 	%f86, %r66;
	add.s64 	%rd56, %rd54, 2048;
	// begin inline asm
	ld.global.nc.u32 %r67, [%rd56];
	// end inline asm
	mov.b32 	%f87, %r67;
	add.s64 	%rd57, %rd54, 3072;
	// begin inline asm
	ld.global.nc.u32 %r68, [%rd57];
	// end inline asm
	mov.b32 	%f88, %r68;
	add.s64 	%rd58, %rd54, 4096;
	// begin inline asm
	ld.global.nc.u32 %r69, [%rd58];
	// end inline asm
	mov.b32 	%f89, %r69;
	add.s64 	%rd59, %rd54, 5120;
	// begin inline asm
	ld.global.nc.u32 %r70, [%rd59];
	// end inline asm
	mov.b32 	%f90, %r70;
	add.s64 	%rd60, %rd54, 6144;
	// begin inline asm
	ld.global.nc.u32 %r71, [%rd60];
	// end inline asm
	mov.b32 	%f91, %r71;
	add.s64 	%rd61, %rd54, 7168;
	// begin inline asm
	ld.global.nc.u32 %r72, [%rd61];
	// end inline asm
	mov.b32 	%f92, %r72;
	add.s64 	%rd62, %rd54, 8192;
	// begin inline asm
	ld.global.nc.u32 %r73, [%rd62];
	// end inline asm
	mov.b32 	%f93, %r73;
	add.s64 	%rd63, %rd54, 9216;
	// begin inline asm
	ld.global.nc.u32 %r74, [%rd63];
	// end inline asm
	mov.b32 	%f94, %r74;
	add.s64 	%rd64, %rd54, 10240;
	// begin inline asm
	ld.global.nc.u32 %r75, [%rd64];
	// end inline asm
	mov.b32 	%f95, %r75;
	add.s64 	%rd65, %rd54, 11264;
	// begin inline asm
	ld.global.nc.u32 %r76, [%rd65];
	// end inline asm
	mov.b32 	%f96, %r76;
	add.s64 	%rd66, %rd54, 12288;
	// begin inline asm
	ld.global.nc.u32 %r77, [%rd66];
	// end inline asm
	mov.b32 	%f97, %r77;
	add.s64 	%rd67, %rd54, 13312;
	// begin inline asm
	ld.global.nc.u32 %r78, [%rd67];
	// end inline asm
	mov.b32 	%f98, %r78;
	add.s64 	%rd68, %rd54, 14336;
	// begin inline asm
	ld.global.nc.u32 %r79, [%rd68];
	// end inline asm
	mov.b32 	%f99, %r79;
	add.s64 	%rd69, %rd54, 15360;
	// begin inline asm
	ld.global.nc.u32 %r80, [%rd69];
	// end inline asm
	mov.b32 	%f100, %r80;
	setp.lt.f32 	%p20, %f441, %f85;
	selp.f32 	%f101, %f441, %f85, %p20;
	setp.lt.f32 	%p21, %f86, %f87;
	selp.f32 	%f102, %f86, %f87, %p21;
	setp.lt.f32 	%p22, %f88, %f89;
	selp.f32 	%f103, %f88, %f89, %p22;
	setp.lt.f32 	%p23, %f90, %f91;
	selp.f32 	%f104, %f90, %f91, %p23;
	setp.lt.f32 	%p24, %f92, %f93;
	selp.f32 	%f105, %f92, %f93, %p24;
	setp.lt.f32 	%p25, %f94, %f95;
	selp.f32 	%f106, %f94, %f95, %p25;
	setp.lt.f32 	%p26, %f96, %f97;
	selp.f32 	%f107, %f96, %f97, %p26;
	setp.lt.f32 	%p27, %f98, %f99;
	selp.f32 	%f108, %f98, %f99, %p27;
	setp.lt.f32 	%p28, %f101, %f102;
	selp.f32 	%f109, %f101, %f102, %p28;
	setp.lt.f32 	%p29, %f103, %f104;
	selp.f32 	%f110, %f103, %f104, %p29;
	setp.lt.f32 	%p30, %f105, %f106;
	selp.f32 	%f111, %f105, %f106, %p30;
	setp.lt.f32 	%p31, %f107, %f108;
	selp.f32 	%f112, %f107, %f108, %p31;
	setp.lt.f32 	%p32, %f109, %f110;
	selp.f32 	%f113, %f109, %f110, %p32;
	setp.lt.f32 	%p33, %f111, %f112;
	selp.f32 	%f114, %f111, %f112, %p33;
	setp.lt.f32 	%p34, %f113, %f114;
	selp.f32 	%f115, %f113, %f114, %p34;
	setp.lt.f32 	%p35, %f115, %f100;
	selp.f32 	%f441, %f115, %f100, %p35;
	sub.s64 	%rd71, %rd32, %rd147;
	setp.lt.u64 	%p36, %rd71, 4096;
	@%p36 bra 	$L__BB8_68;
	add.s64 	%rd147, %rd147, 4096;
	setp.le.u64 	%p37, %rd147, %rd21;
	@%p37 bra 	$L__BB8_58;
$L__BB8_60:
	setp.le.u64 	%p38, %rd32, %rd147;
	@%p38 bra 	$L__BB8_68;
	cvt.u32.u64 	%r81, %rd147;
	cvt.u32.u64 	%r82, %rd32;
	sub.s32 	%r39, %r82, %r81;
	setp.ge.s32 	%p39, %r38, %r39;
	@%p39 bra 	$L__BB8_68;
	not.b32 	%r84, %r38;
	add.s32 	%r85, %r84, %r82;
	sub.s32 	%r40, %r85, %r81;
	and.b32  	%r87, %r40, 768;
	setp.eq.s32 	%p40, %r87, 768;
	mov.u32 	%r380, %r38;
	@%p40 bra 	$L__BB8_65;
	add.s64 	%rd72, %rd147, %rd19;
	shl.b64 	%rd73, %rd72, 2;
	add.s64 	%rd148, %rd31, %rd73;
	shr.u32 	%r88, %r40, 8;
	add.s32 	%r89, %r88, 1;
	and.b32  	%r90, %r89, 3;
	neg.s32 	%r378, %r90;
	mov.u32 	%r380, %r38;
$L__BB8_64:
	.pragma "nounroll";
	// begin inline asm
	ld.global.nc.u32 %r91, [%rd148];
	// end inline asm
	mov.b32 	%f117, %r91;
	setp.lt.f32 	%p41, %f441, %f117;
	selp.f32 	%f441, %f441, %f117, %p41;
	add.s32 	%r380, %r380, 256;
	add.s64 	%rd148, %rd148, 1024;
	add.s32 	%r378, %r378, 1;
	setp.ne.s32 	%p42, %r378, 0;
	@%p42 bra 	$L__BB8_64;
$L__BB8_65:
	setp.lt.u32 	%p43, %r40, 768;
	@%p43 bra 	$L__BB8_68;
	cvt.u64.u32 	%rd75, %r380;
	add.s64 	%rd76, %rd147, %rd75;
	shl.b64 	%rd77, %rd76, 2;
	add.s64 	%rd149, %rd31, %rd77;
$L__BB8_67:
	// begin inline asm
	ld.global.nc.u32 %r92, [%rd149];
	// end inline asm
	mov.b32 	%f118, %r92;
	setp.lt.f32 	%p44, %f441, %f118;
	selp.f32 	%f119, %f441, %f118, %p44;
	add.s64 	%rd79, %rd149, 1024;
	// begin inline asm
	ld.global.nc.u32 %r93, [%rd79];
	// end inline asm
	mov.b32 	%f120, %r93;
	setp.lt.f32 	%p45, %f119, %f120;
	selp.f32 	%f121, %f119, %f120, %p45;
	add.s64 	%rd80, %rd149, 2048;
	// begin inline asm
	ld.global.nc.u32 %r94, [%rd80];
	// end inline asm
	mov.b32 	%f122, %r94;
	setp.lt.f32 	%p46, %f121, %f122;
	selp.f32 	%f123, %f121, %f122, %p46;
	add.s64 	%rd81, %rd149, 3072;
	// begin inline asm
	ld.global.nc.u32 %r95, [%rd81];
	// end inline asm
	mov.b32 	%f124, %r95;
	setp.lt.f32 	%p47, %f123, %f124;
	selp.f32 	%f441, %f123, %f124, %p47;
	add.s32 	%r380, %r380, 1024;
	add.s64 	%rd149, %rd149, 4096;
	setp.lt.s32 	%p48, %r380, %r39;
	@%p48 bra 	$L__BB8_67;
$L__BB8_68:
	// begin inline asm
	mov.u32 %r96, %laneid;
	// end inline asm
	mov.b32 	%r98, %f441;
	mov.b32 	%r99, 1;
	mov.b32 	%r120, 31;
	mov.b32 	%r121, -1;
	// begin inline asm
	shfl.sync.down.b32 %r97, %r98, %r99, %r120, %r121;
	// end inline asm
	mov.b32 	%f125, %r97;
	setp.gt.s32 	%p49, %r96, 30;
	setp.lt.f32 	%p50, %f441, %f125;
	selp.f32 	%f126, %f441, %f125, %p50;
	selp.f32 	%f127, %f441, %f126, %p49;
	mov.b32 	%r103, %f127;
	mov.b32 	%r104, 2;
	// begin inline asm
	shfl.sync.down.b32 %r102, %r103, %r104, %r120, %r121;
	// end inline asm
	mov.b32 	%f129, %r102;
	setp.gt.s32 	%p51, %r96, 29;
	setp.lt.f32 	%p52, %f127, %f129;
	selp.f32 	%f130, %f127, %f129, %p52;
	selp.f32 	%f131, %f127, %f130, %p51;
	mov.b32 	%r108, %f131;
	mov.b32 	%r109, 4;
	// begin inline asm
	shfl.sync.down.b32 %r107, %r108, %r109, %r120, %r121;
	// end inline asm
	mov.b32 	%f133, %r107;
	setp.gt.s32 	%p53, %r96, 27;
	setp.lt.f32 	%p54, %f131, %f133;
	selp.f32 	%f134, %f131, %f133, %p54;
	selp.f32 	%f135, %f131, %f134, %p53;
	mov.b32 	%r113, %f135;
	mov.b32 	%r114, 8;
	// begin inline asm
	shfl.sync.down.b32 %r112, %r113, %r114, %r120, %r121;
	// end inline asm
	mov.b32 	%f137, %r112;
	setp.gt.s32 	%p55, %r96, 23;
	setp.lt.f32 	%p56, %f135, %f137;
	selp.f32 	%f138, %f135, %f137, %p56;
	selp.f32 	%f139, %f135, %f138, %p55;
	mov.b32 	%r118, %f139;
	mov.b32 	%r119, 16;
	// begin inline asm
	shfl.sync.down.b32 %r117, %r118, %r119, %r120, %r121;
	// end inline asm
	mov.b32 	%f141, %r117;
	setp.gt.s32 	%p57, %r96, 15;
	setp.lt.f32 	%p58, %f139, %f141;
	selp.f32 	%f142, %f139, %f141, %p58;
	selp.f32 	%f442, %f139, %f142, %p57;
	setp.ne.s32 	%p59, %r96, 0;
	@%p59 bra 	$L__BB8_70;
	shr.u32 	%r122, %r38, 3;
	and.b32  	%r123, %r122, 124;
	mov.u32 	%r124, _ZZN3cub18CUB_300001_SM_10006detail6reduce28DeviceReduceSingleTileKernelINS2_10policy_hubIfyN4cuda3__47minimumIfEEE10Policy1000EPfSB_yS8_ffNS5_3std3__410__identityEEEvT0_T1_T2_T3_T4_T6_E12temp_storage;
	add.s32 	%r125, %r124, %r123;
	st.shared.f32 	[%r125+8], %f442;
$L__BB8_70:
	bar.sync 	0;
	setp.ne.s32 	%p60, %r38, 0;
	@%p60 bra 	$L__BB8_72;
	ld.shared.f32 	%f143, [_ZZN3cub18CUB_300001_SM_10006detail6reduce28DeviceReduceSingleTileKernelINS2_10policy_hubIfyN4cuda3__47minimumIfEEE10Policy1000EPfSB_yS8_ffNS5_3std3__410__identityEEEvT0_T1_T2_T3_T4_T6_E12temp_storage+12];
	setp.lt.f32 	%p61, %f442, %f143;
	selp.f32 	%f144, %f442, %f143, %p61;
	ld.shared.f32 	%f145, [_ZZN3cub18CUB_300001_SM_10006detail6reduce28DeviceReduceSingleTileKernelINS2_10policy_hubIfyN4cuda3__47minimumIfEEE10Policy1000EPfSB_yS8_ffNS5_3std3__410__identityEEEvT0_T1_T2_T3_T4_T6_E12temp_storage+16];
	setp.lt.f32 	%p62, %f144, %f145;
	selp.f32 	%f146, %f144, %f145, %p62;
	ld.shared.f32 	%f147, [_ZZN3cub18CUB_300001_SM_10006detail6reduce28DeviceReduceSingleTileKernelINS2_10policy_hubIfyN4cuda3__47minimumIfEEE10Policy1000EPfSB_yS8_ffNS5_3std3__410__identityEEEvT0_T1_T2_T3_T4_T6_E12temp_storage+20];
	setp.lt.f32 	%p63, %f146, %f147;
	selp.f32 	%f148, %f146, %f147, %p63;
	ld.shared.f32 	%f149, [_ZZN3cub18CUB_300001_SM_10006detail6reduce28DeviceReduceSingleTileKernelINS2_10policy_hubIfyN4cuda3__47minimumIfEEE10Policy1000EPfSB_yS8_ffNS5_3std3__410__identityEEEvT0_T1_T2_T3_T4_T6_E12temp_storage+24];
	setp.lt.f32 	%p64, %f148, %f149;
	selp.f32 	%f150, %f148, %f149, %p64;
	ld.shared.f32 	%f151, [_ZZN3cub18CUB_300001_SM_10006detail6reduce28DeviceReduceSingleTileKernelINS2_10policy_hubIfyN4cuda3__47minimumIfEEE10Policy1000EPfSB_yS8_ffNS5_3std3__410__identityEEEvT0_T1_T2_T3_T4_T6_E12temp_storage+28];
	setp.lt.f32 	%p65, %f150, %f151;
	selp.f32 	%f152, %f150, %f151, %p65;
	ld.shared.f32 	%f153, [_ZZN3cub18CUB_300001_SM_10006detail6reduce28DeviceReduceSingleTileKernelINS2_10policy_hubIfyN4cuda3__47minimumIfEEE10Policy1000EPfSB_yS8_ffNS5_3std3__410__identityEEEvT0_T1_T2_T3_T4_T6_E12temp_storage+32];
	setp.lt.f32 	%p66, %f152, %f153;
	selp.f32 	%f154, %f152, %f153, %p66;
	ld.shared.f32 	%f155, [_ZZN3cub18CUB_300001_SM_10006detail6reduce28DeviceReduceSingleTileKernelINS2_10policy_hubIfyN4cuda3__47minimumIfEEE10Policy1000EPfSB_yS8_ffNS5_3std3__410__identityEEEvT0_T1_T2_T3_T4_T6_E12temp_storage+36];
	setp.lt.f32 	%p67, %f154, %f155;
	selp.f32 	%f442, %f154, %f155, %p67;
$L__BB8_72:
	mov.u32 	%r362, %tid.x;
	setp.ne.s32 	%p249, %r362, 0;
	@%p249 bra 	$L__BB8_74;
	setp.lt.f32 	%p250, %f54, %f442;
	selp.f32 	%f415, %f54, %f442, %p250;
	st.global.f32 	[%rd1], %f415;
$L__BB8_74:
	ret;

}
	// .globl	_ZN3cub18CUB_300001_SM_10006detail6reduce18DeviceReduceKernelINS2_10policy_hubIfyN4cuda3__47minimumIfEEE10Policy1000EPfyS8_fNS5_3std3__410__identityEEEvT0_PT3_T1_NS0_13GridEvenShareISI_EET2_T4_
.visible .entry _ZN3cub18CUB_300001_SM_10006detail6reduce18DeviceReduceKernelINS2_10policy_hubIfyN4cuda3__47minimumIfEEE10Policy1000EPfyS8_fNS5_3std3__410__identityEEEvT0_PT3_T1_NS0_13GridEvenShareISI_EET2_T4_(
	.param .u64 .ptr .align 1 _ZN3cub18CUB_300001_SM_10006detail6reduce18DeviceReduceKernelINS2_10policy_hubIfyN4cuda3__47minimumIfEEE10Policy1000EPfyS8_fNS5_3std3__410__identityEEEvT0_PT3_T1_NS0_13GridEvenShareISI_EET2_T4__param_0,
	.param .u64 .ptr .align 1 _ZN3cub18CUB_300001_SM_10006detail6reduce18DeviceReduceKernelINS2_10policy_hubIfyN4cuda3__47minimumIfEEE10Policy1000EPfyS8_fNS5_3std3__410__identityEEEvT0_PT3_T1_NS0_13GridEvenShareISI_EET2_T4__param_1,
	.param .u64 _ZN3cub18CUB_300001_SM_10006detail6reduce18DeviceReduceKernelINS2_10policy_hubIfyN4cuda3__47minimumIfEEE10Policy1000EPfyS8_fNS5_3std3__410__identityEEEvT0_PT3_T1_NS0_13GridEvenShareISI_EET2_T4__param_2,
	.param .align 8 .b8 _ZN3cub18CUB_300001_SM_10006detail6reduce18DeviceReduceKernelINS2_10policy_hubIfyN4cuda3__47minimumIfEEE10Policy1000EPfyS8_fNS5_3std3__410__identityEEEvT0_PT3_T1_NS0_13GridEvenShareISI_EET2_T4__param_3[72],
	.param .align 1 .b8 _ZN3cub18CUB_300001_SM_10006detail6reduce18DeviceReduceKernelINS2_10policy_hubIfyN4cuda3__47minimumIfEEE10Policy1000EPfyS8_fNS5_3std3__410__identityEEEvT0_PT3_T1_NS0_13GridEvenShareISI_EET2_T4__param_4[1],
	.param .align 1 .b8 _ZN3cub18CUB_300001_SM_10006detail6reduce18DeviceReduceKernelINS2_10policy_hubIfyN4cuda3__47minimumIfEEE10Policy1000EPfyS8_fNS5_3std3__410__identityEEEvT0_PT3_T1_NS0_13GridEvenShareISI_EET2_T4__param_5[1]
)
.maxntid 256
{
	.reg .pred 	%p<249>;
	.reg .b32 	%r<420>;
	.reg .b32 	%f<437>;
	.reg .b64 	%rd<174>;
	// demoted variable
	.shared .align 4 .b8 _ZZN3cub18CUB_300001_SM_10006detail6reduce18DeviceReduceKernelINS2_10policy_hubIfyN4cuda3__47minimumIfEEE10Policy1000EPfyS8_fNS5_3std3__410__identityEEEvT0_PT3_T1_NS0_13GridEvenShareISI_EET2_T4_E12temp_storage[44];
	ld.param.u64 	%rd1, [_ZN3cub18CUB_300001_SM_10006detail6reduce18DeviceReduceKernelINS2_10policy_hubIfyN4cuda3__47minimumIfEEE10Policy1000EPfyS8_fNS5_3std3__410__identityEEEvT0_PT3_T1_NS0_13GridEvenShareISI_EET2_T4__param_3+32];
	ld.param.u64 	%rd39, [_ZN3cub18CUB_300001_SM_10006detail6reduce18DeviceReduceKernelINS2_10policy_hubIfyN4cuda3__47minimumIfEEE10Policy1000EPfyS8_fNS5_3std3__410__identityEEEvT0_PT3_T1_NS0_13GridEvenShareISI_EET2_T4__param_0];
	ld.param.u32 	%r1, [_ZN3cub18CUB_300001_SM_10006detail6reduce18DeviceReduceKernelINS2_10policy_hubIfyN4cuda3__47minimumIfEEE10Policy1000EPfyS8_fNS5_3std3__410__identityEEEvT0_PT3_T1_NS0_13GridEvenShareISI_EET2_T4__param_3+40];
	mov.u32 	%r2, %ctaid.x;
	shl.b32 	%r59, %r1, 12;
	cvt.s64.s32 	%rd2, %r59;
	shl.b32 	%r60, %r2, 12;
	cvt.u64.u32 	%rd3, %r60;
	and.b64  	%rd41, %rd39, 15;
	setp.ne.s64 	%p1, %rd41, 0;
	@%p1 bra 	$L__BB9_35;
	sub.s64 	%rd4, %rd1, %rd3;
	setp.gt.u64 	%p125, %rd4, 4095;
	@%p125 bra 	$L__BB9_19;
	cvt.u32.u64 	%r315, %rd3;
	cvt.u32.u64 	%r3, %rd1;
	sub.s32 	%r4, %r3, %r315;
	mov.u32 	%r5, %tid.x;
	setp.ge.s32 	%p190, %r5, %r4;
	mov.f32 	%f417, 0f00000000;
	mov.u32 	%r403, %r5;
	@%p190 bra 	$L__BB9_4;
	add.s32 	%r318, %r315, %r5;
	mul.wide.u32 	%rd146, %r318, 4;
	add.s64 	%rd145, %rd39, %rd146;
	// begin inline asm
	ld.global.nc.u32 %r316, [%rd145];
	// end inline asm
	mov.b32 	%f417, %r316;
	add.s32 	%r403, %r5, 256;
$L__BB9_4:
	setp.ge.s32 	%p191, %r403, %r4;
	@%p191 bra 	$L__BB9_10;
	not.b32 	%r319, %r403;
	add.s32 	%r8, %r319, %r3;
	and.b32  	%r320, %r8, 768;
	setp.eq.s32 	%p192, %r320, 768;
	@%p192 bra 	$L__BB9_8;
	cvt.u64.u32 	%rd147, %r403;
	add.s64 	%rd148, %rd147, %rd3;
	shl.b64 	%rd149, %rd148, 2;
	add.s64 	%rd162, %rd39, %rd149;
	shr.u32 	%r321, %r8, 8;
	add.s32 	%r322, %r321, 1;
	and.b32  	%r323, %r322, 3;
	neg.s32 	%r401, %r323;
$L__BB9_7:
	.pragma "nounroll";
	// begin inline asm
	ld.global.nc.u32 %r324, [%rd162];
	// end inline asm
	mov.b32 	%f335, %r324;
	setp.lt.f32 	%p193, %f417, %f335;
	selp.f32 	%f417, %f417, %f335, %p193;
	add.s32 	%r403, %r403, 256;
	add.s64 	%rd162, %rd162, 1024;
	add.s32 	%r401, %r401, 1;
	setp.ne.s32 	%p194, %r401, 0;
	@%p194 bra 	$L__BB9_7;
$L__BB9_8:
	sub.s32 	%r326, %r8, %r315;
	setp.lt.u32 	%p195, %r326, 768;
	@%p195 bra 	$L__BB9_10;
$L__BB9_9:
	cvt.s64.s32 	%rd155, %r403;
	add.s64 	%rd156, %rd3, %rd155;
	shl.b64 	%rd157, %rd156, 2;
	add.s64 	%rd151, %rd39, %rd157;
	// begin inline asm
	ld.global.nc.u32 %r327, [%rd151];
	// end inline asm
	mov.b32 	%f336, %r327;
	setp.lt.f32 	%p196, %f417, %f336;
	selp.f32 	%f337, %f417, %f336, %p196;
	add.s64 	%rd152, %rd151, 1024;
	// begin inline asm
	ld.global.nc.u32 %r328, [%rd152];
	// end inline asm
	mov.b32 	%f338, %r328;
	setp.lt.f32 	%p197, %f337, %f338;
	selp.f32 	%f339, %f337, %f338, %p197;
	add.s64 	%rd153, %rd151, 2048;
	// begin inline asm
	ld.global.nc.u32 %r329, [%rd153];
	// end inline asm
	mov.b32 	%f340, %r329;
	setp.lt.f32 	%p198, %f339, %f340;
	selp.f32 	%f341, %f339, %f340, %p198;
	add.s64 	%rd154, %rd151, 3072;
	// begin inline asm
	ld.global.nc.u32 %r330, [%rd154];
	// end inline asm
	mov.b32 	%f342, %r330;
	setp.lt.f32 	%p199, %f341, %f342;
	selp.f32 	%f417, %f341, %f342, %p199;
	add.s32 	%r403, %r403, 1024;
	setp.lt.s32 	%p200, %r403, %r4;
	@%p200 bra 	$L__BB9_9;
$L__BB9_10:
	setp.lt.s32 	%p201, %r4, 256;
	@%p201 bra 	$L__BB9_15;
	// begin inline asm
	mov.u32 %r369, %laneid;
	// end inline asm
	mov.b32 	%r371, %f417;
	mov.b32 	%r372, 1;
	mov.b32 	%r393, 31;
	mov.b32 	%r394, -1;
	// begin inline asm
	shfl.sync.down.b32 %r370, %r371, %r372, %r393, %r394;
	// end inline asm
	mov.b32 	%f381, %r370;
	setp.gt.s32 	%p229, %r369, 30;
	setp.lt.f32 	%p230, %f417, %f381;
	selp.f32 	%f382, %f417, %f381, %p230;
	selp.f32 	%f383, %f417, %f382, %p229;
	mov.b32 	%r376, %f383;
	mov.b32 	%r377, 2;
	// begin inline asm
	shfl.sync.down.b32 %r375, %r376, %r377, %r393, %r394;
	// end inline asm
	mov.b32 	%f385, %r375;
	setp.gt.s32 	%p231, %r369, 29;
	setp.lt.f32 	%p232, %f383, %f385;
	selp.f32 	%f386, %f383, %f385, %p232;
	selp.f32 	%f387, %f383, %f386, %p231;
	mov.b32 	%r381, %f387;
	mov.b32 	%r382, 4;
	// begin inline asm
	shfl.sync.down.b32 %r380, %r381, %r382, %r393, %r394;
	// end inline asm
	mov.b32 	%f389, %r380;
	setp.gt.s32 	%p233, %r369, 27;
	setp.lt.f32 	%p234, %f387, %f389;
	selp.f32 	%f390, %f387, %f389, %p234;
	selp.f32 	%f391, %f387, %f390, %p233;
	mov.b32 	%r386, %f391;
	mov.b32 	%r387, 8;
	// begin inline asm
	shfl.sync.down.b32 %r385, %r386, %r387, %r393, %r394;
	// end inline asm
	mov.b32 	%f393, %r385;
	setp.gt.s32 	%p235, %r369, 23;
	setp.lt.f32 	%p236, %f391, %f393;
	selp.f32 	%f394, %f391, %f393, %p236;
	selp.f32 	%f395, %f391, %f394, %p235;
	mov.b32 	%r391, %f395;
	mov.b32 	%r392, 16;
	// begin inline asm
	shfl.sync.down.b32 %r390, %r391, %r392, %r393, %r394;
	// end inline asm
	mov.b32 	%f397, %r390;
	setp.gt.s32 	%p237, %r369, 15;
	setp.lt.f32 	%p238, %f395, %f397;
	selp.f32 	%f398, %f395, %f397, %p238;
	selp.f32 	%f436, %f395, %f398, %p237;
	setp.ne.s32 	%p239, %r369, 0;
	@%p239 bra 	$L__BB9_13;
	shr.u32 	%r395, %r5, 3;
	and.b32  	%r396, %r395, 124;
	mov.u32 	%r397, _ZZN3cub18CUB_300001_SM_10006detail6reduce18DeviceReduceKernelINS2_10policy_hubIfyN4cuda3__47minimumIfEEE10Policy1000EPfyS8_fNS5_3std3__410__identityEEEvT0_PT3_T1_NS0_13GridEvenShareISI_EET2_T4_E12temp_storage;
	add.s32 	%r398, %r397, %r396;
	st.shared.f32 	[%r398+8], %f436;
$L__BB9_13:
	bar.sync 	0;
	setp.ne.s32 	%p240, %r5, 0;
	@%p240 bra 	$L__BB9_69;
	ld.shared.f32 	%f399, [_ZZN3cub18CUB_300001_SM_10006detail6reduce18DeviceReduceKernelINS2_10policy_hubIfyN4cuda3__47minimumIfEEE10Policy1000EPfyS8_fNS5_3std3__410__identityEEEvT0_PT3_T1_NS0_13GridEvenShareISI_EET2_T4_E12temp_storage+12];
	setp.lt.f32 	%p241, %f436, %f399;
	selp.f32 	%f400, %f436, %f399, %p241;
	ld.shared.f32 	%f401, [_ZZN3cub18CUB_300001_SM_10006detail6reduce18DeviceReduceKernelINS2_10policy_hubIfyN4cuda3__47minimumIfEEE10Policy1000EPfyS8_fNS5_3std3__410__identityEEEvT0_PT3_T1_NS0_13GridEvenShareISI_EET2_T4_E12temp_storage+16];
	setp.lt.f32 	%p242, %f400, %f401;
	selp.f32 	%f402, %f400, %f401, %p242;
	ld.shared.f32 	%f403, [_ZZN3cub18CUB_300001_SM_10006detail6reduce18DeviceReduceKernelINS2_10policy_hubIfyN4cuda3__47minimumIfEEE10Policy1000EPfyS8_fNS5_3std3__410__identityEEEvT0_PT3_T1_NS0_13GridEvenShareISI_EET2_T4_E12temp_storage+20];
	setp.lt.f32 	%p243, %f402, %f403;
	selp.f32 	%f404, %f402, %f403, %p243;
	ld.shared.f32 	%f405, [_ZZN3cub18CUB_300001_SM_10006detail6reduce18DeviceReduceKernelINS2_10policy_hubIfyN4cuda3__47minimumIfEEE10Policy1000EPfyS8_fNS5_3std3__410__identityEEEvT0_PT3_T1_NS0_13GridEvenShareISI_EET2_T4_E12temp_storage+24];
	setp.lt.f32 	%p244, %f404, %f405;
	selp.f32 	%f406, %f404, %f405, %p244;
	ld.shared.f32 	%f407, [_ZZN3cub18CUB_300001_SM_10006detail6reduce18DeviceReduceKernelINS2_10policy_hubIfyN4cuda3__47minimumIfEEE10Policy1000EPfyS8_fNS5_3std3__410__identityEEEvT0_PT3_T1_NS0_13GridEvenShareISI_EET2_T4_E12temp_storage+28];
	setp.lt.f32 	%p245, %f406, %f407;
	selp.f32 	%f408, %f406, %f407, %p245;
	ld.shared.f32 	%f409, [_ZZN3cub18CUB_300001_SM_10006detail6reduce18DeviceReduceKernelINS2_10policy_hubIfyN4cuda3__47minimumIfEEE10Policy1000EPfyS8_fNS5_3std3__410__identityEEEvT0_PT3_T1_NS0_13GridEvenShareISI_EET2_T4_E12temp_storage+32];
	setp.lt.f32 	%p246, %f408, %f409;
	selp.f32 	%f410, %f408, %f409, %p246;
	ld.shared.f32 	%f411, [_ZZN3cub18CUB_300001_SM_10006detail6reduce18DeviceReduceKernelINS2_10policy_hubIfyN4cuda3__47minimumIfEEE10Policy1000EPfyS8_fNS5_3std3__410__identityEEEvT0_PT3_T1_NS0_13GridEvenShareISI_EET2_T4_E12temp_storage+36];
	setp.lt.f32 	%p247, %f410, %f411;
	selp.f32 	%f436, %f410, %f411, %p247;
	bra.uni 	$L__BB9_69;
$L__BB9_15:
	// begin inline asm
	mov.u32 %r331, %laneid;
	// end inline asm
	and.b32  	%r357, %r5, 992;
	add.s32 	%r358, %r357, 32;
	setp.gt.s32 	%p202, %r358, %r4;
	not.b32 	%r359, %r357;
	add.s32 	%r360, %r4, %r359;
	selp.b32 	%r355, %r360, 31, %p202;
	mov.b32 	%r333, %f417;
	mov.b32 	%r334, 1;
	mov.b32 	%r356, -1;
	// begin inline asm
	shfl.sync.down.b32 %r332, %r333, %r334, %r355, %r356;
	// end inline asm
	mov.b32 	%f343, %r332;
	setp.lt.s32 	%p203, %r331, %r355;
	setp.lt.f32 	%p204, %f417, %f343;
	selp.f32 	%f344, %f417, %f343, %p204;
	selp.f32 	%f345, %f344, %f417, %p203;
	mov.b32 	%r338, %f345;
	mov.b32 	%r339, 2;
	// begin inline asm
	shfl.sync.down.b32 %r337, %r338, %r339, %r355, %r356;
	// end inline asm
	mov.b32 	%f347, %r337;
	add.s32 	%r361, %r331, 2;
	setp.gt.s32 	%p205, %r361, %r355;
	setp.lt.f32 	%p206, %f345, %f347;
	selp.f32 	%f348, %f345, %f347, %p206;
	selp.f32 	%f349, %f345, %f348, %p205;
	mov.b32 	%r343, %f349;
	mov.b32 	%r344, 4;
	// begin inline asm
	shfl.sync.down.b32 %r342, %r343, %r344, %r355, %r356;
	// end inline asm
	mov.b32 	%f351, %r342;
	add.s32 	%r362, %r331, 4;
	setp.gt.s32 	%p207, %r362, %r355;
	setp.lt.f32 	%p208, %f349, %f351;
	selp.f32 	%f352, %f349, %f351, %p208;
	selp.f32 	%f353, %f349, %f352, %p207;
	mov.b32 	%r348, %f353;
	mov.b32 	%r349, 8;
	// begin inline asm
	shfl.sync.down.b32 %r347, %r348, %r349, %r355, %r356;
	// end inline asm
	mov.b32 	%f355, %r347;
	add.s32 	%r363, %r331, 8;
	setp.gt.s32 	%p209, %r363, %r355;
	setp.lt.f32 	%p210, %f353, %f355;
	selp.f32 	%f356, %f353, %f355, %p210;
	selp.f32 	%f357, %f353, %f356, %p209;
	mov.b32 	%r353, %f357;
	mov.b32 	%r354, 16;
	// begin inline asm
	shfl.sync.down.b32 %r352, %r353, %r354, %r355, %r356;
	// end inline asm
	mov.b32 	%f359, %r352;
	add.s32 	%r364, %r331, 16;
	setp.gt.s32 	%p211, %r364, %r355;
	setp.lt.f32 	%p212, %f357, %f359;
	selp.f32 	%f360, %f357, %f359, %p212;
	selp.f32 	%f436, %f357, %f360, %p211;
	setp.ne.s32 	%p213, %r331, 0;
	@%p213 bra 	$L__BB9_17;
	shr.u32 	%r365, %r5, 3;
	and.b32  	%r366, %r365, 124;
	mov.u32 	%r367, _ZZN3cub18CUB_300001_SM_10006detail6reduce18DeviceReduceKernelINS2_10policy_hubIfyN4cuda3__47minimumIfEEE10Policy1000EPfyS8_fNS5_3std3__410__identityEEEvT0_PT3_T1_NS0_13GridEvenShareISI_EET2_T4_E12temp_storage;
	add.s32 	%r368, %r367, %r366;
	st.shared.f32 	[%r368+8], %f436;
$L__BB9_17:
	bar.sync 	0;
	setp.ne.s32 	%p214, %r5, 0;
	@%p214 bra 	$L__BB9_69;
	setp.gt.s32 	%p215, %r4, 32;
	ld.shared.f32 	%f361, [_ZZN3cub18CUB_300001_SM_10006detail6reduce18DeviceReduceKernelINS2_10policy_hubIfyN4cuda3__47minimumIfEEE10Policy1000EPfyS8_fNS5_3std3__410__identityEEEvT0_PT3_T1_NS0_13GridEvenShareISI_EET2_T4_E12temp_storage+12];
	setp.lt.f32 	%p216, %f436, %f361;
	selp.f32 	%f362, %f436, %f361, %p216;
	selp.f32 	%f363, %f362, %f436, %p215;
	setp.gt.s32 	%p217, %r4, 64;
	ld.shared.f32 	%f364, [_ZZN3cub18CUB_300001_SM_10006detail6reduce18DeviceReduceKernelINS2_10policy_hubIfyN4cuda3__47minimumIfEEE10Policy1000EPfyS8_fNS5_3std3__410__identityEEEvT0_PT3_T1_NS0_13GridEvenShareISI_EET2_T4_E12temp_storage+16];
	setp.lt.f32 	%p218, %f363, %f364;
	selp.f32 	%f365, %f363, %f364, %p218;
	selp.f32 	%f366, %f365, %f363, %p217;
	setp.gt.s32 	%p219, %r4, 96;
	ld.shared.f32 	%f367, [_ZZN3cub18CUB_300001_SM_10006detail6reduce18DeviceReduceKernelINS2_10policy_hubIfyN4cuda3__47minimumIfEEE10Policy1000EPfyS8_fNS5_3std3__410__identityEEEvT0_PT3_T1_NS0_13GridEvenShareISI_EET2_T4_E12temp_storage+20];
	setp.lt.f32 	%p220, %f366, %f367;
	selp.f32 	%f368, %f366, %f367, %p220;
	selp.f32 	%f369, %f368, %f366, %p219;
	setp.gt.s32 	%p221, %r4, 128;
	ld.shared.f32 	%f370, [_ZZN3cub18CUB_300001_SM_10006detail6reduce18DeviceReduceKernelINS2_10policy_hubIfyN4cuda3__47minimumIfEEE10Policy1000EPfyS8_fNS5_3std3__410__identityEEEvT0_PT3_T1_NS0_13GridEvenShareISI_EET2_T4_E12temp_storage+24];
	setp.lt.f32 	%p222, %f369, %f370;
	selp.f32 	%f371, %f369, %f370, %p222;
	selp.f32 	%f372, %f371, %f369, %p221;
	setp.gt.s32 	%p223, %r4, 160;
	ld.shared.f32 	%f373, [_ZZN3cub18CUB_300001_SM_10006detail6reduce18DeviceReduceKernelINS2_10policy_hubIfyN4cuda3__47minimumIfEEE10Policy1000EPfyS8_fNS5_3std3__410__identityEEEvT0_PT3_T1_NS0_13GridEvenShareISI_EET2_T4_E12temp_storage+28];
	setp.lt.f32 	%p224, %f372, %f373;
	selp.f32 	%f374, %f372, %f373, %p224;
	selp.f32 	%f375, %f374, %f372, %p223;
	setp.gt.s32 	%p225, %r4, 192;
	ld.shared.f32 	%f376, [_ZZN3cub18CUB_300001_SM_10006detail6reduce18DeviceReduceKernelINS2_10policy_hubIfyN4cuda3__47minimumIfEEE10Policy1000EPfyS8_fNS5_3std3__410__identityEEEvT0_PT3_T1_NS0_13GridEvenShareISI_EET2_T4_E12temp_storage+32];
	setp.lt.f32 	%p226, %f375, %f376;
	selp.f32 	%f377, %f375, %f376, %p226;
	selp.f32 	%f378, %f377, %f375, %p225;
	setp.gt.s32 	%p227, %r4, 224;
	ld.shared.f32 	%f379, [_ZZN3cub18CUB_300001_SM_10006detail6reduce18DeviceReduceKernelINS2_10policy_hubIfyN4cuda3__47minimumIfEEE10Policy1000EPfyS8_fNS5_3std3__410__identityEEEvT0_PT3_T1_NS0_13GridEvenShareISI_EET2_T4_E12temp_storage+36];
	setp.lt.f32 	%p228, %f378, %f379;
	selp.f32 	%f380, %f378, %f379, %p228;
	selp.f32 	%f436, %f380, %f378, %p227;
	bra.uni 	$L__BB9_69;
$L__BB9_19:
	cvt.u32.u64 	%r229, %rd3;
	mov.u32 	%r17, %tid.x;
	shl.b32 	%r230, %r17, 2;
	add.s32 	%r231, %r229, %r230;
	mul.wide.u32 	%rd115, %r231, 4;
	add.s64 	%rd105, %rd39, %rd115;
	// begin inline asm
	ld.global.nc.v2.u64 {%rd103, %rd104}, [%rd105];
	// end inline asm
	mov.b64 	{%r232, %r233}, %rd104;
	mov.b64 	{%r234, %r235}, %rd103;
	mov.b32 	%f232, %r235;
	mov.b32 	%f233, %r234;
	mov.b32 	%f234, %r233;
	mov.b32 	%f235, %r232;
	add.s64 	%rd108, %rd105, 4096;
	// begin inline asm
	ld.global.nc.v2.u64 {%rd106, %rd107}, [%rd108];
	// end inline asm
	mov.b64 	{%r236, %r237}, %rd107;
	mov.b64 	{%r238, %r239}, %rd106;
	mov.b32 	%f236, %r239;
	mov.b32 	%f237, %r238;
	mov.b32 	%f238, %r237;
	mov.b32 	%f239, %r236;
	add.s64 	%rd111, %rd105, 8192;
	// begin inline asm
	ld.global.nc.v2.u64 {%rd109, %rd110}, [%rd111];
	// end inline asm
	mov.b64 	{%r240, %r241}, %rd110;
	mov.b64 	{%r242, %r243}, %rd109;
	mov.b32 	%f240, %r243;
	mov.b32 	%f241, %r242;
	mov.b32 	%f242, %r241;
	mov.b32 	%f243, %r240;
	add.s64 	%rd114, %rd105, 12288;
	// begin inline asm
	ld.global.nc.v2.u64 {%rd112, %rd113}, [%rd114];
	// end inline asm
	mov.b64 	{%r244, %r245}, %rd113;
	mov.b64 	{%r246, %r247}, %rd112;
	mov.b32 	%f244, %r247;
	mov.b32 	%f245, %r246;
	mov.b32 	%f246, %r245;
	mov.b32 	%f247, %r244;
	setp.lt.f32 	%p126, %f233, %f232;
	selp.f32 	%f248, %f233, %f232, %p126;
	setp.lt.f32 	%p127, %f235, %f234;
	selp.f32 	%f249, %f235, %f234, %p127;
	setp.lt.f32 	%p128, %f237, %f236;
	selp.f32 	%f250, %f237, %f236, %p128;
	setp.lt.f32 	%p129, %f239, %f238;
	selp.f32 	%f251, %f239, %f238, %p129;
	setp.lt.f32 	%p130, %f241, %f240;
	selp.f32 	%f252, %f241, %f240, %p130;
	setp.lt.f32 	%p131, %f243, %f242;
	selp.f32 	%f253, %f243, %f242, %p131;
	setp.lt.f32 	%p132, %f245, %f244;
	selp.f32 	%f254, %f245, %f244, %p132;
	setp.lt.f32 	%p133, %f247, %f246;
	selp.f32 	%f255, %f247, %f246, %p133;
	setp.lt.f32 	%p134, %f248, %f249;
	selp.f32 	%f256, %f248, %f249, %p134;
	setp.lt.f32 	%p135, %f250, %f251;
	selp.f32 	%f257, %f250, %f251, %p135;
	setp.lt.f32 	%p136, %f252, %f253;
	selp.f32 	%f258, %f252, %f253, %p136;
	setp.lt.f32 	%p137, %f254, %f255;
	selp.f32 	%f259, %f254, %f255, %p137;
	setp.lt.f32 	%p138, %f256, %f257;
	selp.f32 	%f260, %f256, %f257, %p138;
	setp.lt.f32 	%p139, %f258, %f259;
	selp.f32 	%f261, %f258, %f259, %p139;
	setp.lt.f32 	%p140, %f260, %f261;
	selp.f32 	%f423, %f260, %f261, %p140;
	setp.lt.u64 	%p141, %rd4, %rd2;
	@%p141 bra 	$L__BB9_31;
	add.s64 	%rd164, %rd2, %rd3;
	cvt.u64.u32 	%rd116, %r17;
	add.s64 	%rd117, %rd164, %rd116;
	shl.b64 	%rd118, %rd117, 2;
	add.s64 	%rd163, %rd39, %rd118;
	mov.b32 	%r405, 0;
$L__BB9_21:
	add.s64 	%rd3, %rd3, %rd2;
	add.s64 	%rd119, %rd1, -4096;
	setp.gt.u64 	%p142, %rd3, %rd119;
	@%p142 bra 	$L__BB9_23;
	cvt.u64.u32 	%rd132, %r230;
	add.s64 	%rd133, %rd3, %rd132;
	shl.b64 	%rd134, %rd133, 2;
	add.s64 	%rd122, %rd39, %rd134;
	// begin inline asm
	ld.global.nc.v2.u64 {%rd120, %rd121}, [%rd122];
	// end inline asm
	mov.b64 	{%r250, %r251}, %rd121;
	mov.b64 	{%r252, %r253}, %rd120;
	mov.b32 	%f262, %r253;
	mov.b32 	%f263, %r252;
	mov.b32 	%f264, %r251;
	mov.b32 	%f265, %r250;
	add.s64 	%rd125, %rd122, 4096;
	// begin inline asm
	ld.global.nc.v2.u64 {%rd123, %rd124}, [%rd125];
	// end inline asm
	mov.b64 	{%r254, %r255}, %rd124;
	mov.b64 	{%r256, %r257}, %rd123;
	mov.b32 	%f266, %r257;
	mov.b32 	%f267, %r256;
	mov.b32 	%f268, %r255;
	mov.b32 	%f269, %r254;
	add.s64 	%rd128, %rd122, 8192;
	// begin inline asm
	ld.global.nc.v2.u64 {%rd126, %rd127}, [%rd128];
	// end inline asm
	mov.b64 	{%r258, %r259}, %rd127;
	mov.b64 	{%r260, %r261}, %rd126;
	mov.b32 	%f270, %r261;
	mov.b32 	%f271, %r260;
	mov.b32 	%f272, %r259;
	mov.b32 	%f273, %r258;
	add.s64 	%rd131, %rd122, 12288;
	// begin inline asm
	ld.global.nc.v2.u64 {%rd129, %rd130}, [%rd131];
	// end inline asm
	mov.b64 	{%r262, %r263}, %rd130;
	mov.b64 	{%r264, %r265}, %rd129;
	mov.b32 	%f274, %r265;
	mov.b32 	%f275, %r264;
	mov.b32 	%f276, %r263;
	mov.b32 	%f277, %r262;
	setp.lt.f32 	%p143, %f423, %f263;
	selp.f32 	%f278, %f423, %f263, %p143;
	setp.lt.f32 	%p144, %f262, %f265;
	selp.f32 	%f279, %f262, %f265, %p144;
	setp.lt.f32 	%p145, %f264, %f267;
	selp.f32 	%f280, %f264, %f267, %p145;
	setp.lt.f32 	%p146, %f266, %f269;
	selp.f32 	%f281, %f266, %f269, %p146;
	setp.lt.f32 	%p147, %f268, %f271;
	selp.f32 	%f282, %f268, %f271, %p147;
	setp.lt.f32 	%p148, %f270, %f273;
	selp.f32 	%f283, %f270, %f273, %p148;
	setp.lt.f32 	%p149, %f272, %f275;
	selp.f32 	%f284, %f272, %f275, %p149;
	setp.lt.f32 	%p150, %f274, %f277;
	selp.f32 	%f285, %f274, %f277, %p150;
	setp.lt.f32 	%p151, %f278, %f279;
	selp.f32 	%f286, %f278, %f279, %p151;
	setp.lt.f32 	%p152, %f280, %f281;
	selp.f32 	%f287, %f280, %f281, %p152;
	setp.lt.f32 	%p153, %f282, %f283;
	selp.f32 	%f288, %f282, %f283, %p153;
	setp.lt.f32 	%p154, %f284, %f285;
	selp.f32 	%f289, %f284, %f285, %p154;
	setp.lt.f32 	%p155, %f286, %f287;
	selp.f32 	%f290, %f286, %f287, %p155;
	setp.lt.f32 	%p156, %f288, %f289;
	selp.f32 	%f291, %f288, %f289, %p156;
	setp.lt.f32 	%p157, %f290, %f291;
	selp.f32 	%f292, %f290, %f291, %p157;
	setp.lt.f32 	%p158, %f292, %f276;
	selp.f32 	%f423, %f292, %f276, %p158;
	sub.s64 	%rd135, %rd1, %rd3;
	setp.lt.u64 	%p159, %rd135, %rd2;
	add.s32 	%r405, %r405, 1;
	add.s64 	%rd164, %rd164, %rd2;
	shl.b64 	%rd136, %rd2, 2;
	add.s64 	%rd163, %rd163, %rd136;
	@%p159 bra 	$L__BB9_31;
	bra.uni 	$L__BB9_21;
$L__BB9_23:
	setp.le.u64 	%p160, %rd1, %rd3;
	@%p160 bra 	$L__BB9_31;
	cvt.u32.u64 	%r266, %rd3;
	cvt.u32.u64 	%r267, %rd1;
	sub.s32 	%r20, %r267, %r266;
	setp.ge.s32 	%p161, %r17, %r20;
	@%p161 bra 	$L__BB9_31;
	cvt.u32.u64 	%r269, %rd2;
	not.b32 	%r271, %r17;
	add.s32 	%r272, %r271, %r267;
	add.s32 	%r273, %r269, %r229;
	sub.s32 	%r274, %r272, %r273;
	mul.lo.s32 	%r275, %r1, %r405;
	shl.b32 	%r276, %r275, 12;
	sub.s32 	%r21, %r274, %r276;
	shr.u32 	%r277, %r272, 8;
	add.s32 	%r22, %r277, 1;
	and.b32  	%r278, %r272, 768;
	setp.eq.s32 	%p162, %r278, 768;
	mov.u32 	%r408, %r17;
	@%p162 bra 	$L__BB9_28;
	and.b32  	%r279, %r22, 3;
	neg.s32 	%r406, %r279;
	mov.u32 	%r408, %r17;
$L__BB9_27:
	.pragma "nounroll";
	// begin inline asm
	ld.global.nc.u32 %r280, [%rd163];
	// end inline asm
	mov.b32 	%f294, %r280;
	setp.lt.f32 	%p163, %f423, %f294;
	selp.f32 	%f423, %f423, %f294, %p163;
	add.s32 	%r408, %r408, 256;
	add.s64 	%rd163, %rd163, 1024;
	add.s32 	%r406, %r406, 1;
	setp.ne.s32 	%p164, %r406, 0;
	@%p164 bra 	$L__BB9_27;
$L__BB9_28:
	setp.lt.u32 	%p165, %r21, 768;
	@%p165 bra 	$L__BB9_31;
	cvt.u64.u32 	%rd138, %r408;
	add.s64 	%rd139, %rd138, %rd164;
	shl.b64 	%rd140, %rd139, 2;
	add.s64 	%rd167, %rd39, %rd140;
$L__BB9_30:
	// begin inline asm
	ld.global.nc.u32 %r281, [%rd167];
	// end inline asm
	mov.b32 	%f295, %r281;
	setp.lt.f32 	%p166, %f423, %f295;
	selp.f32 	%f296, %f423, %f295, %p166;
	add.s64 	%rd142, %rd167, 1024;
	// begin inline asm
	ld.global.nc.u32 %r282, [%rd142];
	// end inline asm
	mov.b32 	%f297, %r282;
	setp.lt.f32 	%p167, %f296, %f297;
	selp.f32 	%f298, %f296, %f297, %p167;
	add.s64 	%rd143, %rd167, 2048;
	// begin inline asm
	ld.global.nc.u32 %r283, [%rd143];
	// end inline asm
	mov.b32 	%f299, %r283;
	setp.lt.f32 	%p168, %f298, %f299;
	selp.f32 	%f300, %f298, %f299, %p168;
	add.s64 	%rd144, %rd167, 3072;
	// begin inline asm
	ld.global.nc.u32 %r284, [%rd144];
	// end inline asm
	mov.b32 	%f301, %r284;
	setp.lt.f32 	%p169, %f300, %f301;
	selp.f32 	%f423, %f300, %f301, %p169;
	add.s32 	%r408, %r408, 1024;
	add.s64 	%rd167, %rd167, 4096;
	setp.lt.s32 	%p170, %r408, %r20;
	@%p170 bra 	$L__BB9_30;
$L__BB9_31:
	// begin inline asm
	mov.u32 %r285, %laneid;
	// end inline asm
	mov.b32 	%r287, %f423;
	mov.b32 	%r288, 1;
	mov.b32 	%r309, 31;
	mov.b32 	%r310, -1;
	// begin inline asm
	shfl.sync.down.b32 %r286, %r287, %r288, %r309, %r310;
	// end inline asm
	mov.b32 	%f302, %r286;
	setp.gt.s32 	%p171, %r285, 30;
	setp.lt.f32 	%p172, %f423, %f302;
	selp.f32 	%f303, %f423, %f302, %p172;
	selp.f32 	%f304, %f423, %f303, %p171;
	mov.b32 	%r292, %f304;
	mov.b32 	%r293, 2;
	// begin inline asm
	shfl.sync.down.b32 %r291, %r292, %r293, %r309, %r310;
	// end inline asm
	mov.b32 	%f306, %r291;
	setp.gt.s32 	%p173, %r285, 29;
	setp.lt.f32 	%p174, %f304, %f306;
	selp.f32 	%f307, %f304, %f306, %p174;
	selp.f32 	%f308, %f304, %f307, %p173;
	mov.b32 	%r297, %f308;
	mov.b32 	%r298, 4;
	// begin inline asm
	shfl.sync.down.b32 %r296, %r297, %r298, %r309, %r310;
	// end inline asm
	mov.b32 	%f310, %r296;
	setp.gt.s32 	%p175, %r285, 27;
	setp.lt.f32 	%p176, %f308, %f310;
	selp.f32 	%f311, %f308, %f310, %p176;
	selp.f32 	%f312, %f308, %f311, %p175;
	mov.b32 	%r302, %f312;
	mov.b32 	%r303, 8;
	// begin inline asm
	shfl.sync.down.b32 %r301, %r302, %r303, %r309, %r310;
	// end inline asm
	mov.b32 	%f314, %r301;
	setp.gt.s32 	%p177, %r285, 23;
	setp.lt.f32 	%p178, %f312, %f314;
	selp.f32 	%f315, %f312, %f314, %p178;
	selp.f32 	%f316, %f312, %f315, %p177;
	mov.b32 	%r307, %f316;
	mov.b32 	%r308, 16;
	// begin inline asm
	shfl.sync.down.b32 %r306, %r307, %r308, %r309, %r310;
	// end inline asm
	mov.b32 	%f318, %r306;
	setp.gt.s32 	%p179, %r285, 15;
	setp.lt.f32 	%p180, %f316, %f318;
	selp.f32 	%f319, %f316, %f318, %p180;
	selp.f32 	%f436, %f316, %f319, %p179;
	setp.ne.s32 	%p181, %r285, 0;
	@%p181 bra 	$L__BB9_33;
	shr.u32 	%r311, %r17, 3;
	and.b32  	%r312, %r311, 124;
	mov.u32 	%r313, _ZZN3cub18CUB_300001_SM_10006detail6reduce18DeviceReduceKernelINS2_10policy_hubIfyN4cuda3__47minimumIfEEE10Policy1000EPfyS8_fNS5_3std3__410__identityEEEvT0_PT3_T1_NS0_13GridEvenShareISI_EET2_T4_E12temp_storage;
	add.s32 	%r314, %r313, %r312;
	st.shared.f32 	[%r314+8], %f436;
$L__BB9_33:
	bar.sync 	0;
	setp.ne.s32 	%p182, %r17, 0;
	@%p182 bra 	$L__BB9_69;
	ld.shared.f32 	%f320, [_ZZN3cub18CUB_300001_SM_10006detail6reduce18DeviceReduceKernelINS2_10policy_hubIfyN4cuda3__47minimumIfEEE10Policy1000EPfyS8_fNS5_3std3__410__identityEEEvT0_PT3_T1_NS0_13GridEvenShareISI_EET2_T4_E12temp_storage+12];
	setp.lt.f32 	%p183, %f436, %f320;
	selp.f32 	%f321, %f436, %f320, %p183;
	ld.shared.f32 	%f322, [_ZZN3cub18CUB_300001_SM_10006detail6reduce18DeviceReduceKernelINS2_10policy_hubIfyN4cuda3__47minimumIfEEE10Policy1000EPfyS8_fNS5_3std3__410__identityEEEvT0_PT3_T1_NS0_13GridEvenShareISI_EET2_T4_E12temp_storage+16];
	setp.lt.f32 	%p184, %f321, %f322;
	selp.f32 	%f323, %f321, %f322, %p184;
	ld.shared.f32 	%f324, [_ZZN3cub18CUB_300001_SM_10006detail6reduce18DeviceReduceKernelINS2_10policy_hubIfyN4cuda3__47minimumIfEEE10Policy1000EPfyS8_fNS5_3std3__410__identityEEEvT0_PT3_T1_NS0_13GridEvenShareISI_EET2_T4_E12temp_storage+20];
	setp.lt.f32 	%p185, %f323, %f324;
	selp.f32 	%f325, %f323, %f324, %p185;
	ld.shared.f32 	%f326, [_ZZN3cub18CUB_300001_SM_10006detail6reduce18DeviceReduceKernelINS2_10policy_hubIfyN4cuda3__47minimumIfEEE10Policy1000EPfyS8_fNS5_3std3__410__identityEEEvT0_PT3_T1_NS0_13GridEvenShareISI_EET2_T4_E12temp_storage+24];
	setp.lt.f32 	%p186, %f325, %f326;
	selp.f32 	%f327, %f325, %f326, %p186;
	ld.shared.f32 	%f328, [_ZZN3cub18CUB_300001_SM_10006detail6reduce18DeviceReduceKernelINS2_10policy_hubIfyN4cuda3__47minimumIfEEE10Policy1000EPfyS8_fNS5_3std3__410__identityEEEvT0_PT3_T1_NS0_13GridEvenShareISI_EET2_T4_E12temp_storage+28];
	setp.lt.f32 	%p187, %f327, %f328;
	selp.f32 	%f329, %f327, %f328, %p187;
	ld.shared.f32 	%f330, [_ZZN3cub18CUB_300001_SM_10006detail6reduce18DeviceReduceKernelINS2_10policy_hubIfyN4cuda3__47minimumIfEEE10Policy1000EPfyS8_fNS5_3std3__410__identityEEEvT0_PT3_T1_NS0_13GridEvenShareISI_EET2_T4_E12temp_storage+32];
	setp.lt.f32 	%p188, %f329, %f330;
	selp.f32 	%f331, %f329, %f330, %p188;
	ld.shared.f32 	%f332, [_ZZN3cub18CUB_300001_SM_10006detail6reduce18DeviceReduceKernelINS2_10policy_hubIfyN4cuda3__47minimumIfEEE10Policy1000EPfyS8_fNS5_3std3__410__identityEEEvT0_PT3_T1_NS0_13GridEvenShareISI_EET2_T4_E12temp_storage+36];
	setp.lt.f32 	%p189, %f331, %f332;
	selp.f32 	%f436, %f331, %f332, %p189;
	bra.uni 	$L__BB9_69;
$L__BB9_35:
	sub.s64 	%rd21, %rd1, %rd3;
	setp.gt.u64 	%p2, %rd21, 4095;
	@%p2 bra 	$L__BB9_53;
	cvt.u32.u64 	%r145, %rd3;
	cvt.u32.u64 	%r31, %rd1;
	sub.s32 	%r32, %r31, %r145;
	mov.u32 	%r33, %tid.x;
	setp.ge.s32 	%p67, %r33, %r32;
	mov.f32 	%f429, 0f00000000;
	mov.u32 	%r413, %r33;
	@%p67 bra 	$L__BB9_38;
	add.s32 	%r148, %r145, %r33;
	mul.wide.u32 	%rd91, %r148, 4;
	add.s64 	%rd90, %rd39, %rd91;
	// begin inline asm
	ld.global.nc.u32 %r146, [%rd90];
	// end inline asm
	mov.b32 	%f429, %r146;
	add.s32 	%r413, %r33, 256;
$L__BB9_38:
	setp.ge.s32 	%p68, %r413, %r32;
	@%p68 bra 	$L__BB9_44;
	not.b32 	%r149, %r413;
	add.s32 	%r36, %r149, %r31;
	and.b32  	%r150, %r36, 768;
	setp.eq.s32 	%p69, %r150, 768;
	@%p69 bra 	$L__BB9_42;
	cvt.u64.u32 	%rd92, %r413;
	add.s64 	%rd93, %rd92, %rd3;
	shl.b64 	%rd94, %rd93, 2;
	add.s64 	%rd168, %rd39, %rd94;
	shr.u32 	%r151, %r36, 8;
	add.s32 	%r152, %r151, 1;
	and.b32  	%r153, %r152, 3;
	neg.s32 	%r411, %r153;
$L__BB9_41:
	.pragma "nounroll";
	// begin inline asm
	ld.global.nc.u32 %r154, [%rd168];
	// end inline asm
	mov.b32 	%f155, %r154;
	setp.lt.f32 	%p70, %f429, %f155;
	selp.f32 	%f429, %f429, %f155, %p70;
	add.s32 	%r413, %r413, 256;
	add.s64 	%rd168, %rd168, 1024;
	add.s32 	%r411, %r411, 1;
	setp.ne.s32 	%p71, %r411, 0;
	@%p71 bra 	$L__BB9_41;
$L__BB9_42:
	sub.s32 	%r156, %r36, %r145;
	setp.lt.u32 	%p72, %r156, 768;
	@%p72 bra 	$L__BB9_44;
$L__BB9_43:
	cvt.s64.s32 	%rd100, %r413;
	add.s64 	%rd101, %rd3, %rd100;
	shl.b64 	%rd102, %rd101, 2;
	add.s64 	%rd96, %rd39, %rd102;
	// begin inline asm
	ld.global.nc.u32 %r157, [%rd96];
	// end inline asm
	mov.b32 	%f156, %r157;
	setp.lt.f32 	%p73, %f429, %f156;
	selp.f32 	%f157, %f429, %f156, %p73;
	add.s64 	%rd97, %rd96, 1024;
	// begin inline asm
	ld.global.nc.u32 %r158, [%rd97];
	// end inline asm
	mov.b32 	%f158, %r158;
	setp.lt.f32 	%p74, %f157, %f158;
	selp.f32 	%f159, %f157, %f158, %p74;
	add.s64 	%rd98, %rd96, 2048;
	// begin inline asm
	ld.global.nc.u32 %r159, [%rd98];
	// end inline asm
	mov.b32 	%f160, %r159;
	setp.lt.f32 	%p75, %f159, %f160;
	selp.f32 	%f161, %f159, %f160, %p75;
	add.s64 	%rd99, %rd96, 3072;
	// begin inline asm
	ld.global.nc.u32 %r160, [%rd99];
	// end inline asm
	mov.b32 	%f162, %r160;
	setp.lt.f32 	%p76, %f161, %f162;
	selp.f32 	%f429, %f161, %f162, %p76;
	add.s32 	%r413, %r413, 1024;
	setp.lt.s32 	%p77, %r413, %r32;
	@%p77 bra 	$L__BB9_43;
$L__BB9_44:
	setp.lt.s32 	%p78, %r32, 256;
	@%p78 bra 	$L__BB9_49;
	// begin inline asm
	mov.u32 %r199, %laneid;
	// end inline asm
	mov.b32 	%r201, %f429;
	mov.b32 	%r202, 1;
	mov.b32 	%r223, 31;
	mov.b32 	%r224, -1;
	// begin inline asm
	shfl.sync.down.b32 %r200, %r201, %r202, %r223, %r224;
	// end inline asm
	mov.b32 	%f201, %r200;
	setp.gt.s32 	%p106, %r199, 30;
	setp.lt.f32 	%p107, %f429, %f201;
	selp.f32 	%f202, %f429, %f201, %p107;
	selp.f32 	%f203, %f429, %f202, %p106;
	mov.b32 	%r206, %f203;
	mov.b32 	%r207, 2;
	// begin inline asm
	shfl.sync.down.b32 %r205, %r206, %r207, %r223, %r224;
	// end inline asm
	mov.b32 	%f205, %r205;
	setp.gt.s32 	%p108, %r199, 29;
	setp.lt.f32 	%p109, %f203, %f205;
	selp.f32 	%f206, %f203, %f205, %p109;
	selp.f32 	%f207, %f203, %f206, %p108;
	mov.b32 	%r211, %f207;
	mov.b32 	%r212, 4;
	// begin inline asm
	shfl.sync.down.b32 %r210, %r211, %r212, %r223, %r224;
	// end inline asm
	mov.b32 	%f209, %r210;
	setp.gt.s32 	%p110, %r199, 27;
	setp.lt.f32 	%p111, %f207, %f209;
	selp.f32 	%f210, %f207, %f209, %p111;
	selp.f32 	%f211, %f207, %f210, %p110;
	mov.b32 	%r216, %f211;
	mov.b32 	%r217, 8;
	// begin inline asm
	shfl.sync.down.b32 %r215, %r216, %r217, %r223, %r224;
	// end inline asm
	mov.b32 	%f213, %r215;
	setp.gt.s32 	%p112, %r199, 23;
	setp.lt.f32 	%p113, %f211, %f213;
	selp.f32 	%f214, %f211, %f213, %p113;
	selp.f32 	%f215, %f211, %f214, %p112;
	mov.b32 	%r221, %f215;
	mov.b32 	%r222, 16;
	// begin inline asm
	shfl.sync.down.b32 %r220, %r221, %r222, %r223, %r224;
	// end inline asm
	mov.b32 	%f217, %r220;
	setp.gt.s32 	%p114, %r199, 15;
	setp.lt.f32 	%p115, %f215, %f217;
	selp.f32 	%f218, %f215, %f217, %p115;
	selp.f32 	%f436, %f215, %f218, %p114;
	setp.ne.s32 	%p116, %r199, 0;
	@%p116 bra 	$L__BB9_47;
	shr.u32 	%r225, %r33, 3;
	and.b32  	%r226, %r225, 124;
	mov.u32 	%r227, _ZZN3cub18CUB_300001_SM_10006detail6reduce18DeviceReduceKernelINS2_10policy_hubIfyN4cuda3__47minimumIfEEE10Policy1000EPfyS8_fNS5_3std3__410__identityEEEvT0_PT3_T1_NS0_13GridEvenShareISI_EET2_T4_E12temp_storage;
	add.s32 	%r228, %r227, %r226;
	st.shared.f32 	[%r228+8], %f436;
$L__BB9_47:
	bar.sync 	0;
	setp.ne.s32 	%p117, %r33, 0;
	@%p117 bra 	$L__BB9_69;
	ld.shared.f32 	%f219, [_ZZN3cub18CUB_300001_SM_10006detail6reduce18DeviceReduceKernelINS2_10policy_hubIfyN4cuda3__47minimumIfEEE10Policy1000EPfyS8_fNS5_3std3__410__identityEEEvT0_PT3_T1_NS0_13GridEvenShareISI_EET2_T4_E12temp_storage+12];
	setp.lt.f32 	%p118, %f436, %f219;
	selp.f32 	%f220, %f436, %f219, %p118;
	ld.shared.f32 	%f221, [_ZZN3cub18CUB_300001_SM_10006detail6reduce18DeviceReduceKernelINS2_10policy_hubIfyN4cuda3__47minimumIfEEE10Policy1000EPfyS8_fNS5_3std3__410__identityEEEvT0_PT3_T1_NS0_13GridEvenShareISI_EET2_T4_E12temp_storage+16];
	setp.lt.f32 	%p119, %f220, %f221;
	selp.f32 	%f222, %f220, %f221, %p119;
	ld.shared.f32 	%f223, [_ZZN3cub18CUB_300001_SM_10006detail6reduce18DeviceReduceKernelINS2_10policy_hubIfyN4cuda3__47minimumIfEEE10Policy1000EPfyS8_fNS5_3std3__410__identityEEEvT0_PT3_T1_NS0_13GridEvenShareISI_EET2_T4_E12temp_storage+20];
	setp.lt.f32 	%p120, %f222, %f223;
	selp.f32 	%f224, %f222, %f223, %p120;
	ld.shared.f32 	%f225, [_ZZN3cub18CUB_300001_SM_10006detail6reduce18DeviceReduceKernelINS2_10policy_hubIfyN4cuda3__47minimumIfEEE10Policy1000EPfyS8_fNS5_3std3__410__identityEEEvT0_PT3_T1_NS0_13GridEvenShareISI_EET2_T4_E12temp_storage+24];
	setp.lt.f32 	%p121, %f224, %f225;
	selp.f32 	%f226, %f224, %f225, %p121;
	ld.shared.f32 	%f227, [_ZZN3cub18CUB_300001_SM_10006detail6reduce18DeviceReduceKernelINS2_10policy_hubIfyN4cuda3__47minimumIfEEE10Policy1000EPfyS8_fNS5_3std3__410__identityEEEvT0_PT3_T1_NS0_13GridEvenShareISI_EET2_T4_E12temp_storage+28];
	setp.lt.f32 	%p122, %f226, %f227;
	selp.f32 	%f228, %f226, %f227, %p122;
	ld.shared.f32 	%f229, [_ZZN3cub18CUB_300001_SM_10006detail6reduce18DeviceReduceKernelINS2_10policy_hubIfyN4cuda3__47minimumIfEEE10Policy1000EPfyS8_fNS5_3std3__410__identityEEEvT0_PT3_T1_NS0_13GridEvenShareISI_EET2_T4_E12temp_storage+32];
	setp.lt.f32 	%p123, %f228, %f229;
	selp.f32 	%f230, %f228, %f229, %p123;
	ld.shared.f32 	%f231, [_ZZN3cub18CUB_300001_SM_10006detail6reduce18DeviceReduceKernelINS2_10policy_hubIfyN4cuda3__47minimumIfEEE10Policy1000EPfyS8_fNS5_3std3__410__identityEEEvT0_PT3_T1_NS0_13GridEvenShareISI_EET2_T4_E12temp_storage+36];
	setp.lt.f32 	%p124, %f230, %f231;
	selp.f32 	%f436, %f230, %f231, %p124;
	bra.uni 	$L__BB9_69;
$L__BB9_49:
	// begin inline asm
	mov.u32 %r161, %laneid;
	// end inline asm
	and.b32  	%r187, %r33, 992;
	add.s32 	%r188, %r187, 32;
	setp.gt.s32 	%p79, %r188, %r32;
	not.b32 	%r189, %r187;
	add.s32 	%r190, %r32, %r189;
	selp.b32 	%r185, %r190, 31, %p79;
	mov.b32 	%r163, %f429;
	mov.b32 	%r164, 1;
	mov.b32 	%r186, -1;
	// begin inline asm
	shfl.sync.down.b32 %r162, %r163, %r164, %r185, %r186;
	// end inline asm
	mov.b32 	%f163, %r162;
	setp.lt.s32 	%p80, %r161, %r185;
	setp.lt.f32 	%p81, %f429, %f163;
	selp.f32 	%f164, %f429, %f163, %p81;
	selp.f32 	%f165, %f164, %f429, %p80;
	mov.b32 	%r168, %f165;
	mov.b32 	%r169, 2;
	// begin inline asm
	shfl.sync.down.b32 %r167, %r168, %r169, %r185, %r186;
	// end inline asm
	mov.b32 	%f167, %r167;
	add.s32 	%r191, %r161, 2;
	setp.gt.s32 	%p82, %r191, %r185;
	setp.lt.f32 	%p83, %f165, %f167;
	selp.f32 	%f168, %f165, %f167, %p83;
	selp.f32 	%f169, %f165, %f168, %p82;
	mov.b32 	%r173, %f169;
	mov.b32 	%r174, 4;
	// begin inline asm
	shfl.sync.down.b32 %r172, %r173, %r174, %r185, %r186;
	// end inline asm
	mov.b32 	%f171, %r172;
	add.s32 	%r192, %r161, 4;
	setp.gt.s32 	%p84, %r192, %r185;
	setp.lt.f32 	%p85, %f169, %f171;
	selp.f32 	%f172, %f169, %f171, %p85;
	selp.f32 	%f173, %f169, %f172, %p84;
	mov.b32 	%r178, %f173;
	mov.b32 	%r179, 8;
	// begin inline asm
	shfl.sync.down.b32 %r177, %r178, %r179, %r185, %r186;
	// end inline asm
	mov.b32 	%f175, %r177;
	add.s32 	%r193, %r161, 8;
	setp.gt.s32 	%p86, %r193, %r185;
	setp.lt.f32 	%p87, %f173, %f175;
	selp.f32 	%f176, %f173, %f175, %p87;
	selp.f32 	%f177, %f173, %f176, %p86;
	mov.b32 	%r183, %f177;
	mov.b32 	%r184, 16;
	// begin inline asm
	shfl.sync.down.b32 %r182, %r183, %r184, %r185, %r186;
	// end inline asm
	mov.b32 	%f179, %r182;
	add.s32 	%r194, %r161, 16;
	setp.gt.s32 	%p88, %r194, %r185;
	setp.lt.f32 	%p89, %f177, %f179;
	selp.f32 	%f180, %f177, %f179, %p89;
	selp.f32 	%f436, %f177, %f180, %p88;
	setp.ne.s32 	%p90, %r161, 0;
	@%p90 bra 	$L__BB9_51;
	shr.u32 	%r195, %r33, 3;
	and.b32  	%r196, %r195, 124;
	mov.u32 	%r197, _ZZN3cub18CUB_300001_SM_10006detail6reduce18DeviceReduceKernelINS2_10policy_hubIfyN4cuda3__47minimumIfEEE10Policy1000EPfyS8_fNS5_3std3__410__identityEEEvT0_PT3_T1_NS0_13GridEvenShareISI_EET2_T4_E12temp_storage;
	add.s32 	%r198, %r197, %r196;
	st.shared.f32 	[%r198+8], %f436;
$L__BB9_51:
	bar.sync 	0;
	setp.ne.s32 	%p91, %r33, 0;
	@%p91 bra 	$L__BB9_69;
	setp.gt.s32 	%p92, %r32, 32;
	ld.shared.f32 	%f181, [_ZZN3cub18CUB_300001_SM_10006detail6reduce18DeviceReduceKernelINS2_10policy_hubIfyN4cuda3__47minimumIfEEE10Policy1000EPfyS8_fNS5_3std3__410__identityEEEvT0_PT3_T1_NS0_13GridEvenShareISI_EET2_T4_E12temp_storage+12];
	setp.lt.f32 	%p93, %f436, %f181;
	selp.f32 	%f182, %f436, %f181, %p93;
	selp.f32 	%f183, %f182, %f436, %p92;
	setp.gt.s32 	%p94, %r32, 64;
	ld.shared.f32 	%f184, [_ZZN3cub18CUB_300001_SM_10006detail6reduce18DeviceReduceKernelINS2_10policy_hubIfyN4cuda3__47minimumIfEEE10Policy1000EPfyS8_fNS5_3std3__410__identityEEEvT0_PT3_T1_NS0_13GridEvenShareISI_EET2_T4_E12temp_storage+16];
	setp.lt.f32 	%p95, %f183, %f184;
	selp.f32 	%f185, %f183, %f184, %p95;
	selp.f32 	%f186, %f185, %f183, %p94;
	setp.gt.s32 	%p96, %r32, 96;
	ld.shared.f32 	%f187, [_ZZN3cub18CUB_300001_SM_10006detail6reduce18DeviceReduceKernelINS2_10policy_hubIfyN4cuda3__47minimumIfEEE10Policy1000EPfyS8_fNS5_3std3__410__identityEEEvT0_PT3_T1_NS0_13GridEvenShareISI_EET2_T4_E12temp_storage+20];
	setp.lt.f32 	%p97, %f186, %f187;
	selp.f32 	%f188, %f186, %f187, %p97;
	selp.f32 	%f189, %f188, %f186, %p96;
	setp.gt.s32 	%p98, %r32, 128;
	ld.shared.f32 	%f190, [_ZZN3cub18CUB_300001_SM_10006detail6reduce18DeviceReduceKernelINS2_10policy_hubIfyN4cuda3__47minimumIfEEE10Policy1000EPfyS8_fNS5_3std3__410__identityEEEvT0_PT3_T1_NS0_13GridEvenShareISI_EET2_T4_E12temp_storage+24];
	setp.lt.f32 	%p99, %f189, %f190;
	selp.f32 	%f191, %f189, %f190, %p99;
	selp.f32 	%f192, %f191, %f189, %p98;
	setp.gt.s32 	%p100, %r32, 160;
	ld.shared.f32 	%f193, [_ZZN3cub18CUB_300001_SM_10006detail6reduce18DeviceReduceKernelINS2_10policy_hubIfyN4cuda3__47minimumIfEEE10Policy1000EPfyS8_fNS5_3std3__410__identityEEEvT0_PT3_T1_NS0_13GridEvenShareISI_EET2_T4_E12temp_storage+28];
	setp.lt.f32 	%p101, %f192, %f193;
	selp.f32 	%f194, %f192, %f193, %p101;
	selp.f32 	%f195, %f194, %f192, %p100;
	setp.gt.s32 	%p102, %r32, 192;
	ld.shared.f32 	%f196, [_ZZN3cub18CUB_300001_SM_10006detail6reduce18DeviceReduceKernelINS2_10policy_hubIfyN4cuda3__47minimumIfEEE10Policy1000EPfyS8_fNS5_3std3__410__identityEEEvT0_PT3_T1_NS0_13GridEvenShareISI_EET2_T4_E12temp_storage+32];
	setp.lt.f32 	%p103, %f195, %f196;
	selp.f32 	%f197, %f195, %f196, %p103;
	selp.f32 	%f198, %f197, %f195, %p102;
	setp.gt.s32 	%p104, %r32, 224;
	ld.shared.f32 	%f199, [_ZZN3cub18CUB_300001_SM_10006detail6reduce18DeviceReduceKernelINS2_10policy_hubIfyN4cuda3__47minimumIfEEE10Policy1000EPfyS8_fNS5_3std3__410__identityEEEvT0_PT3_T1_NS0_13GridEvenShareISI_EET2_T4_E12temp_storage+36];
	setp.lt.f32 	%p105, %f198, %f199;
	selp.f32 	%f200, %f198, %f199, %p105;
	selp.f32 	%f436, %f200, %f198, %p104;
	bra.uni 	$L__BB9_69;
$L__BB9_53:
	cvt.u32.u64 	%r77, %rd3;
	mov.u32 	%r45, %tid.x;
	add.s32 	%r78, %r45, %r77;
	mul.wide.u32 	%rd58, %r78, 4;
	add.s64 	%rd42, %rd39, %rd58;
	// begin inline asm
	ld.global.nc.u32 %r61, [%rd42];
	// end inline asm
	mov.b32 	%f52, %r61;
	add.s64 	%rd43, %rd42, 1024;
	// begin inline asm
	ld.global.nc.u32 %r62, [%rd43];
	// end inline asm
	mov.b32 	%f53, %r62;
	add.s64 	%rd44, %rd42, 2048;
	// begin inline asm
	ld.global.nc.u32 %r63, [%rd44];
	// end inline asm
	mov.b32 	%f54, %r63;
	add.s64 	%rd45, %rd42, 3072;
	// begin inline asm
	ld.global.nc.u32 %r64, [%rd45];
	// end inline asm
	mov.b32 	%f55, %r64;
	add.s64 	%rd46, %rd42, 4096;
	// begin inline asm
	ld.global.nc.u32 %r65, [%rd46];
	// end inline asm
	mov.b32 	%f56, %r65;
	add.s64 	%rd47, %rd42, 5120;
	// begin inline asm
	ld.global.nc.u32 %r66, [%rd47];
	// end inline asm
	mov.b32 	%f57, %r66;
	add.s64 	%rd48, %rd42, 6144;
	// begin inline asm
	ld.global.nc.u32 %r67, [%rd48];
	// end inline asm
	mov.b32 	%f58, %r67;
	add.s64 	%rd49, %rd42, 7168;
	// begin inline asm
	ld.global.nc.u32 %r68, [%rd49];
	// end inline asm
	mov.b32 	%f59, %r68;
	add.s64 	%rd50, %rd42, 8192;
	// begin inline asm
	ld.global.nc.u32 %r69, [%rd50];
	// end inline asm
	mov.b32 	%f60, %r69;
	add.s64 	%rd51, %rd42, 9216;
	// begin inline asm
	ld.global.nc.u32 %r70, [%rd51];
	// end inline asm
	mov.b32 	%f61, %r70;
	add.s64 	%rd52, %rd42, 10240;
	// begin inline asm
	ld.global.nc.u32 %r71, [%rd52];
	// end inline asm
	mov.b32 	%f62, %r71;
	add.s64 	%rd53, %rd42, 11264;
	// begin inline asm
	ld.global.nc.u32 %r72, [%rd53];
	// end inline asm
	mov.b32 	%f63, %r72;
	add.s64 	%rd54, %rd42, 12288;
	// begin inline asm
	ld.global.nc.u32 %r73, [%rd54];
	// end inline asm
	mov.b32 	%f64, %r73;
	add.s64 	%rd55, %rd42, 13312;
	// begin inline asm
	ld.global.nc.u32 %r74, [%rd55];
	// end inline asm
	mov.b32 	%f65, %r74;
	add.s64 	%rd56, %rd42, 14336;
	// begin inline asm
	ld.global.nc.u32 %r75, [%rd56];
	// end inline asm
	mov.b32 	%f66, %r75;
	add.s64 	%rd57, %rd42, 15360;
	// begin inline asm
	ld.global.nc.u32 %r76, [%rd57];
	// end inline asm
	mov.b32 	%f67, %r76;
	setp.lt.f32 	%p3, %f52, %f53;
	selp.f32 	%f68, %f52, %f53, %p3;
	setp.lt.f32 	%p4, %f54, %f55;
	selp.f32 	%f69, %f54, %f55, %p4;
	setp.lt.f32 	%p5, %f56, %f57;
	selp.f32 	%f70, %f56, %f57, %p5;
	setp.lt.f32 	%p6, %f58, %f59;
	selp.f32 	%f71, %f58, %f59, %p6;
	setp.lt.f32 	%p7, %f60, %f61;
	selp.f32 	%f72, %f60, %f61, %p7;
	setp.lt.f32 	%p8, %f62, %f63;
	selp.f32 	%f73, %f62, %f63, %p8;
	setp.lt.f32 	%p9, %f64, %f65;
	selp.f32 	%f74, %f64, %f65, %p9;
	setp.lt.f32 	%p10, %f66, %f67;
	selp.f32 	%f75, %f66, %f67, %p10;
	setp.lt.f32 	%p11, %f68, %f69;
	selp.f32 	%f76, %f68, %f69, %p11;
	setp.lt.f32 	%p12, %f70, %f71;
	selp.f32 	%f77, %f70, %f71, %p12;
	setp.lt.f32 	%p13, %f72, %f73;
	selp.f32 	%f78, %f72, %f73, %p13;
	setp.lt.f32 	%p14, %f74, %f75;
	selp.f32 	%f79, %f74, %f75, %p14;
	setp.lt.f32 	%p15, %f76, %f77;
	selp.f32 	%f80, %f76, %f77, %p15;
	setp.lt.f32 	%p16, %f78, %f79;
	selp.f32 	%f81, %f78, %f79, %p16;
	setp.lt.f32 	%p17, %f80, %f81;
	selp.f32 	%f435, %f80, %f81, %p17;
	setp.lt.u64 	%p18, %rd21, %rd2;
	@%p18 bra 	$L__BB9_65;
	cvt.u64.u32 	%rd25, %r45;
	add.s64 	%rd170, %rd2, %rd3;
	add.s64 	%rd59, %rd170, %rd25;
	shl.b64 	%rd60, %rd59, 2;
	add.s64 	%rd169, %rd39, %rd60;
	mov.b32 	%r415, 0;
$L__BB9_55:
	add.s64 	%rd3, %rd3, %rd2;
	add.s64 	%rd61, %rd1, -4096;
	setp.gt.u64 	%p19, %rd3, %rd61;
	@%p19 bra 	$L__BB9_57;
	add.s64 	%rd78, %rd3, %rd25;
	shl.b64 	%rd79, %rd78, 2;
	add.s64 	%rd62, %rd39, %rd79;
	// begin inline asm
	ld.global.nc.u32 %r80, [%rd62];
	// end inline asm
	mov.b32 	%f82, %r80;
	add.s64 	%rd63, %rd62, 1024;
	// begin inline asm
	ld.global.nc.u32 %r81, [%rd63];
	// end inline asm
	mov.b32 	%f83, %r81;
	add.s64 	%rd64, %rd62, 2048;
	// begin inline asm
	ld.global.nc.u32 %r82, [%rd64];
	// end inline asm
	mov.b32 	%f84, %r82;
	add.s64 	%rd65, %rd62, 3072;
	// begin inline asm
	ld.global.nc.u32 %r83, [%rd65];
	// end inline asm
	mov.b32 	%f85, %r83;
	add.s64 	%rd66, %rd62, 4096;
	// begin inline asm
	ld.global.nc.u32 %r84, [%rd66];
	// end inline asm
	mov.b32 	%f86, %r84;
	add.s64 	%rd67, %rd62, 5120;
	// begin inline asm
	ld.global.nc.u32 %r85, [%rd67];
	// end inline asm
	mov.b32 	%f87, %r85;
	add.s64 	%rd68, %rd62, 6144;
	// begin inline asm
	ld.global.nc.u32 %r86, [%rd68];
	// end inline asm
	mov.b32 	%f88, %r86;
	add.s64 	%rd69, %rd62, 7168;
	// begin inline asm
	ld.global.nc.u32 %r87, [%rd69];
	// end inline asm
	mov.b32 	%f89, %r87;
	add.s64 	%rd70, %rd62, 8192;
	// begin inline asm
	ld.global.nc.u32 %r88, [%rd70];
	// end inline asm
	mov.b32 	%f90, %r88;
	add.s64 	%rd71, %rd62, 9216;
	// begin inline asm
	ld.global.nc.u32 %r89, [%rd71];
	// end inline asm
	mov.b32 	%f91, %r89;
	add.s64 	%rd72, %rd62, 10240;
	// begin inline asm
	ld.global.nc.u32 %r90, [%rd72];
	// end inline asm
	mov.b32 	%f92, %r90;
	add.s64 	%rd73, %rd62, 11264;
	// begin inline asm
	ld.global.nc.u32 %r91, [%rd73];
	// end inline asm
	mov.b32 	%f93, %r91;
	add.s64 	%rd74, %rd62, 12288;
	// begin inline asm
	ld.global.nc.u32 %r92, [%rd74];
	// end inline asm
	mov.b32 	%f94, %r92;
	add.s64 	%rd75, %rd62, 13312;
	// begin inline asm
	ld.global.nc.u32 %r93, [%rd75];
	// end inline asm
	mov.b32 	%f95, %r93;
	add.s64 	%rd76, %rd62, 14336;
	// begin inline asm
	ld.global.nc.u32 %r94, [%rd76];
	// end inline asm
	mov.b32 	%f96, %r94;
	add.s64 	%rd77, %rd62, 15360;
	// begin inline asm
	ld.global.nc.u32 %r95, [%rd77];
	// end inline asm
	mov.b32 	%f97, %r95;
	setp.lt.f32 	%p20, %f435, %f82;
	selp.f32 	%f98, %f435, %f82, %p20;
	setp.lt.f32 	%p21, %f83, %f84;
	selp.f32 	%f99, %f83, %f84, %p21;
	setp.lt.f32 	%p22, %f85, %f86;
	selp.f32 	%f100, %f85, %f86, %p22;
	setp.lt.f32 	%p23, %f87, %f88;
	selp.f32 	%f101, %f87, %f88, %p23;
	setp.lt.f32 	%p24, %f89, %f90;
	selp.f32 	%f102, %f89, %f90, %p24;
	setp.lt.f32 	%p25, %f91, %f92;
	selp.f32 	%f103, %f91, %f92, %p25;
	setp.lt.f32 	%p26, %f93, %f94;
	selp.f32 	%f104, %f93, %f94, %p26;
	setp.lt.f32 	%p27, %f95, %f96;
	selp.f32 	%f105, %f95, %f96, %p27;
	setp.lt.f32 	%p28, %f98, %f99;
	selp.f32 	%f106, %f98, %f99, %p28;
	setp.lt.f32 	%p29, %f100, %f101;
	selp.f32 	%f107, %f100, %f101, %p29;
	setp.lt.f32 	%p30, %f102, %f103;
	selp.f32 	%f108, %f102, %f103, %p30;
	setp.lt.f32 	%p31, %f104, %f105;
	selp.f32 	%f109, %f104, %f105, %p31;
	setp.lt.f32 	%p32, %f106, %f107;
	selp.f32 	%f110, %f106, %f107, %p32;
	setp.lt.f32 	%p33, %f108, %f109;
	selp.f32 	%f111, %f108, %f109, %p33;
	setp.lt.f32 	%p34, %f110, %f111;
	selp.f32 	%f112, %f110, %f111, %p34;
	setp.lt.f32 	%p35, %f112, %f97;
	selp.f32 	%f435, %f112, %f97, %p35;
	sub.s64 	%rd80, %rd1, %rd3;
	setp.lt.u64 	%p36, %rd80, %rd2;
	add.s32 	%r415, %r415, 1;
	add.s64 	%rd170, %rd170, %rd2;
	shl.b64 	%rd81, %rd2, 2;
	add.s64 	%rd169, %rd169, %rd81;
	@%p36 bra 	$L__BB9_65;
	bra.uni 	$L__BB9_55;
$L__BB9_57:
	setp.le.u64 	%p37, %rd1, %rd3;
	@%p37 bra 	$L__BB9_65;
	cvt.u32.u64 	%r96, %rd3;
	cvt.u32.u64 	%r97, %rd1;
	sub.s32 	%r48, %r97, %r96;
	setp.ge.s32 	%p38, %r45, %r48;
	@%p38 bra 	$L__BB9_65;
	cvt.u32.u64 	%r99, %rd2;
	not.b32 	%r101, %r45;
	add.s32 	%r102, %r101, %r97;
	add.s32 	%r103, %r99, %r77;
	sub.s32 	%r104, %r102, %r103;
	mul.lo.s32 	%r105, %r1, %r415;
	shl.b32 	%r106, %r105, 12;
	sub.s32 	%r49, %r104, %r106;
	shr.u32 	%r107, %r102, 8;
	add.s32 	%r50, %r107, 1;
	and.b32  	%r108, %r102, 768;
	setp.eq.s32 	%p39, %r108, 768;
	mov.u32 	%r418, %r45;
	@%p39 bra 	$L__BB9_62;
	and.b32  	%r109, %r50, 3;
	neg.s32 	%r416, %r109;
	mov.u32 	%r418, %r45;
$L__BB9_61:
	.pragma "nounroll";
	// begin inline asm
	ld.global.nc.u32 %r110, [%rd169];
	// end inline asm
	mov.b32 	%f114, %r110;
	setp.lt.f32 	%p40, %f435, %f114;
	selp.f32 	%f435, %f435, %f114, %p40;
	add.s32 	%r418, %r418, 256;
	add.s64 	%rd169, %rd169, 1024;
	add.s32 	%r416, %r416, 1;
	setp.ne.s32 	%p41, %r416, 0;
	@%p41 bra 	$L__BB9_61;
$L__BB9_62:
	setp.lt.u32 	%p42, %r49, 768;
	@%p42 bra 	$L__BB9_65;
	cvt.u64.u32 	%rd83, %r418;
	add.s64 	%rd84, %rd83, %rd170;
	shl.b64 	%rd85, %rd84, 2;
	add.s64 	%rd173, %rd39, %rd85;
$L__BB9_64:
	// begin inline asm
	ld.global.nc.u32 %r111, [%rd173];
	// end inline asm
	mov.b32 	%f115, %r111;
	setp.lt.f32 	%p43, %f435, %f115;
	selp.f32 	%f116, %f435, %f115, %p43;
	add.s64 	%rd87, %rd173, 1024;
	// begin inline asm
	ld.global.nc.u32 %r112, [%rd87];
	// end inline asm
	mov.b32 	%f117, %r112;
	setp.lt.f32 	%p44, %f116, %f117;
	selp.f32 	%f118, %f116, %f117, %p44;
	add.s64 	%rd88, %rd173, 2048;
	// begin inline asm
	ld.global.nc.u32 %r113, [%rd88];
	// end inline asm
	mov.b32 	%f119, %r113;
	setp.lt.f32 	%p45, %f118, %f119;
	selp.f32 	%f120, %f118, %f119, %p45;
	add.s64 	%rd89, %rd173, 3072;
	// begin inline asm
	ld.global.nc.u32 %r114, [%rd89];
	// end inline asm
	mov.b32 	%f121, %r114;
	setp.lt.f32 	%p46, %f120, %f121;
	selp.f32 	%f435, %f120, %f121, %p46;
	add.s32 	%r418, %r418, 1024;
	add.s64 	%rd173, %rd173, 4096;
	setp.lt.s32 	%p47, %r418, %r48;
	@%p47 bra 	$L__BB9_64;
$L__BB9_65:
	// begin inline asm
	mov.u32 %r115, %laneid;
	// end inline asm
	mov.b32 	%r117, %f435;
	mov.b32 	%r118, 1;
	mov.b32 	%r139, 31;
	mov.b32 	%r140, -1;
	// begin inline asm
	shfl.sync.down.b32 %r116, %r117, %r118, %r139, %r140;
	// end inline asm
	mov.b32 	%f122, %r116;
	setp.gt.s32 	%p48, %r115, 30;
	setp.lt.f32 	%p49, %f435, %f122;
	selp.f32 	%f123, %f435, %f122, %p49;
	selp.f32 	%f124, %f435, %f123, %p48;
	mov.b32 	%r122, %f124;
	mov.b32 	%r123, 2;
	// begin inline asm
	shfl.sync.down.b32 %r121, %r122, %r123, %r139, %r140;
	// end inline asm
	mov.b32 	%f126, %r121;
	setp.gt.s32 	%p50, %r115, 29;
	setp.lt.f32 	%p51, %f124, %f126;
	selp.f32 	%f127, %f124, %f126, %p51;
	selp.f32 	%f128, %f124, %f127, %p50;
	mov.b32 	%r127, %f128;
	mov.b32 	%r128, 4;
	// begin inline asm
	shfl.sync.down.b32 %r126, %r127, %r128, %r139, %r140;
	// end inline asm
	mov.b32 	%f130, %r126;
	setp.gt.s32 	%p52, %r115, 27;
	setp.lt.f32 	%p53, %f128, %f130;
	selp.f32 	%f131, %f128, %f130, %p53;
	selp.f32 	%f132, %f128, %f131, %p52;
	mov.b32 	%r132, %f132;
	mov.b32 	%r133, 8;
	// begin inline asm
	shfl.sync.down.b32 %r131, %r132, %r133, %r139, %r140;
	// end inline asm
	mov.b32 	%f134, %r131;
	setp.gt.s32 	%p54, %r115, 23;
	setp.lt.f32 	%p55, %f132, %f134;
	selp.f32 	%f135, %f132, %f134, %p55;
	selp.f32 	%f136, %f132, %f135, %p54;
	mov.b32 	%r137, %f136;
	mov.b32 	%r138, 16;
	// begin inline asm
	shfl.sync.down.b32 %r136, %r137, %r138, %r139, %r140;
	// end inline asm
	mov.b32 	%f138, %r136;
	setp.gt.s32 	%p56, %r115, 15;
	setp.lt.f32 	%p57, %f136, %f138;
	selp.f32 	%f139, %f136, %f138, %p57;
	selp.f32 	%f436, %f136, %f139, %p56;
	setp.ne.s32 	%p58, %r115, 0;
	@%p58 bra 	$L__BB9_67;
	shr.u32 	%r141, %r45, 3;
	and.b32  	%r142, %r141, 124;
	mov.u32 	%r143, _ZZN3cub18CUB_300001_SM_10006detail6reduce18DeviceReduceKernelINS2_10policy_hubIfyN4cuda3__47minimumIfEEE10Policy1000EPfyS8_fNS5_3std3__410__identityEEEvT0_PT3_T1_NS0_13GridEvenShareISI_EET2_T4_E12temp_storage;
	add.s32 	%r144, %r143, %r142;
	st.shared.f32 	[%r144+8], %f436;
$L__BB9_67:
	bar.sync 	0;
	setp.ne.s32 	%p59, %r45, 0;
	@%p59 bra 	$L__BB9_69;
	ld.shared.f32 	%f140, [_ZZN3cub18CUB_300001_SM_10006detail6reduce18DeviceReduceKernelINS2_10policy_hubIfyN4cuda3__47minimumIfEEE10Policy1000EPfyS8_fNS5_3std3__410__identityEEEvT0_PT3_T1_NS0_13GridEvenShareISI_EET2_T4_E12temp_storage+12];
	setp.lt.f32 	%p60, %f436, %f140;
	selp.f32 	%f141, %f436, %f140, %p60;
	ld.shared.f32 	%f142, [_ZZN3cub18CUB_300001_SM_10006detail6reduce18DeviceReduceKernelINS2_10policy_hubIfyN4cuda3__47minimumIfEEE10Policy1000EPfyS8_fNS5_3std3__410__identityEEEvT0_PT3_T1_NS0_13GridEvenShareISI_EET2_T4_E12temp_storage+16];
	setp.lt.f32 	%p61, %f141, %f142;
	selp.f32 	%f143, %f141, %f142, %p61;
	ld.shared.f32 	%f144, [_ZZN3cub18CUB_300001_SM_10006detail6reduce18DeviceReduceKernelINS2_10policy_hubIfyN4cuda3__47minimumIfEEE10Policy1000EPfyS8_fNS5_3std3__410__identityEEEvT0_PT3_T1_NS0_13GridEvenShareISI_EET2_T4_E12temp_storage+20];
	setp.lt.f32 	%p62, %f143, %f144;
	selp.f32 	%f145, %f143, %f144, %p62;
	ld.shared.f32 	%f146, [_ZZN3cub18CUB_300001_SM_10006detail6reduce18DeviceReduceKernelINS2_10policy_hubIfyN4cuda3__47minimumIfEEE10Policy1000EPfyS8_fNS5_3std3__410__identityEEEvT0_PT3_T1_NS0_13GridEvenShareISI_EET2_T4_E12temp_storage+24];
	setp.lt.f32 	%p63, %f145, %f146;
	selp.f32 	%f147, %f145, %f146, %p63;
	ld.shared.f32 	%f148, [_ZZN3cub18CUB_300001_SM_10006detail6reduce18DeviceReduceKernelINS2_10policy_hubIfyN4cuda3__47minimumIfEEE10Policy1000EPfyS8_fNS5_3std3__410__identityEEEvT0_PT3_T1_NS0_13GridEvenShareISI_EET2_T4_E12temp_storage+28];
	setp.lt.f32 	%p64, %f147, %f148;
	selp.f32 	%f149, %f147, %f148, %p64;
	ld.shared.f32 	%f150, [_ZZN3cub18CUB_300001_SM_10006detail6reduce18DeviceReduceKernelINS2_10policy_hubIfyN4cuda3__47minimumIfEEE10Policy1000EPfyS8_fNS5_3std3__410__identityEEEvT0_PT3_T1_NS0_13GridEvenShareISI_EET2_T4_E12temp_storage+32];
	setp.lt.f32 	%p65, %f149, %f150;
	selp.f32 	%f151, %f149, %f150, %p65;
	ld.shared.f32 	%f152, [_ZZN3cub18CUB_300001_SM_10006detail6reduce18DeviceReduceKernelINS2_10policy_hubIfyN4cuda3__47minimumIfEEE10Policy1000EPfyS8_fNS5_3std3__410__identityEEEvT0_PT3_T1_NS0_13GridEvenShareISI_EET2_T4_E12temp_storage+36];
	setp.lt.f32 	%p66, %f151, %f152;
	selp.f32 	%f436, %f151, %f152, %p66;
$L__BB9_69:
	mov.u32 	%r399, %tid.x;
	setp.ne.s32 	%p248, %r399, 0;
	@%p248 bra 	$L__BB9_71;
	ld.param.u64 	%rd161, [_ZN3cub18CUB_300001_SM_10006detail6reduce18DeviceReduceKernelINS2_10policy_hubIfyN4cuda3__47minimumIfEEE10Policy1000EPfyS8_fNS5_3std3__410__identityEEEvT0_PT3_T1_NS0_13GridEvenShareISI_EET2_T4__param_1];
	cvta.to.global.u64 	%rd158, %rd161;
	mul.wide.u32 	%rd159, %r2, 4;
	add.s64 	%rd160, %rd158, %rd159;
	st.global.f32 	[%rd160], %f436;
$L__BB9_71:
	ret;

}
	// .globl	_ZN3cub18CUB_300001_SM_10006detail6reduce28DeviceReduceSingleTileKernelINS2_10policy_hubIfyN4cuda3__47minimumIfEEE10Policy1000EPfSB_iS8_ffNS5_3std3__410__identityEEEvT0_T1_T2_T3_T4_T6_
.visible .entry _ZN3cub18CUB_300001_SM_10006detail6reduce28DeviceReduceSingleTileKernelINS2_10policy_hubIfyN4cuda3__47minimumIfEEE10Policy1000EPfSB_iS8_ffNS5_3std3__410__identityEEEvT0_T1_T2_T3_T4_T6_(
	.param .u64 .ptr .align 1 _ZN3cub18CUB_300001_SM_10006detail6reduce28DeviceReduceSingleTileKernelINS2_10policy_hubIfyN4cuda3__47minimumIfEEE10Policy1000EPfSB_iS8_ffNS5_3std3__410__identityEEEvT0_T1_T2_T3_T4_T6__param_0,
	.param .u64 .ptr .align 1 _ZN3cub18CUB_300001_SM_10006detail6reduce28DeviceReduceSingleTileKernelINS2_10policy_hubIfyN4cuda3__47minimumIfEEE10Policy1000EPfSB_iS8_ffNS5_3std3__410__identityEEEvT0_T1_T2_T3_T4_T6__param_1,
	.param .u32 _ZN3cub18CUB_300001_SM_10006detail6reduce28DeviceReduceSingleTileKernelINS2_10policy_hubIfyN4cuda3__47minimumIfEEE10Policy1000EPfSB_iS8_ffNS5_3std3__410__identityEEEvT0_T1_T2_T3_T4_T6__param_2,
	.param .align 1 .b8 _ZN3cub18CUB_300001_SM_10006detail6reduce28DeviceReduceSingleTileKernelINS2_10policy_hubIfyN4cuda3__47minimumIfEEE10Policy1000EPfSB_iS8_ffNS5_3std3__410__identityEEEvT0_T1_T2_T3_T4_T6__param_3[1],
	.param .f32 _ZN3cub18CUB_300001_SM_10006detail6reduce28DeviceReduceSingleTileKernelINS2_10policy_hubIfyN4cuda3__47minimumIfEEE10Policy1000EPfSB_iS8_ffNS5_3std3__410__identityEEEvT0_T1_T2_T3_T4_T6__param_4,
	.param .align 1 .b8 _ZN3cub18CUB_300001_SM_10006detail6reduce28DeviceReduceSingleTileKernelINS2_10policy_hubIfyN4cuda3__47minimumIfEEE10Policy1000EPfSB_iS8_ffNS5_3std3__410__identityEEEvT0_T1_T2_T3_T4_T6__param_5[1]
)
.maxntid 256
.minnctapersm 1
{
	.reg .pred 	%p<252>;
	.reg .b32 	%r<407>;
	.reg .b32 	%f<443>;
	.reg .b64 	%rd<125>;
	// demoted variable
	.shared .align 4 .b8 _ZZN3cub18CUB_300001_SM_10006detail6reduce28DeviceReduceSingleTileKernelINS2_10policy_hubIfyN4cuda3__47minimumIfEEE10Policy1000EPfSB_iS8_ffNS5_3std3__410__identityEEEvT0_T1_T2_T3_T4_T6_E12temp_storage[44];
	ld.param.u64 	%rd16, [_ZN3cub18CUB_300001_SM_10006detail6reduce28DeviceReduceSingleTileKernelINS2_10policy_hubIfyN4cuda3__47minimumIfEEE10Policy1000EPfSB_iS8_ffNS5_3std3__410__identityEEEvT0_T1_T2_T3_T4_T6__param_0];
	ld.param.u64 	%rd17, [_ZN3cub18CUB_300001_SM_10006detail6reduce28DeviceReduceSingleTileKernelINS2_10policy_hubIfyN4cuda3__47minimumIfEEE10Policy1000EPfSB_iS8_ffNS5_3std3__410__identityEEEvT0_T1_T2_T3_T4_T6__param_1];
	ld.param.u32 	%r67, [_ZN3cub18CUB_300001_SM_10006detail6reduce28DeviceReduceSingleTileKernelINS2_10policy_hubIfyN4cuda3__47minimumIfEEE10Policy1000EPfSB_iS8_ffNS5_3std3__410__identityEEEvT0_T1_T2_T3_T4_T6__param_2];
	ld.param.f32 	%f54, [_ZN3cub18CUB_300001_SM_10006detail6reduce28DeviceReduceSingleTileKernelINS2_10policy_hubIfyN4cuda3__47minimumIfEEE10Policy1000EPfSB_iS8_ffNS5_3std3__410__identityEEEvT0_T1_T2_T3_T4_T6__param_4];
	cvta.to.global.u64 	%rd1, %rd17;
	setp.ne.s32 	%p1, %r67, 0;
	@%p1 bra 	$L__BB10_3;
	mov.u32 	%r380, %tid.x;
	setp.ne.s32 	%p251, %r380, 0;
	@%p251 bra 	$L__BB10_74;
	st.global.f32 	[%rd1], %f54;
	bra.uni 	$L__BB10_74;
$L__BB10_3:
	and.b64  	%rd18, %rd16, 15;
	setp.ne.s64 	%p2, %rd18, 0;
	@%p2 bra 	$L__BB10_38;
	setp.gt.s32 	%p126, %r67, 4095;
	@%p126 bra 	$L__BB10_22;
	mov.u32 	%r1, %tid.x;
	setp.ge.s32 	%p191, %r1, %r67;
	mov.f32 	%f421, 0f00000000;
	mov.u32 	%r384, %r1;
	@%p191 bra 	$L__BB10_7;
	mul.wide.u32 	%rd113, %r1, 4;
	add.s64 	%rd112, %rd16, %rd113;
	// begin inline asm
	ld.global.nc.u32 %r300, [%rd112];
	// end inline asm
	mov.b32 	%f421, %r300;
	add.s32 	%r384, %r1, 256;
$L__BB10_7:
	setp.ge.s32 	%p192, %r384, %r67;
	@%p192 bra 	$L__BB10_13;
	not.b32 	%r301, %r384;
	add.s32 	%r4, %r67, %r301;
	and.b32  	%r302, %r4, 768;
	setp.eq.s32 	%p193, %r302, 768;
	@%p193 bra 	$L__BB10_11;
	mul.wide.u32 	%rd114, %r384, 4;
	add.s64 	%rd121, %rd16, %rd114;
	shr.u32 	%r303, %r4, 8;
	add.s32 	%r304, %r303, 1;
	and.b32  	%r305, %r304, 3;
	neg.s32 	%r382, %r305;
$L__BB10_10:
	.pragma "nounroll";
	// begin inline asm
	ld.global.nc.u32 %r306, [%rd121];
	// end inline asm
	mov.b32 	%f338, %r306;
	setp.lt.f32 	%p194, %f421, %f338;
	selp.f32 	%f421, %f421, %f338, %p194;
	add.s32 	%r384, %r384, 256;
	add.s64 	%rd121, %rd121, 1024;
	add.s32 	%r382, %r382, 1;
	setp.ne.s32 	%p195, %r382, 0;
	@%p195 bra 	$L__BB10_10;
$L__BB10_11:
	setp.lt.u32 	%p196, %r4, 768;
	@%p196 bra 	$L__BB10_13;
$L__BB10_12:
	mul.wide.s32 	%rd120, %r384, 4;
	add.s64 	%rd116, %rd16, %rd120;
	// begin inline asm
	ld.global.nc.u32 %r307, [%rd116];
	// end inline asm
	mov.b32 	%f339, %r307;
	setp.lt.f32 	%p197, %f421, %f339;
	selp.f32 	%f340, %f421, %f339, %p197;
	add.s64 	%rd117, %rd116, 1024;
	// begin inline asm
	ld.global.nc.u32 %r308, [%rd117];
	// end inline asm
	mov.b32 	%f341, %r308;
	setp.lt.f32 	%p198, %f340, %f341;
	selp.f32 	%f342, %f340, %f341, %p198;
	add.s64 	%rd118, %rd116, 2048;
	// begin inline asm
	ld.global.nc.u32 %r309, [%rd118];
	// end inline asm
	mov.b32 	%f343, %r309;
	setp.lt.f32 	%p199, %f342, %f343;
	selp.f32 	%f344, %f342, %f343, %p199;
	add.s64 	%rd119, %rd116, 3072;
	// begin inline asm
	ld.global.nc.u32 %r310, [%rd119];
	// end inline asm
	mov.b32 	%f345, %r310;
	setp.lt.f32 	%p200, %f344, %f345;
	selp.f32 	%f421, %f344, %f345, %p200;
	add.s32 	%r384, %r384, 1024;
	setp.lt.s32 	%p201, %r384, %r67;
	@%p201 bra 	$L__BB10_12;
$L__BB10_13:
	setp.lt.s32 	%p202, %r67, 256;
	@%p202 bra 	$L__BB10_18;
	// begin inline asm
	mov.u32 %r349, %laneid;
	// end inline asm
	mov.b32 	%r351, %f421;
	mov.b32 	%r352, 1;
	mov.b32 	%r373, 31;
	mov.b32 	%r374, -1;
	// begin inline asm
	shfl.sync.down.b32 %r350, %r351, %r352, %r373, %r374;
	// end inline asm
	mov.b32 	%f384, %r350;
	setp.gt.s32 	%p230, %r349, 30;
	setp.lt.f32 	%p231, %f421, %f384;
	selp.f32 	%f385, %f421, %f384, %p231;
	selp.f32 	%f386, %f421, %f385, %p230;
	mov.b32 	%r356, %f386;
	mov.b32 	%r357, 2;
	// begin inline asm
	shfl.sync.down.b32 %r355, %r356, %r357, %r373, %r374;
	// end inline asm
	mov.b32 	%f388, %r355;
	setp.gt.s32 	%p232, %r349, 29;
	setp.lt.f32 	%p233, %f386, %f388;
	selp.f32 	%f389, %f386, %f388, %p233;
	selp.f32 	%f390, %f386, %f389, %p232;
	mov.b32 	%r361, %f390;
	mov.b32 	%r362, 4;
	// begin inline asm
	shfl.sync.down.b32 %r360, %r361, %r362, %r373, %r374;
	// end inline asm
	mov.b32 	%f392, %r360;
	setp.gt.s32 	%p234, %r349, 27;
	setp.lt.f32 	%p235, %f390, %f392;
	selp.f32 	%f393, %f390, %f392, %p235;
	selp.f32 	%f394, %f390, %f393, %p234;
	mov.b32 	%r366, %f394;
	mov.b32 	%r367, 8;
	// begin inline asm
	shfl.sync.down.b32 %r365, %r366, %r367, %r373, %r374;
	// end inline asm
	mov.b32 	%f396, %r365;
	setp.gt.s32 	%p236, %r349, 23;
	setp.lt.f32 	%p237, %f394, %f396;
	selp.f32 	%f397, %f394, %f396, %p237;
	selp.f32 	%f398, %f394, %f397, %p236;
	mov.b32 	%r371, %f398;
	mov.b32 	%r372, 16;
	// begin inline asm
	shfl.sync.down.b32 %r370, %r371, %r372, %r373, %r374;
	// end inline asm
	mov.b32 	%f400, %r370;
	setp.gt.s32 	%p238, %r349, 15;
	setp.lt.f32 	%p239, %f398, %f400;
	selp.f32 	%f401, %f398, %f400, %p239;
	selp.f32 	%f442, %f398, %f401, %p238;
	setp.ne.s32 	%p240, %r349, 0;
	@%p240 bra 	$L__BB10_16;
	shr.u32 	%r375, %r1, 3;
	and.b32  	%r376, %r375, 124;
	mov.u32 	%r377, _ZZN3cub18CUB_300001_SM_10006detail6reduce28DeviceReduceSingleTileKernelINS2_10policy_hubIfyN4cuda3__47minimumIfEEE10Policy1000EPfSB_iS8_ffNS5_3std3__410__identityEEEvT0_T1_T2_T3_T4_T6_E12temp_storage;
	add.s32 	%r378, %r377, %r376;
	st.shared.f32 	[%r378+8], %f442;
$L__BB10_16:
	bar.sync 	0;
	setp.ne.s32 	%p241, %r1, 0;
	@%p241 bra 	$L__BB10_72;
	ld.shared.f32 	%f402, [_ZZN3cub18CUB_300001_SM_10006detail6reduce28DeviceReduceSingleTileKernelINS2_10policy_hubIfyN4cuda3__47minimumIfEEE10Policy1000EPfSB_iS8_ffNS5_3std3__410__identityEEEvT0_T1_T2_T3_T4_T6_E12temp_storage+12];
	setp.lt.f32 	%p242, %f442, %f402;
	selp.f32 	%f403, %f442, %f402, %p242;
	ld.shared.f32 	%f404, [_ZZN3cub18CUB_300001_SM_10006detail6reduce28DeviceReduceSingleTileKernelINS2_10policy_hubIfyN4cuda3__47minimumIfEEE10Policy1000EPfSB_iS8_ffNS5_3std3__410__identityEEEvT0_T1_T2_T3_T4_T6_E12temp_storage+16];
	setp.lt.f32 	%p243, %f403, %f404;
	selp.f32 	%f405, %f403, %f404, %p243;
	ld.shared.f32 	%f406, [_ZZN3cub18CUB_300001_SM_10006detail6reduce28DeviceReduceSingleTileKernelINS2_10policy_hubIfyN4cuda3__47minimumIfEEE10Policy1000EPfSB_iS8_ffNS5_3std3__410__identityEEEvT0_T1_T2_T3_T4_T6_E12temp_storage+20];
	setp.lt.f32 	%p244, %f405, %f406;
	selp.f32 	%f407, %f405, %f406, %p244;
	ld.shared.f32 	%f408, [_ZZN3cub18CUB_300001_SM_10006detail6reduce28DeviceReduceSingleTileKernelINS2_10policy_hubIfyN4cuda3__47minimumIfEEE10Policy1000EPfSB_iS8_ffNS5_3std3__410__identityEEEvT0_T1_T2_T3_T4_T6_E12temp_storage+24];
	setp.lt.f32 	%p245, %f407, %f408;
	selp.f32 	%f409, %f407, %f408, %p245;
	ld.shared.f32 	%f410, [_ZZN3cub18CUB_300001_SM_10006detail6reduce28DeviceReduceSingleTileKernelINS2_10policy_hubIfyN4cuda3__47minimumIfEEE10Policy1000EPfSB_iS8_ffNS5_3std3__410__identityEEEvT0_T1_T2_T3_T4_T6_E12temp_storage+28];
	setp.lt.f32 	%p246, %f409, %f410;
	selp.f32 	%f411, %f409, %f410, %p246;
	ld.shared.f32 	%f412, [_ZZN3cub18CUB_300001_SM_10006detail6reduce28DeviceReduceSingleTileKernelINS2_10policy_hubIfyN4cuda3__47minimumIfEEE10Policy1000EPfSB_iS8_ffNS5_3std3__410__identityEEEvT0_T1_T2_T3_T4_T6_E12temp_storage+32];
	setp.lt.f32 	%p247, %f411, %f412;
	selp.f32 	%f413, %f411, %f412, %p247;
	ld.shared.f32 	%f414, [_ZZN3cub18CUB_300001_SM_10006detail6reduce28DeviceReduceSingleTileKernelINS2_10policy_hubIfyN4cuda3__47minimumIfEEE10Policy1000EPfSB_iS8_ffNS5_3std3__410__identityEEEvT0_T1_T2_T3_T4_T6_E12temp_storage+36];
	setp.lt.f32 	%p248, %f413, %f414;
	selp.f32 	%f442, %f413, %f414, %p248;
	bra.uni 	$L__BB10_72;
$L__BB10_18:
	// begin inline asm
	mov.u32 %r311, %laneid;
	// end inline asm
	and.b32  	%r337, %r1, 992;
	add.s32 	%r338, %r337, 32;
	setp.gt.s32 	%p203, %r338, %r67;
	not.b32 	%r339, %r337;
	add.s32 	%r340, %r67, %r339;
	selp.b32 	%r335, %r340, 31, %p203;
	mov.b32 	%r313, %f421;
	mov.b32 	%r314, 1;
	mov.b32 	%r336, -1;
	// begin inline asm
	shfl.sync.down.b32 %r312, %r313, %r314, %r335, %r336;
	// end inline asm
	mov.b32 	%f346, %r312;
	setp.lt.s32 	%p204, %r311, %r335;
	setp.lt.f32 	%p205, %f421, %f346;
	selp.f32 	%f347, %f421, %f346, %p205;
	selp.f32 	%f348, %f347, %f421, %p204;
	mov.b32 	%r318, %f348;
	mov.b32 	%r319, 2;
	// begin inline asm
	shfl.sync.down.b32 %r317, %r318, %r319, %r335, %r336;
	// end inline asm
	mov.b32 	%f350, %r317;
	add.s32 	%r341, %r311, 2;
	setp.gt.s32 	%p206, %r341, %r335;
	setp.lt.f32 	%p207, %f348, %f350;
	selp.f32 	%f351, %f348, %f350, %p207;
	selp.f32 	%f352, %f348, %f351, %p206;
	mov.b32 	%r323, %f352;
	mov.b32 	%r324, 4;
	// begin inline asm
	shfl.sync.down.b32 %r322, %r323, %r324, %r335, %r336;
	// end inline asm
	mov.b32 	%f354, %r322;
	add.s32 	%r342, %r311, 4;
	setp.gt.s32 	%p208, %r342, %r335;
	setp.lt.f32 	%p209, %f352, %f354;
	selp.f32 	%f355, %f352, %f354, %p209;
	selp.f32 	%f356, %f352, %f355, %p208;
	mov.b32 	%r328, %f356;
	mov.b32 	%r329, 8;
	// begin inline asm
	shfl.sync.down.b32 %r327, %r328, %r329, %r335, %r336;
	// end inline asm
	mov.b32 	%f358, %r327;
	add.s32 	%r343, %r311, 8;
	setp.gt.s32 	%p210, %r343, %r335;
	setp.lt.f32 	%p211, %f356, %f358;
	selp.f32 	%f359, %f356, %f358, %p211;
	selp.f32 	%f360, %f356, %f359, %p210;
	mov.b32 	%r333, %f360;
	mov.b32 	%r334, 16;
	// begin inline asm
	shfl.sync.down.b32 %r332, %r333, %r334, %r335, %r336;
	// end inline asm
	mov.b32 	%f362, %r332;
	add.s32 	%r344, %r311, 16;
	setp.gt.s32 	%p212, %r344, %r335;
	setp.lt.f32 	%p213, %f360, %f362;
	selp.f32 	%f363, %f360, %f362, %p213;
	selp.f32 	%f442, %f360, %f363, %p212;
	setp.ne.s32 	%p214, %r311, 0;
	@%p214 bra 	$L__BB10_20;
	shr.u32 	%r345, %r1, 3;
	and.b32  	%r346, %r345, 124;
	mov.u32 	%r347, _ZZN3cub18CUB_300001_SM_10006detail6reduce28DeviceReduceSingleTileKernelINS2_10policy_hubIfyN4cuda3__47minimumIfEEE10Policy1000EPfSB_iS8_ffNS5_3std3__410__identityEEEvT0_T1_T2_T3_T4_T6_E12temp_storage;
	add.s32 	%r348, %r347, %r346;
	st.shared.f32 	[%r348+8], %f442;
$L__BB10_20:
	bar.sync 	0;
	setp.ne.s32 	%p215, %r1, 0;
	@%p215 bra 	$L__BB10_72;
	setp.gt.s32 	%p216, %r67, 32;
	ld.shared.f32 	%f364, [_ZZN3cub18CUB_300001_SM_10006detail6reduce28DeviceReduceSingleTileKernelINS2_10policy_hubIfyN4cuda3__47minimumIfEEE10Policy1000EPfSB_iS8_ffNS5_3std3__410__identityEEEvT0_T1_T2_T3_T4_T6_E12temp_storage+12];
	setp.lt.f32 	%p217, %f442, %f364;
	selp.f32 	%f365, %f442, %f364, %p217;
	selp.f32 	%f366, %f365, %f442, %p216;
	setp.gt.s32 	%p218, %r67, 64;
	ld.shared.f32 	%f367, [_ZZN3cub18CUB_300001_SM_10006detail6reduce28DeviceReduceSingleTileKernelINS2_10policy_hubIfyN4cuda3__47minimumIfEEE10Policy1000EPfSB_iS8_ffNS5_3std3__410__identityEEEvT0_T1_T2_T3_T4_T6_E12temp_storage+16];
	setp.lt.f32 	%p219, %f366, %f367;
	selp.f32 	%f368, %f366, %f367, %p219;
	selp.f32 	%f369, %f368, %f366, %p218;
	setp.gt.s32 	%p220, %r67, 96;
	ld.shared.f32 	%f370, [_ZZN3cub18CUB_300001_SM_10006detail6reduce28DeviceReduceSingleTileKernelINS2_10policy_hubIfyN4cuda3__47minimumIfEEE10Policy1000EPfSB_iS8_ffNS5_3std3__410__identityEEEvT0_T1_T2_T3_T4_T6_E12temp_storage+20];
	setp.lt.f32 	%p221, %f369, %f370;
	selp.f32 	%f371, %f369, %f370, %p221;
	selp.f32 	%f372, %f371, %f369, %p220;
	setp.gt.s32 	%p222, %r67, 128;
	ld.shared.f32 	%f373, [_ZZN3cub18CUB_300001_SM_10006detail6reduce28DeviceReduceSingleTileKernelINS2_10policy_hubIfyN4cuda3__47minimumIfEEE10Policy1000EPfSB_iS8_ffNS5_3std3__410__identityEEEvT0_T1_T2_T3_T4_T6_E12temp_storage+24];
	setp.lt.f32 	%p223, %f372, %f373;
	selp.f32 	%f374, %f372, %f373, %p223;
	selp.f32 	%f375, %f374, %f372, %p222;
	setp.gt.s32 	%p224, %r67, 160;
	ld.shared.f32 	%f376, [_ZZN3cub18CUB_300001_SM_10006detail6reduce28DeviceReduceSingleTileKernelINS2_10policy_hubIfyN4cuda3__47minimumIfEEE10Policy1000EPfSB_iS8_ffNS5_3std3__410__identityEEEvT0_T1_T2_T3_T4_T6_E12temp_storage+28];
	setp.lt.f32 	%p225, %f375, %f376;
	selp.f32 	%f377, %f375, %f376, %p225;
	selp.f32 	%f378, %f377, %f375, %p224;
	setp.gt.s32 	%p226, %r67, 192;
	ld.shared.f32 	%f379, [_ZZN3cub18CUB_300001_SM_10006detail6reduce28DeviceReduceSingleTileKernelINS2_10policy_hubIfyN4cuda3__47minimumIfEEE10Policy1000EPfSB_iS8_ffNS5_3std3__410__identityEEEvT0_T1_T2_T3_T4_T6_E12temp_storage+32];
	setp.lt.f32 	%p227, %f378, %f379;
	selp.f32 	%f380, %f378, %f379, %p227;
	selp.f32 	%f381, %f380, %f378, %p226;
	setp.gt.s32 	%p228, %r67, 224;
	ld.shared.f32 	%f382, [_ZZN3cub18CUB_300001_SM_10006detail6reduce28DeviceReduceSingleTileKernelINS2_10policy_hubIfyN4cuda3__47minimumIfEEE10Policy1000EPfSB_iS8_ffNS5_3std3__410__identityEEEvT0_T1_T2_T3_T4_T6_E12temp_storage+36];
	setp.lt.f32 	%p229, %f381, %f382;
	selp.f32 	%f383, %f381, %f382, %p229;
	selp.f32 	%f442, %f383, %f381, %p228;
	bra.uni 	$L__BB10_72;
$L__BB10_22:
	mov.u32 	%r13, %tid.x;
	shl.b32 	%r224, %r13, 2;
	mul.wide.u32 	%rd86, %r224, 4;
	add.s64 	%rd76, %rd16, %rd86;
	// begin inline asm
	ld.global.nc.v2.u64 {%rd74, %rd75}, [%rd76];
	// end inline asm
	mov.b64 	{%r225, %r226}, %rd75;
	mov.b64 	{%r227, %r228}, %rd74;
	mov.b32 	%f235, %r228;
	mov.b32 	%f236, %r227;
	mov.b32 	%f237, %r226;
	mov.b32 	%f238, %r225;
	add.s64 	%rd79, %rd76, 4096;
	// begin inline asm
	ld.global.nc.v2.u64 {%rd77, %rd78}, [%rd79];
	// end inline asm
	mov.b64 	{%r229, %r230}, %rd78;
	mov.b64 	{%r231, %r232}, %rd77;
	mov.b32 	%f239, %r232;
	mov.b32 	%f240, %r231;
	mov.b32 	%f241, %r230;
	mov.b32 	%f242, %r229;
	add.s64 	%rd82, %rd76, 8192;
	// begin inline asm
	ld.global.nc.v2.u64 {%rd80, %rd81}, [%rd82];
	// end inline asm
	mov.b64 	{%r233, %r234}, %rd81;
	mov.b64 	{%r235, %r236}, %rd80;
	mov.b32 	%f243, %r236;
	mov.b32 	%f244, %r235;
	mov.b32 	%f245, %r234;
	mov.b32 	%f246, %r233;
	add.s64 	%rd85, %rd76, 12288;
	// begin inline asm
	ld.global.nc.v2.u64 {%rd83, %rd84}, [%rd85];
	// end inline asm
	mov.b64 	{%r237, %r238}, %rd84;
	mov.b64 	{%r239, %r240}, %rd83;
	mov.b32 	%f247, %r240;
	mov.b32 	%f248, %r239;
	mov.b32 	%f249, %r238;
	mov.b32 	%f250, %r237;
	setp.lt.f32 	%p127, %f236, %f235;
	selp.f32 	%f251, %f236, %f235, %p127;
	setp.lt.f32 	%p128, %f238, %f237;
	selp.f32 	%f252, %f238, %f237, %p128;
	setp.lt.f32 	%p129, %f240, %f239;
	selp.f32 	%f253, %f240, %f239, %p129;
	setp.lt.f32 	%p130, %f242, %f241;
	selp.f32 	%f254, %f242, %f241, %p130;
	setp.lt.f32 	%p131, %f244, %f243;
	selp.f32 	%f255, %f244, %f243, %p131;
	setp.lt.f32 	%p132, %f246, %f245;
	selp.f32 	%f256, %f246, %f245, %p132;
	setp.lt.f32 	%p133, %f248, %f247;
	selp.f32 	%f257, %f248, %f247, %p133;
	setp.lt.f32 	%p134, %f250, %f249;
	selp.f32 	%f258, %f250, %f249, %p134;
	setp.lt.f32 	%p135, %f251, %f252;
	selp.f32 	%f259, %f251, %f252, %p135;
	setp.lt.f32 	%p136, %f253, %f254;
	selp.f32 	%f260, %f253, %f254, %p136;
	setp.lt.f32 	%p137, %f255, %f256;
	selp.f32 	%f261, %f255, %f256, %p137;
	setp.lt.f32 	%p138, %f257, %f258;
	selp.f32 	%f262, %f257, %f258, %p138;
	setp.lt.f32 	%p139, %f259, %f260;
	selp.f32 	%f263, %f259, %f260, %p139;
	setp.lt.f32 	%p140, %f261, %f262;
	selp.f32 	%f264, %f261, %f262, %p140;
	setp.lt.f32 	%p141, %f263, %f264;
	selp.f32 	%f428, %f263, %f264, %p141;
	setp.lt.u32 	%p142, %r67, 8192;
	mov.b32 	%r387, 4096;
	@%p142 bra 	$L__BB10_26;
	add.s32 	%r14, %r67, -4096;
	mov.b32 	%r387, 4096;
$L__BB10_24:
	mul.wide.s32 	%rd99, %r387, 4;
	add.s64 	%rd89, %rd76, %rd99;
	// begin inline asm
	ld.global.nc.v2.u64 {%rd87, %rd88}, [%rd89];
	// end inline asm
	mov.b64 	{%r242, %r243}, %rd88;
	mov.b64 	{%r244, %r245}, %rd87;
	mov.b32 	%f265, %r245;
	mov.b32 	%f266, %r244;
	mov.b32 	%f267, %r243;
	mov.b32 	%f268, %r242;
	add.s64 	%rd92, %rd89, 4096;
	// begin inline asm
	ld.global.nc.v2.u64 {%rd90, %rd91}, [%rd92];
	// end inline asm
	mov.b64 	{%r246, %r247}, %rd91;
	mov.b64 	{%r248, %r249}, %rd90;
	mov.b32 	%f269, %r249;
	mov.b32 	%f270, %r248;
	mov.b32 	%f271, %r247;
	mov.b32 	%f272, %r246;
	add.s64 	%rd95, %rd89, 8192;
	// begin inline asm
	ld.global.nc.v2.u64 {%rd93, %rd94}, [%rd95];
	// end inline asm
	mov.b64 	{%r250, %r251}, %rd94;
	mov.b64 	{%r252, %r253}, %rd93;
	mov.b32 	%f273, %r253;
	mov.b32 	%f274, %r252;
	mov.b32 	%f275, %r251;
	mov.b32 	%f276, %r250;
	add.s64 	%rd98, %rd89, 12288;
	// begin inline asm
	ld.global.nc.v2.u64 {%rd96, %rd97}, [%rd98];
	// end inline asm
	mov.b64 	{%r254, %r255}, %rd97;
	mov.b64 	{%r256, %r257}, %rd96;
	mov.b32 	%f277, %r257;
	mov.b32 	%f278, %r256;
	mov.b32 	%f279, %r255;
	mov.b32 	%f280, %r254;
	setp.lt.f32 	%p143, %f428, %f266;
	selp.f32 	%f281, %f428, %f266, %p143;
	setp.lt.f32 	%p144, %f265, %f268;
	selp.f32 	%f282, %f265, %f268, %p144;
	setp.lt.f32 	%p145, %f267, %f270;
	selp.f32 	%f283, %f267, %f270, %p145;
	setp.lt.f32 	%p146, %f269, %f272;
	selp.f32 	%f284, %f269, %f272, %p146;
	setp.lt.f32 	%p147, %f271, %f274;
	selp.f32 	%f285, %f271, %f274, %p147;
	setp.lt.f32 	%p148, %f273, %f276;
	selp.f32 	%f286, %f273, %f276, %p148;
	setp.lt.f32 	%p149, %f275, %f278;
	selp.f32 	%f287, %f275, %f278, %p149;
	setp.lt.f32 	%p150, %f277, %f280;
	selp.f32 	%f288, %f277, %f280, %p150;
	setp.lt.f32 	%p151, %f281, %f282;
	selp.f32 	%f289, %f281, %f282, %p151;
	setp.lt.f32 	%p152, %f283, %f284;
	selp.f32 	%f290, %f283, %f284, %p152;
	setp.lt.f32 	%p153, %f285, %f286;
	selp.f32 	%f291, %f285, %f286, %p153;
	setp.lt.f32 	%p154, %f287, %f288;
	selp.f32 	%f292, %f287, %f288, %p154;
	setp.lt.f32 	%p155, %f289, %f290;
	selp.f32 	%f293, %f289, %f290, %p155;
	setp.lt.f32 	%p156, %f291, %f292;
	selp.f32 	%f294, %f291, %f292, %p156;
	setp.lt.f32 	%p157, %f293, %f294;
	selp.f32 	%f295, %f293, %f294, %p157;
	setp.lt.f32 	%p158, %f295, %f279;
	selp.f32 	%f428, %f295, %f279, %p158;
	sub.s32 	%r258, %r67, %r387;
	setp.lt.s32 	%p159, %r258, 4096;
	@%p159 bra 	$L__BB10_34;
	add.s32 	%r387, %r387, 4096;
	setp.le.s32 	%p160, %r387, %r14;
	@%p160 bra 	$L__BB10_24;
$L__BB10_26:
	setp.le.s32 	%p161, %r67, %r387;
	@%p161 bra 	$L__BB10_34;
	sub.s32 	%r18, %r67, %r387;
	setp.ge.s32 	%p162, %r13, %r18;
	@%p162 bra 	$L__BB10_34;
	not.b32 	%r259, %r13;
	add.s32 	%r260, %r67, %r259;
	sub.s32 	%r19, %r260, %r387;
	and.b32  	%r261, %r19, 768;
	setp.eq.s32 	%p163, %r261, 768;
	mov.u32 	%r391, %r13;
	@%p163 bra 	$L__BB10_31;
	add.s32 	%r389, %r13, %r387;
	shr.u32 	%r262, %r19, 8;
	add.s32 	%r263, %r262, 1;
	and.b32  	%r264, %r263, 3;
	neg.s32 	%r388, %r264;
	mov.u32 	%r391, %r13;
$L__BB10_30:
	.pragma "nounroll";
	mul.wide.u32 	%rd101, %r389, 4;
	add.s64 	%rd100, %rd16, %rd101;
	// begin inline asm
	ld.global.nc.u32 %r265, [%rd100];
	// end inline asm
	mov.b32 	%f297, %r265;
	setp.lt.f32 	%p164, %f428, %f297;
	selp.f32 	%f428, %f428, %f297, %p164;
	add.s32 	%r391, %r391, 256;
	add.s32 	%r389, %r389, 256;
	add.s32 	%r388, %r388, 1;
	setp.ne.s32 	%p165, %r388, 0;
	@%p165 bra 	$L__BB10_30;
$L__BB10_31:
	setp.lt.u32 	%p166, %r19, 768;
	@%p166 bra 	$L__BB10_34;
	cvt.u64.u32 	%rd102, %r391;
	cvt.u64.u32 	%rd103, %r387;
	add.s64 	%rd104, %rd102, %rd103;
	shl.b64 	%rd105, %rd104, 2;
	add.s64 	%rd106, %rd105, %rd16;
	add.s64 	%rd122, %rd106, 2048;
	add.s32 	%r392, %r391, %r387;
$L__BB10_33:
	mul.wide.u32 	%rd111, %r392, 4;
	add.s64 	%rd107, %rd16, %rd111;
	// begin inline asm
	ld.global.nc.u32 %r266, [%rd107];
	// end inline asm
	mov.b32 	%f298, %r266;
	setp.lt.f32 	%p167, %f428, %f298;
	selp.f32 	%f299, %f428, %f298, %p167;
	add.s64 	%rd108, %rd122, -1024;
	// begin inline asm
	ld.global.nc.u32 %r267, [%rd108];
	// end inline asm
	mov.b32 	%f300, %r267;
	setp.lt.f32 	%p168, %f299, %f300;
	selp.f32 	%f301, %f299, %f300, %p168;
	// begin inline asm
	ld.global.nc.u32 %r268, [%rd122];
	// end inline asm
	mov.b32 	%f302, %r268;
	setp.lt.f32 	%p169, %f301, %f302;
	selp.f32 	%f303, %f301, %f302, %p169;
	add.s64 	%rd110, %rd122, 1024;
	// begin inline asm
	ld.global.nc.u32 %r269, [%rd110];
	// end inline asm
	mov.b32 	%f304, %r269;
	setp.lt.f32 	%p170, %f303, %f304;
	selp.f32 	%f428, %f303, %f304, %p170;
	add.s32 	%r391, %r391, 1024;
	add.s64 	%rd122, %rd122, 4096;
	add.s32 	%r392, %r392, 1024;
	setp.lt.s32 	%p171, %r391, %r18;
	@%p171 bra 	$L__BB10_33;
$L__BB10_34:
	// begin inline asm
	mov.u32 %r270, %laneid;
	// end inline asm
	mov.b32 	%r272, %f428;
	mov.b32 	%r273, 1;
	mov.b32 	%r294, 31;
	mov.b32 	%r295, -1;
	// begin inline asm
	shfl.sync.down.b32 %r271, %r272, %r273, %r294, %r295;
	// end inline asm
	mov.b32 	%f305, %r271;
	setp.gt.s32 	%p172, %r270, 30;
	setp.lt.f32 	%p173, %f428, %f305;
	selp.f32 	%f306, %f428, %f305, %p173;
	selp.f32 	%f307, %f428, %f306, %p172;
	mov.b32 	%r277, %f307;
	mov.b32 	%r278, 2;
	// begin inline asm
	shfl.sync.down.b32 %r276, %r277, %r278, %r294, %r295;
	// end inline asm
	mov.b32 	%f309, %r276;
	setp.gt.s32 	%p174, %r270, 29;
	setp.lt.f32 	%p175, %f307, %f309;
	selp.f32 	%f310, %f307, %f309, %p175;
	selp.f32 	%f311, %f307, %f310, %p174;
	mov.b32 	%r282, %f311;
	mov.b32 	%r283, 4;
	// begin inline asm
	shfl.sync.down.b32 %r281, %r282, %r283, %r294, %r295;
	// end inline asm
	mov.b32 	%f313, %r281;
	setp.gt.s32 	%p176, %r270, 27;
	setp.lt.f32 	%p177, %f311, %f313;
	selp.f32 	%f314, %f311, %f313, %p177;
	selp.f32 	%f315, %f311, %f314, %p176;
	mov.b32 	%r287, %f315;
	mov.b32 	%r288, 8;
	// begin inline asm
	shfl.sync.down.b32 %r286, %r287, %r288, %r294, %r295;
	// end inline asm
	mov.b32 	%f317, %r286;
	setp.gt.s32 	%p178, %r270, 23;
	setp.lt.f32 	%p179, %f315, %f317;
	selp.f32 	%f318, %f315, %f317, %p179;
	selp.f32 	%f319, %f315, %f318, %p178;
	mov.b32 	%r292, %f319;
	mov.b32 	%r293, 16;
	// begin inline asm
	shfl.sync.down.b32 %r291, %r292, %r293, %r294, %r295;
	// end inline asm
	mov.b32 	%f321, %r291;
	setp.gt.s32 	%p180, %r270, 15;
	setp.lt.f32 	%p181, %f319, %f321;
	selp.f32 	%f322, %f319, %f321, %p181;
	selp.f32 	%f442, %f319, %f322, %p180;
	setp.ne.s32 	%p182, %r270, 0;
	@%p182 bra 	$L__BB10_36;
	shr.u32 	%r296, %r13, 3;
	and.b32  	%r297, %r296, 124;
	mov.u32 	%r298, _ZZN3cub18CUB_300001_SM_10006detail6reduce28DeviceReduceSingleTileKernelINS2_10policy_hubIfyN4cuda3__47minimumIfEEE10Policy1000EPfSB_iS8_ffNS5_3std3__410__identityEEEvT0_T1_T2_T3_T4_T6_E12temp_storage;
	add.s32 	%r299, %r298, %r297;
	st.shared.f32 	[%r299+8], %f442;
$L__BB10_36:
	bar.sync 	0;
	setp.ne.s32 	%p183, %r13, 0;
	@%p183 bra 	$L__BB10_72;
	ld.shared.f32 	%f323, [_ZZN3cub18CUB_300001_SM_10006detail6reduce28DeviceReduceSingleTileKernelINS2_10policy_hubIfyN4cuda3__47minimumIfEEE10Policy1000EPfSB_iS8_ffNS5_3std3__410__identityEEEvT0_T1_T2_T3_T4_T6_E12temp_storage+12];
	setp.lt.f32 	%p184, %f442, %f323;
	selp.f32 	%f324, %f442, %f323, %p184;
	ld.shared.f32 	%f325, [_ZZN3cub18CUB_300001_SM_10006detail6reduce28DeviceReduceSingleTileKernelINS2_10policy_hubIfyN4cuda3__47minimumIfEEE10Policy1000EPfSB_iS8_ffNS5_3std3__410__identityEEEvT0_T1_T2_T3_T4_T6_E12temp_storage+16];
	setp.lt.f32 	%p185, %f324, %f325;
	selp.f32 	%f326, %f324, %f325, %p185;
	ld.shared.f32 	%f327, [_ZZN3cub18CUB_300001_SM_10006detail6reduce28DeviceReduceSingleTileKernelINS2_10policy_hubIfyN4cuda3__47minimumIfEEE10Policy1000EPfSB_iS8_ffNS5_3std3__410__identityEEEvT0_T1_T2_T3_T4_T6_E12temp_storage+20];
	setp.lt.f32 	%p186, %f326, %f327;
	selp.f32 	%f328, %f326, %f327, %p186;
	ld.shared.f32 	%f329, [_ZZN3cub18CUB_300001_SM_10006detail6reduce28DeviceReduceSingleTileKernelINS2_10policy_hubIfyN4cuda3__47minimumIfEEE10Policy1000EPfSB_iS8_ffNS5_3std3__410__identityEEEvT0_T1_T2_T3_T4_T6_E12temp_storage+24];
	setp.lt.f32 	%p187, %f328, %f329;
	selp.f32 	%f330, %f328, %f329, %p187;
	ld.shared.f32 	%f331, [_ZZN3cub18CUB_300001_SM_10006detail6reduce28DeviceReduceSingleTileKernelINS2_10policy_hubIfyN4cuda3__47minimumIfEEE10Policy1000EPfSB_iS8_ffNS5_3std3__410__identityEEEvT0_T1_T2_T3_T4_T6_E12temp_storage+28];
	setp.lt.f32 	%p188, %f330, %f331;
	selp.f32 	%f332, %f330, %f331, %p188;
	ld.shared.f32 	%f333, [_ZZN3cub18CUB_300001_SM_10006detail6reduce28DeviceReduceSingleTileKernelINS2_10policy_hubIfyN4cuda3__47minimumIfEEE10Policy1000EPfSB_iS8_ffNS5_3std3__410__identityEEEvT0_T1_T2_T3_T4_T6_E12temp_storage+32];
	setp.lt.f32 	%p189, %f332, %f333;
	selp.f32 	%f334, %f332, %f333, %p189;
	ld.shared.f32 	%f335, [_ZZN3cub18CUB_300001_SM_10006detail6reduce28DeviceReduceSingleTileKernelINS2_10policy_hubIfyN4cuda3__47minimumIfEEE10Policy1000EPfSB_iS8_ffNS5_3std3__410__identityEEEvT0_T1_T2_T3_T4_T6_E12temp_storage+36];
	setp.lt.f32 	%p190, %f334, %f335;
	selp.f32 	%f442, %f334, %f335, %p190;
	bra.uni 	$L__BB10_72;
$L__BB10_38:
	setp.gt.s32 	%p3, %r67, 4095;
	@%p3 bra 	$L__BB10_56;
	mov.u32 	%r34, %tid.x;
	setp.ge.s32 	%p68, %r34, %r67;
	mov.f32 	%f434, 0f00000000;
	mov.u32 	%r397, %r34;
	@%p68 bra 	$L__BB10_41;
	mul.wide.u32 	%rd66, %r34, 4;
	add.s64 	%rd65, %rd16, %rd66;
	// begin inline asm
	ld.global.nc.u32 %r144, [%rd65];
	// end inline asm
	mov.b32 	%f434, %r144;
	add.s32 	%r397, %r34, 256;
$L__BB10_41:
	setp.ge.s32 	%p69, %r397, %r67;
	@%p69 bra 	$L__BB10_47;
	not.b32 	%r145, %r397;
	add.s32 	%r37, %r67, %r145;
	and.b32  	%r146, %r37, 768;
	setp.eq.s32 	%p70, %r146, 768;
	@%p70 bra 	$L__BB10_45;
	mul.wide.u32 	%rd67, %r397, 4;
	add.s64 	%rd123, %rd16, %rd67;
	shr.u32 	%r147, %r37, 8;
	add.s32 	%r148, %r147, 1;
	and.b32  	%r149, %r148, 3;
	neg.s32 	%r395, %r149;
$L__BB10_44:
	.pragma "nounroll";
	// begin inline asm
	ld.global.nc.u32 %r150, [%rd123];
	// end inline asm
	mov.b32 	%f158, %r150;
	setp.lt.f32 	%p71, %f434, %f158;
	selp.f32 	%f434, %f434, %f158, %p71;
	add.s32 	%r397, %r397, 256;
	add.s64 	%rd123, %rd123, 1024;
	add.s32 	%r395, %r395, 1;
	setp.ne.s32 	%p72, %r395, 0;
	@%p72 bra 	$L__BB10_44;
$L__BB10_45:
	setp.lt.u32 	%p73, %r37, 768;
	@%p73 bra 	$L__BB10_47;
$L__BB10_46:
	mul.wide.s32 	%rd73, %r397, 4;
	add.s64 	%rd69, %rd16, %rd73;
	// begin inline asm
	ld.global.nc.u32 %r151, [%rd69];
	// end inline asm
	mov.b32 	%f159, %r151;
	setp.lt.f32 	%p74, %f434, %f159;
	selp.f32 	%f160, %f434, %f159, %p74;
	add.s64 	%rd70, %rd69, 1024;
	// begin inline asm
	ld.global.nc.u32 %r152, [%rd70];
	// end inline asm
	mov.b32 	%f161, %r152;
	setp.lt.f32 	%p75, %f160, %f161;
	selp.f32 	%f162, %f160, %f161, %p75;
	add.s64 	%rd71, %rd69, 2048;
	// begin inline asm
	ld.global.nc.u32 %r153, [%rd71];
	// end inline asm
	mov.b32 	%f163, %r153;
	setp.lt.f32 	%p76, %f162, %f163;
	selp.f32 	%f164, %f162, %f163, %p76;
	add.s64 	%rd72, %rd69, 3072;
	// begin inline asm
	ld.global.nc.u32 %r154, [%rd72];
	// end inline asm
	mov.b32 	%f165, %r154;
	setp.lt.f32 	%p77, %f164, %f165;
	selp.f32 	%f434, %f164, %f165, %p77;
	add.s32 	%r397, %r397, 1024;
	setp.lt.s32 	%p78, %r397, %r67;
	@%p78 bra 	$L__BB10_46;
$L__BB10_47:
	setp.lt.s32 	%p79, %r67, 256;
	@%p79 bra 	$L__BB10_52;
	// begin inline asm
	mov.u32 %r193, %laneid;
	// end inline asm
	mov.b32 	%r195, %f434;
	mov.b32 	%r196, 1;
	mov.b32 	%r217, 31;
	mov.b32 	%r218, -1;
	// begin inline asm
	shfl.sync.down.b32 %r194, %r195, %r196, %r217, %r218;
	// end inline asm
	mov.b32 	%f204, %r194;
	setp.gt.s32 	%p107, %r193, 30;
	setp.lt.f32 	%p108, %f434, %f204;
	selp.f32 	%f205, %f434, %f204, %p108;
	selp.f32 	%f206, %f434, %f205, %p107;
	mov.b32 	%r200, %f206;
	mov.b32 	%r201, 2;
	// begin inline asm
	shfl.sync.down.b32 %r199, %r200, %r201, %r217, %r218;
	// end inline asm
	mov.b32 	%f208, %r199;
	setp.gt.s32 	%p109, %r193, 29;
	setp.lt.f32 	%p110, %f206, %f208;
	selp.f32 	%f209, %f206, %f208, %p110;
	selp.f32 	%f210, %f206, %f209, %p109;
	mov.b32 	%r205, %f210;
	mov.b32 	%r206, 4;
	// begin inline asm
	shfl.sync.down.b32 %r204, %r205, %r206, %r217, %r218;
	// end inline asm
	mov.b32 	%f212, %r204;
	setp.gt.s32 	%p111, %r193, 27;
	setp.lt.f32 	%p112, %f210, %f212;
	selp.f32 	%f213, %f210, %f212, %p112;
	selp.f32 	%f214, %f210, %f213, %p111;
	mov.b32 	%r210, %f214;
	mov.b32 	%r211, 8;
	// begin inline asm
	shfl.sync.down.b32 %r209, %r210, %r211, %r217, %r218;
	// end inline asm
	mov.b32 	%f216, %r209;
	setp.gt.s32 	%p113, %r193, 23;
	setp.lt.f32 	%p114, %f214, %f216;
	selp.f32 	%f217, %f214, %f216, %p114;
	selp.f32 	%f218, %f214, %f217, %p113;
	mov.b32 	%r215, %f218;
	mov.b32 	%r216, 16;
	// begin inline asm
	shfl.sync.down.b32 %r214, %r215, %r216, %r217, %r218;
	// end inline asm
	mov.b32 	%f220, %r214;
	setp.gt.s32 	%p115, %r193, 15;
	setp.lt.f32 	%p116, %f218, %f220;
	selp.f32 	%f221, %f218, %f220, %p116;
	selp.f32 	%f442, %f218, %f221, %p115;
	setp.ne.s32 	%p117, %r193, 0;
	@%p117 bra 	$L__BB10_50;
	shr.u32 	%r219, %r34, 3;
	and.b32  	%r220, %r219, 124;
	mov.u32 	%r221, _ZZN3cub18CUB_300001_SM_10006detail6reduce28DeviceReduceSingleTileKernelINS2_10policy_hubIfyN4cuda3__47minimumIfEEE10Policy1000EPfSB_iS8_ffNS5_3std3__410__identityEEEvT0_T1_T2_T3_T4_T6_E12temp_storage;
	add.s32 	%r222, %r221, %r220;
	st.shared.f32 	[%r222+8], %f442;
$L__BB10_50:
	bar.sync 	0;
	setp.ne.s32 	%p118, %r34, 0;
	@%p118 bra 	$L__BB10_72;
	ld.shared.f32 	%f222, [_ZZN3cub18CUB_300001_SM_10006detail6reduce28DeviceReduceSingleTileKernelINS2_10policy_hubIfyN4cuda3__47minimumIfEEE10Policy1000EPfSB_iS8_ffNS5_3std3__410__identityEEEvT0_T1_T2_T3_T4_T6_E12temp_storage+12];
	setp.lt.f32 	%p119, %f442, %f222;
	selp.f32 	%f223, %f442, %f222, %p119;
	ld.shared.f32 	%f224, [_ZZN3cub18CUB_300001_SM_10006detail6reduce28DeviceReduceSingleTileKernelINS2_10policy_hubIfyN4cuda3__47minimumIfEEE10Policy1000EPfSB_iS8_ffNS5_3std3__410__identityEEEvT0_T1_T2_T3_T4_T6_E12temp_storage+16];
	setp.lt.f32 	%p120, %f223, %f224;
	selp.f32 	%f225, %f223, %f224, %p120;
	ld.shared.f32 	%f226, [_ZZN3cub18CUB_300001_SM_10006detail6reduce28DeviceReduceSingleTileKernelINS2_10policy_hubIfyN4cuda3__47minimumIfEEE10Policy1000EPfSB_iS8_ffNS5_3std3__410__identityEEEvT0_T1_T2_T3_T4_T6_E12temp_storage+20];
	setp.lt.f32 	%p121, %f225, %f226;
	selp.f32 	%f227, %f225, %f226, %p121;
	ld.shared.f32 	%f228, [_ZZN3cub18CUB_300001_SM_10006detail6reduce28DeviceReduceSingleTileKernelINS2_10policy_hubIfyN4cuda3__47minimumIfEEE10Policy1000EPfSB_iS8_ffNS5_3std3__410__identityEEEvT0_T1_T2_T3_T4_T6_E12temp_storage+24];
	setp.lt.f32 	%p122, %f227, %f228;
	selp.f32 	%f229, %f227, %f228, %p122;
	ld.shared.f32 	%f230, [_ZZN3cub18CUB_300001_SM_10006detail6reduce28DeviceReduceSingleTileKernelINS2_10policy_hubIfyN4cuda3__47minimumIfEEE10Policy1000EPfSB_iS8_ffNS5_3std3__410__identityEEEvT0_T1_T2_T3_T4_T6_E12temp_storage+28];
	setp.lt.f32 	%p123, %f229, %f230;
	selp.f32 	%f231, %f229, %f230, %p123;
	ld.shared.f32 	%f232, [_ZZN3cub18CUB_300001_SM_10006detail6reduce28DeviceReduceSingleTileKernelINS2_10policy_hubIfyN4cuda3__47minimumIfEEE10Policy1000EPfSB_iS8_ffNS5_3std3__410__identityEEEvT0_T1_T2_T3_T4_T6_E12temp_storage+32];
	setp.lt.f32 	%p124, %f231, %f232;
	selp.f32 	%f233, %f231, %f232, %p124;
	ld.shared.f32 	%f234, [_ZZN3cub18CUB_300001_SM_10006detail6reduce28DeviceReduceSingleTileKernelINS2_10policy_hubIfyN4cuda3__47minimumIfEEE10Policy1000EPfSB_iS8_ffNS5_3std3__410__identityEEEvT0_T1_T2_T3_T4_T6_E12temp_storage+36];
	setp.lt.f32 	%p125, %f233, %f234;
	selp.f32 	%f442, %f233, %f234, %p125;
	bra.uni 	$L__BB10_72;
$L__BB10_52:
	// begin inline asm
	mov.u32 %r155, %laneid;
	// end inline asm
	and.b32  	%r181, %r34, 992;
	add.s32 	%r182, %r181, 32;
	setp.gt.s32 	%p80, %r182, %r67;
	not.b32 	%r183, %r181;
	add.s32 	%r184, %r67, %r183;
	selp.b32 	%r179, %r184, 31, %p80;
	mov.b32 	%r157, %f434;
	mov.b32 	%r158, 1;
	mov.b32 	%r180, -1;
	// begin inline asm
	shfl.sync.down.b32 %r156, %r157, %r158, %r179, %r180;
	// end inline asm
	mov.b32 	%f166, %r156;
	setp.lt.s32 	%p81, %r155, %r179;
	setp.lt.f32 	%p82, %f434, %f166;
	selp.f32 	%f167, %f434, %f166, %p82;
	selp.f32 	%f168, %f167, %f434, %p81;
	mov.b32 	%r162, %f168;
	mov.b32 	%r163, 2;
	// begin inline asm
	shfl.sync.down.b32 %r161, %r162, %r163, %r179, %r180;
	// end inline asm
	mov.b32 	%f170, %r161;
	add.s32 	%r185, %r155, 2;
	setp.gt.s32 	%p83, %r185, %r179;
	setp.lt.f32 	%p84, %f168, %f170;
	selp.f32 	%f171, %f168, %f170, %p84;
	selp.f32 	%f172, %f168, %f171, %p83;
	mov.b32 	%r167, %f172;
	mov.b32 	%r168, 4;
	// begin inline asm
	shfl.sync.down.b32 %r166, %r167, %r168, %r179, %r180;
	// end inline asm
	mov.b32 	%f174, %r166;
	add.s32 	%r186, %r155, 4;
	setp.gt.s32 	%p85, %r186, %r179;
	setp.lt.f32 	%p86, %f172, %f174;
	selp.f32 	%f175, %f172, %f174, %p86;
	selp.f32 	%f176, %f172, %f175, %p85;
	mov.b32 	%r172, %f176;
	mov.b32 	%r173, 8;
	// begin inline asm
	shfl.sync.down.b32 %r171, %r172, %r173, %r179, %r180;
	// end inline asm
	mov.b32 	%f178, %r171;
	add.s32 	%r187, %r155, 8;
	setp.gt.s32 	%p87, %r187, %r179;
	setp.lt.f32 	%p88, %f176, %f178;
	selp.f32 	%f179, %f176, %f178, %p88;
	selp.f32 	%f180, %f176, %f179, %p87;
	mov.b32 	%r177, %f180;
	mov.b32 	%r178, 16;
	// begin inline asm
	shfl.sync.down.b32 %r176, %r177, %r178, %r179, %r180;
	// end inline asm
	mov.b32 	%f182, %r176;
	add.s32 	%r188, %r155, 16;
	setp.gt.s32 	%p89, %r188, %r179;
	setp.lt.f32 	%p90, %f180, %f182;
	selp.f32 	%f183, %f180, %f182, %p90;
	selp.f32 	%f442, %f180, %f183, %p89;
	setp.ne.s32 	%p91, %r155, 0;
	@%p91 bra 	$L__BB10_54;
	shr.u32 	%r189, %r34, 3;
	and.b32  	%r190, %r189, 124;
	mov.u32 	%r191, _ZZN3cub18CUB_300001_SM_10006detail6reduce28DeviceReduceSingleTileKernelINS2_10policy_hubIfyN4cuda3__47minimumIfEEE10Policy1000EPfSB_iS8_ffNS5_3std3__410__identityEEEvT0_T1_T2_T3_T4_T6_E12temp_storage;
	add.s32 	%r192, %r191, %r190;
	st.shared.f32 	[%r192+8], %f442;
$L__BB10_54:
	bar.sync 	0;
	setp.ne.s32 	%p92, %r34, 0;
	@%p92 bra 	$L__BB10_72;
	setp.gt.s32 	%p93, %r67, 32;
	ld.shared.f32 	%f184, [_ZZN3cub18CUB_300001_SM_10006detail6reduce28DeviceReduceSingleTileKernelINS2_10policy_hubIfyN4cuda3__47minimumIfEEE10Policy1000EPfSB_iS8_ffNS5_3std3__410__identityEEEvT0_T1_T2_T3_T4_T6_E12temp_storage+12];
	setp.lt.f32 	%p94, %f442, %f184;
	selp.f32 	%f185, %f442, %f184, %p94;
	selp.f32 	%f186, %f185, %f442, %p93;
	setp.gt.s32 	%p95, %r67, 64;
	ld.shared.f32 	%f187, [_ZZN3cub18CUB_300001_SM_10006detail6reduce28DeviceReduceSingleTileKernelINS2_10policy_hubIfyN4cuda3__47minimumIfEEE10Policy1000EPfSB_iS8_ffNS5_3std3__410__identityEEEvT0_T1_T2_T3_T4_T6_E12temp_storage+16];
	setp.lt.f32 	%p96, %f186, %f187;
	selp.f32 	%f188, %f186, %f187, %p96;
	selp.f32 	%f189, %f188, %f186, %p95;
	setp.gt.s32 	%p97, %r67, 96;
	ld.shared.f32 	%f190, [_ZZN3cub18CUB_300001_SM_10006detail6reduce28DeviceReduceSingleTileKernelINS2_10policy_hubIfyN4cuda3__47minimumIfEEE10Policy1000EPfSB_iS8_ffNS5_3std3__410__identityEEEvT0_T1_T2_T3_T4_T6_E12temp_storage+20];
	setp.lt.f32 	%p98, %f189, %f190;
	selp.f32 	%f191, %f189, %f190, %p98;
	selp.f32 	%f192, %f191, %f189, %p97;
	setp.gt.s32 	%p99, %r67, 128;
	ld.shared.f32 	%f193, [_ZZN3cub18CUB_300001_SM_10006detail6reduce28DeviceReduceSingleTileKernelINS2_10policy_hubIfyN4cuda3__47minimumIfEEE10Policy1000EPfSB_iS8_ffNS5_3std3__410__identityEEEvT0_T1_T2_T3_T4_T6_E12temp_storage+24];
	setp.lt.f32 	%p100, %f192, %f193;
	selp.f32 	%f194, %f192, %f193, %p100;
	selp.f32 	%f195, %f194, %f192, %p99;
	setp.gt.s32 	%p101, %r67, 160;
	ld.shared.f32 	%f196, [_ZZN3cub18CUB_300001_SM_10006detail6reduce28DeviceReduceSingleTileKernelINS2_10policy_hubIfyN4cuda3__47minimumIfEEE10Policy1000EPfSB_iS8_ffNS5_3std3__410__identityEEEvT0_T1_T2_T3_T4_T6_E12temp_storage+28];
	setp.lt.f32 	%p102, %f195, %f196;
	selp.f32 	%f197, %f195, %f196, %p102;
	selp.f32 	%f198, %f197, %f195, %p101;
	setp.gt.s32 	%p103, %r67, 192;
	ld.shared.f32 	%f199, [_ZZN3cub18CUB_300001_SM_10006detail6reduce28DeviceReduceSingleTileKernelINS2_10policy_hubIfyN4cuda3__47minimumIfEEE10Policy1000EPfSB_iS8_ffNS5_3std3__410__identityEEEvT0_T1_T2_T3_T4_T6_E12temp_storage+32];
	setp.lt.f32 	%p104, %f198, %f199;
	selp.f32 	%f200, %f198, %f199, %p104;
	selp.f32 	%f201, %f200, %f198, %p103;
	setp.gt.s32 	%p105, %r67, 224;
	ld.shared.f32 	%f202, [_ZZN3cub18CUB_300001_SM_10006detail6reduce28DeviceReduceSingleTileKernelINS2_10policy_hubIfyN4cuda3__47minimumIfEEE10Policy1000EPfSB_iS8_ffNS5_3std3__410__identityEEEvT0_T1_T2_T3_T4_T6_E12temp_storage+36];
	setp.lt.f32 	%p106, %f201, %f202;
	selp.f32 	%f203, %f201, %f202, %p106;
	selp.f32 	%f442, %f203, %f201, %p105;
	bra.uni 	$L__BB10_72;
$L__BB10_56:
	mov.u32 	%r46, %tid.x;
	mul.wide.u32 	%rd35, %r46, 4;
	add.s64 	%rd19, %rd16, %rd35;
	// begin inline asm
	ld.global.nc.u32 %r68, [%rd19];
	// end inline asm
	mov.b32 	%f55, %r68;
	add.s64 	%rd20, %rd19, 1024;
	// begin inline asm
	ld.global.nc.u32 %r69, [%rd20];
	// end inline asm
	mov.b32 	%f56, %r69;
	add.s64 	%rd21, %rd19, 2048;
	// begin inline asm
	ld.global.nc.u32 %r70, [%rd21];
	// end inline asm
	mov.b32 	%f57, %r70;
	add.s64 	%rd22, %rd19, 3072;
	// begin inline asm
	ld.global.nc.u32 %r71, [%rd22];
	// end inline asm
	mov.b32 	%f58, %r71;
	add.s64 	%rd23, %rd19, 4096;
	// begin inline asm
	ld.global.nc.u32 %r72, [%rd23];
	// end inline asm
	mov.b32 	%f59, %r72;
	add.s64 	%rd24, %rd19, 5120;
	// begin inline asm
	ld.global.nc.u32 %r73, [%rd24];
	// end inline asm
	mov.b32 	%f60, %r73;
	add.s64 	%rd25, %rd19, 6144;
	// begin inline asm
	ld.global.nc.u32 %r74, [%rd25];
	// end inline asm
	mov.b32 	%f61, %r74;
	add.s64 	%rd26, %rd19, 7168;
	// begin inline asm
	ld.global.nc.u32 %r75, [%rd26];
	// end inline asm
	mov.b32 	%f62, %r75;
	add.s64 	%rd27, %rd19, 8192;
	// begin inline asm
	ld.global.nc.u32 %r76, [%rd27];
	// end inline asm
	mov.b32 	%f63, %r76;
	add.s64 	%rd28, %rd19, 9216;
	// begin inline asm
	ld.global.nc.u32 %r77, [%rd28];
	// end inline asm
	mov.b32 	%f64, %r77;
	add.s64 	%rd29, %rd19, 10240;
	// begin inline asm
	ld.global.nc.u32 %r78, [%rd29];
	// end inline asm
	mov.b32 	%f65, %r78;
	add.s64 	%rd30, %rd19, 11264;
	// begin inline asm
	ld.global.nc.u32 %r79, [%rd30];
	// end inline asm
	mov.b32 	%f66, %r79;
	add.s64 	%rd31, %rd19, 12288;
	// begin inline asm
	ld.global.nc.u32 %r80, [%rd31];
	// end inline asm
	mov.b32 	%f67, %r80;
	add.s64 	%rd32, %rd19, 13312;
	// begin inline asm
	ld.global.nc.u32 %r81, [%rd32];
	// end inline asm
	mov.b32 	%f68, %r81;
	add.s64 	%rd33, %rd19, 14336;
	// begin inline asm
	ld.global.nc.u32 %r82, [%rd33];
	// end inline asm
	mov.b32 	%f69, %r82;
	add.s64 	%rd34, %rd19, 15360;
	// begin inline asm
	ld.global.nc.u32 %r83, [%rd34];
	// end inline asm
	mov.b32 	%f70, %r83;
	setp.lt.f32 	%p4, %f55, %f56;
	selp.f32 	%f71, %f55, %f56, %p4;
	setp.lt.f32 	%p5, %f57, %f58;
	selp.f32 	%f72, %f57, %f58, %p5;
	setp.lt.f32 	%p6, %f59, %f60;
	selp.f32 	%f73, %f59, %f60, %p6;
	setp.lt.f32 	%p7, %f61, %f62;
	selp.f32 	%f74, %f61, %f62, %p7;
	setp.lt.f32 	%p8, %f63, %f64;
	selp.f32 	%f75, %f63, %f64, %p8;
	setp.lt.f32 	%p9, %f65, %f66;
	selp.f32 	%f76, %f65, %f66, %p9;
	setp.lt.f32 	%p10, %f67, %f68;
	selp.f32 	%f77, %f67, %f68, %p10;
	setp.lt.f32 	%p11, %f69, %f70;
	selp.f32 	%f78, %f69, %f70, %p11;
	setp.lt.f32 	%p12, %f71, %f72;
	selp.f32 	%f79, %f71, %f72, %p12;
	setp.lt.f32 	%p13, %f73, %f74;
	selp.f32 	%f80, %f73, %f74, %p13;
	setp.lt.f32 	%p14, %f75, %f76;
	selp.f32 	%f81, %f75, %f76, %p14;
	setp.lt.f32 	%p15, %f77, %f78;
	selp.f32 	%f82, %f77, %f78, %p15;
	setp.lt.f32 	%p16, %f79, %f80;
	selp.f32 	%f83, %f79, %f80, %p16;
	setp.lt.f32 	%p17, %f81, %f82;
	selp.f32 	%f84, %f81, %f82, %p17;
	setp.lt.f32 	%p18, %f83, %f84;
	selp.f32 	%f441, %f83, %f84, %p18;
	setp.lt.u32 	%p19, %r67, 8192;
	mov.b32 	%r400, 4096;
	@%p19 bra 	$L__BB10_60;
	add.s32 	%r47, %r67, -4096;
	mov.b32 	%r400, 4096;
$L__BB10_58:
	mul.wide.s32 	%rd52, %r400, 4;
	add.s64 	%rd36, %rd19, %rd52;
	// begin inline asm
	ld.global.nc.u32 %r86, [%rd36];
	// end inline asm
	mov.b32 	%f85, %r86;
	add.s64 	%rd37, %rd36, 1024;
	// begin inline asm
	ld.global.nc.u32 %r87, [%rd37];
	// end inline asm
	mov.b32 	%f86, %r87;
	add.s64 	%rd38, %rd36, 2048;
	// begin inline asm
	ld.global.nc.u32 %r88, [%rd38];
	// end inline asm
	mov.b32 	%f87, %r88;
	add.s64 	%rd39, %rd36, 3072;
	// begin inline asm
	ld.global.nc.u32 %r89, [%rd39];
	// end inline asm
	mov.b32 	%f88, %r89;
	add.s64 	%rd40, %rd36, 4096;
	// begin inline asm
	ld.global.nc.u32 %r90, [%rd40];
	// end inline asm
	mov.b32 	%f89, %r90;
	add.s64 	%rd41, %rd36, 5120;
	// begin inline asm
	ld.global.nc.u32 %r91, [%rd41];
	// end inline asm
	mov.b32 	%f90, %r91;
	add.s64 	%rd42, %rd36, 6144;
	// begin inline asm
	ld.global.nc.u32 %r92, [%rd42];
	// end inline asm
	mov.b32 	%f91, %r92;
	add.s64 	%rd43, %rd36, 7168;
	// begin inline asm
	ld.global.nc.u32 %r93, [%rd43];
	// end inline asm
	mov.b32 	%f92, %r93;
	add.s64 	%rd44, %rd36, 8192;
	// begin inline asm
	ld.global.nc.u32 %r94, [%rd44];
	// end inline asm
	mov.b32 	%f93, %r94;
	add.s64 	%rd45, %rd36, 9216;
	// begin inline asm
	ld.global.nc.u32 %r95, [%rd45];
	// end inline asm
	mov.b32 	%f94, %r95;
	add.s64 	%rd46, %rd36, 10240;
	// begin inline asm
	ld.global.nc.u32 %r96, [%rd46];
	// end inline asm
	mov.b32 	%f95, %r96;
	add.s64 	%rd47, %rd36, 11264;
	// begin inline asm
	ld.global.nc.u32 %r97, [%rd47];
	// end inline asm
	mov.b32 	%f96, %r97;
	add.s64 	%rd48, %rd36, 12288;
	// begin inline asm
	ld.global.nc.u32 %r98, [%rd48];
	// end inline asm
	mov.b32 	%f97, %r98;
	add.s64 	%rd49, %rd36, 13312;
	// begin inline asm
	ld.global.nc.u32 %r99, [%rd49];
	// end inline asm
	mov.b32 	%f98, %r99;
	add.s64 	%rd50, %rd36, 14336;
	// begin inline asm
	ld.global.nc.u32 %r100, [%rd50];
	// end inline asm
	mov.b32 	%f99, %r100;
	add.s64 	%rd51, %rd36, 15360;
	// begin inline asm
	ld.global.nc.u32 %r101, [%rd51];
	// end inline asm
	mov.b32 	%f100, %r101;
	setp.lt.f32 	%p20, %f441, %f85;
	selp.f32 	%f101, %f441, %f85, %p20;
	setp.lt.f32 	%p21, %f86, %f87;
	selp.f32 	%f102, %f86, %f87, %p21;
	setp.lt.f32 	%p22, %f88, %f89;
	selp.f32 	%f103, %f88, %f89, %p22;
	setp.lt.f32 	%p23, %f90, %f91;
	selp.f32 	%f104, %f90, %f91, %p23;
	setp.lt.f32 	%p24, %f92, %f93;
	selp.f32 	%f105, %f92, %f93, %p24;
	setp.lt.f32 	%p25, %f94, %f95;
	selp.f32 	%f106, %f94, %f95, %p25;
	setp.lt.f32 	%p26, %f96, %f97;
	selp.f32 	%f107, %f96, %f97, %p26;
	setp.lt.f32 	%p27, %f98, %f99;
	selp.f32 	%f108, %f98, %f99, %p27;
	setp.lt.f32 	%p28, %f101, %f102;
	selp.f32 	%f109, %f101, %f102, %p28;
	setp.lt.f32 	%p29, %f103, %f104;
	selp.f32 	%f110, %f103, %f104, %p29;
	setp.lt.f32 	%p30, %f105, %f106;
	selp.f32 	%f111, %f105, %f106, %p30;
	setp.lt.f32 	%p31, %f107, %f108;
	selp.f32 	%f112, %f107, %f108, %p31;
	setp.lt.f32 	%p32, %f109, %f110;
	selp.f32 	%f113, %f109, %f110, %p32;
	setp.lt.f32 	%p33, %f111, %f112;
	selp.f32 	%f114, %f111, %f112, %p33;
	setp.lt.f32 	%p34, %f113, %f114;
	selp.f32 	%f115, %f113, %f114, %p34;
	setp.lt.f32 	%p35, %f115, %f100;
	selp.f32 	%f441, %f115, %f100, %p35;
	sub.s32 	%r102, %r67, %r400;
	setp.lt.s32 	%p36, %r102, 4096;
	@%p36 bra 	$L__BB10_68;
	add.s32 	%r400, %r400, 4096;
	setp.le.s32 	%p37, %r400, %r47;
	@%p37 bra 	$L__BB10_58;
$L__BB10_60:
	setp.le.s32 	%p38, %r67, %r400;
	@%p38 bra 	$L__BB10_68;
	sub.s32 	%r51, %r67, %r400;
	setp.ge.s32 	%p39, %r46, %r51;
	@%p39 bra 	$L__BB10_68;
	not.b32 	%r103, %r46;
	add.s32 	%r104, %r67, %r103;
	sub.s32 	%r52, %r104, %r400;
	and.b32  	%r105, %r52, 768;
	setp.eq.s32 	%p40, %r105, 768;
	mov.u32 	%r404, %r46;
	@%p40 bra 	$L__BB10_65;
	add.s32 	%r402, %r46, %r400;
	shr.u32 	%r106, %r52, 8;
	add.s32 	%r107, %r106, 1;
	and.b32  	%r108, %r107, 3;
	neg.s32 	%r401, %r108;
	mov.u32 	%r404, %r46;
$L__BB10_64:
	.pragma "nounroll";
	mul.wide.u32 	%rd54, %r402, 4;
	add.s64 	%rd53, %rd16, %rd54;
	// begin inline asm
	ld.global.nc.u32 %r109, [%rd53];
	// end inline asm
	mov.b32 	%f117, %r109;
	setp.lt.f32 	%p41, %f441, %f117;
	selp.f32 	%f441, %f441, %f117, %p41;
	add.s32 	%r404, %r404, 256;
	add.s32 	%r402, %r402, 256;
	add.s32 	%r401, %r401, 1;
	setp.ne.s32 	%p42, %r401, 0;
	@%p42 bra 	$L__BB10_64;
$L__BB10_65:
	setp.lt.u32 	%p43, %r52, 768;
	@%p43 bra 	$L__BB10_68;
	cvt.u64.u32 	%rd55, %r404;
	cvt.u64.u32 	%rd56, %r400;
	add.s64 	%rd57, %rd55, %rd56;
	shl.b64 	%rd58, %rd57, 2;
	add.s64 	%rd59, %rd58, %rd16;
	add.s64 	%rd124, %rd59, 2048;
	add.s32 	%r405, %r404, %r400;
$L__BB10_67:
	mul.wide.u32 	%rd64, %r405, 4;
	add.s64 	%rd60, %rd16, %rd64;
	// begin inline asm
	ld.global.nc.u32 %r110, [%rd60];
	// end inline asm
	mov.b32 	%f118, %r110;
	setp.lt.f32 	%p44, %f441, %f118;
	selp.f32 	%f119, %f441, %f118, %p44;
	add.s64 	%rd61, %rd124, -1024;
	// begin inline asm
	ld.global.nc.u32 %r111, [%rd61];
	// end inline asm
	mov.b32 	%f120, %r111;
	setp.lt.f32 	%p45, %f119, %f120;
	selp.f32 	%f121, %f119, %f120, %p45;
	// begin inline asm
	ld.global.nc.u32 %r112, [%rd124];
	// end inline asm
	mov.b32 	%f122, %r112;
	setp.lt.f32 	%p46, %f121, %f122;
	selp.f32 	%f123, %f121, %f122, %p46;
	add.s64 	%rd63, %rd124, 1024;
	// begin inline asm
	ld.global.nc.u32 %r113, [%rd63];
	// end inline asm
	mov.b32 	%f124, %r113;
	setp.lt.f32 	%p47, %f123, %f124;
	selp.f32 	%f441, %f123, %f124, %p47;
	add.s32 	%r404, %r404, 1024;
	add.s64 	%rd124, %rd124, 4096;
	add.s32 	%r405, %r405, 1024;
	setp.lt.s32 	%p48, %r404, %r51;
	@%p48 bra 	$L__BB10_67;
$L__BB10_68:
	// begin inline asm
	mov.u32 %r114, %laneid;
	// end inline asm
	mov.b32 	%r116, %f441;
	mov.b32 	%r117, 1;
	mov.b32 	%r138, 31;
	mov.b32 	%r139, -1;
	// begin inline asm
	shfl.sync.down.b32 %r115, %r116, %r117, %r138, %r139;
	// end inline asm
	mov.b32 	%f125, %r115;
	setp.gt.s32 	%p49, %r114, 30;
	setp.lt.f32 	%p50, %f441, %f125;
	selp.f32 	%f126, %f441, %f125, %p50;
	selp.f32 	%f127, %f441, %f126, %p49;
	mov.b32 	%r121, %f127;
	mov.b32 	%r122, 2;
	// begin inline asm
	shfl.sync.down.b32 %r120, %r121, %r122, %r138, %r139;
	// end inline asm
	mov.b32 	%f129, %r120;
	setp.gt.s32 	%p51, %r114, 29;
	setp.lt.f32 	%p52, %f127, %f129;
	selp.f32 	%f130, %f127, %f129, %p52;
	selp.f32 	%f131, %f127, %f130, %p51;
	mov.b32 	%r126, %f131;
	mov.b32 	%r127, 4;
	// begin inline asm
	shfl.sync.down.b32 %r125, %r126, %r127, %r138, %r139;
	// end inline asm
	mov.b32 	%f133, %r125;
	setp.gt.s32 	%p53, %r114, 27;
	setp.lt.f32 	%p54, %f131, %f133;
	selp.f32 	%f134, %f131, %f133, %p54;
	selp.f32 	%f135, %f131, %f134, %p53;
	mov.b32 	%r131, %f135;
	mov.b32 	%r132, 8;
	// begin inline asm
	shfl.sync.down.b32 %r130, %r131, %r132, %r138, %r139;
	// end inline asm
	mov.b32 	%f137, %r130;
	setp.gt.s32 	%p55, %r114, 23;
	setp.lt.f32 	%p56, %f135, %f137;
	selp.f32 	%f138, %f135, %f137, %p56;
	selp.f32 	%f139, %f135, %f138, %p55;
	mov.b32 	%r136, %f139;
	mov.b32 	%r137, 16;
	// begin inline asm
	shfl.sync.down.b32 %r135, %r136, %r137, %r138, %r139;
	// end inline asm
	mov.b32 	%f141, %r135;
	setp.gt.s32 	%p57, %r114, 15;
	setp.lt.f32 	%p58, %f139, %f141;
	selp.f32 	%f142, %f139, %f141, %p58;
	selp.f32 	%f442, %f139, %f142, %p57;
	setp.ne.s32 	%p59, %r114, 0;
	@%p59 bra 	$L__BB10_70;
	shr.u32 	%r140, %r46, 3;
	and.b32  	%r141, %r140, 124;
	mov.u32 	%r142, _ZZN3cub18CUB_300001_SM_10006detail6reduce28DeviceReduceSingleTileKernelINS2_10policy_hubIfyN4cuda3__47minimumIfEEE10Policy1000EPfSB_iS8_ffNS5_3std3__410__identityEEEvT0_T1_T2_T3_T4_T6_E12temp_storage;
	add.s32 	%r143, %r142, %r141;
	st.shared.f32 	[%r143+8], %f442;
$L__BB10_70:
	bar.sync 	0;
	setp.ne.s32 	%p60, %r46, 0;
	@%p60 bra 	$L__BB10_72;
	ld.shared.f32 	%f143, [_ZZN3cub18CUB_300001_SM_10006detail6reduce28DeviceReduceSingleTileKernelINS2_10policy_hubIfyN4cuda3__47minimumIfEEE10Policy1000EPfSB_iS8_ffNS5_3std3__410__identityEEEvT0_T1_T2_T3_T4_T6_E12temp_storage+12];
	setp.lt.f32 	%p61, %f442, %f143;
	selp.f32 	%f144, %f442, %f143, %p61;
	ld.shared.f32 	%f145, [_ZZN3cub18CUB_300001_SM_10006detail6reduce28DeviceReduceSingleTileKernelINS2_10policy_hubIfyN4cuda3__47minimumIfEEE10Policy1000EPfSB_iS8_ffNS5_3std3__410__identityEEEvT0_T1_T2_T3_T4_T6_E12temp_storage+16];
	setp.lt.f32 	%p62, %f144, %f145;
	selp.f32 	%f146, %f144, %f145, %p62;
	ld.shared.f32 	%f147, [_ZZN3cub18CUB_300001_SM_10006detail6reduce28DeviceReduceSingleTileKernelINS2_10policy_hubIfyN4cuda3__47minimumIfEEE10Policy1000EPfSB_iS8_ffNS5_3std3__410__identityEEEvT0_T1_T2_T3_T4_T6_E12temp_storage+20];
	setp.lt.f32 	%p63, %f146, %f147;
	selp.f32 	%f148, %f146, %f147, %p63;
	ld.shared.f32 	%f149, [_ZZN3cub18CUB_300001_SM_10006detail6reduce28DeviceReduceSingleTileKernelINS2_10policy_hubIfyN4cuda3__47minimumIfEEE10Policy1000EPfSB_iS8_ffNS5_3std3__410__identityEEEvT0_T1_T2_T3_T4_T6_E12temp_storage+24];
	setp.lt.f32 	%p64, %f148, %f149;
	selp.f32 	%f150, %f148, %f149, %p64;
	ld.shared.f32 	%f151, [_ZZN3cub18CUB_300001_SM_10006detail6reduce28DeviceReduceSingleTileKernelINS2_10policy_hubIfyN4cuda3__47minimumIfEEE10Policy1000EPfSB_iS8_ffNS5_3std3__410__identityEEEvT0_T1_T2_T3_T4_T6_E12temp_storage+28];
	setp.lt.f32 	%p65, %f150, %f151;
	selp.f32 	%f152, %f150, %f151, %p65;
	ld.shared.f32 	%f153, [_ZZN3cub18CUB_300001_SM_10006detail6reduce28DeviceReduceSingleTileKernelINS2_10policy_hubIfyN4cuda3__47minimumIfEEE10Policy1000EPfSB_iS8_ffNS5_3std3__410__identityEEEvT0_T1_T2_T3_T4_T6_E12temp_storage+32];
	setp.lt.f32 	%p66, %f152, %f153;
	selp.f32 	%f154, %f152, %f153, %p66;
	ld.shared.f32 	%f155, [_ZZN3cub18CUB_300001_SM_10006detail6reduce28DeviceReduceSingleTileKernelINS2_10policy_hubIfyN4cuda3__47minimumIfEEE10Policy1000EPfSB_iS8_ffNS5_3std3__410__identityEEEvT0_T1_T2_T3_T4_T6_E12temp_storage+36];
	setp.lt.f32 	%p67, %f154, %f155;
	selp.f32 	%f442, %f154, %f155, %p67;
$L__BB10_72:
	mov.u32 	%r379, %tid.x;
	setp.ne.s32 	%p249, %r379, 0;
	@%p249 bra 	$L__BB10_74;
	setp.lt.f32 	%p250, %f54, %f442;
	selp.f32 	%f415, %f54, %f442, %p250;
	st.global.f32 	[%rd1], %f415;
$L__BB10_74:
	ret;

}
	// .globl	_ZN3cub18CUB_300001_SM_10006detail6reduce28DeviceReduceSingleTileKernelINS2_10policy_hubIfjN4cuda3__47maximumIfEEE10Policy1000EPfSB_jS8_ffNS5_3std3__410__identityEEEvT0_T1_T2_T3_T4_T6_
.visible .entry _ZN3cub18CUB_300001_SM_10006detail6reduce28DeviceReduceSingleTileKernelINS2_10policy_hubIfjN4cuda3__47maximumIfEEE10Policy1000EPfSB_jS8_ffNS5_3std3__410__identityEEEvT0_T1_T2_T3_T4_T6_(
	.param .u64 .ptr .align 1 _ZN3cub18CUB_300001_SM_10006detail6reduce28DeviceReduceSingleTileKernelINS2_10policy_hubIfjN4cuda3__47maximumIfEEE10Policy1000EPfSB_jS8_ffNS5_3std3__410__identityEEEvT0_T1_T2_T3_T4_T6__param_0,
	.param .u64 .ptr .align 1 _ZN3cub18CUB_300001_SM_10006detail6reduce28DeviceReduceSingleTileKernelINS2_10policy_hubIfjN4cuda3__47maximumIfEEE10Policy1000EPfSB_jS8_ffNS5_3std3__410__identityEEEvT0_T1_T2_T3_T4_T6__param_1,
	.param .u32 _ZN3cub18CUB_300001_SM_10006detail6reduce28DeviceReduceSingleTileKernelINS2_10policy_hubIfjN4cuda3__47maximumIfEEE10Policy1000EPfSB_jS8_ffNS5_3std3__410__identityEEEvT0_T1_T2_T3_T4_T6__param_2,
	.param .align 1 .b8 _ZN3cub18CUB_300001_SM_10006detail6reduce28DeviceReduceSingleTileKernelINS2_10policy_hubIfjN4cuda3__47maximumIfEEE10Policy1000EPfSB_jS8_ffNS5_3std3__410__identityEEEvT0_T1_T2_T3_T4_T6__param_3[1],
	.param .f32 _ZN3cub18CUB_300001_SM_10006detail6reduce28DeviceReduceSingleTileKernelINS2_10policy_hubIfjN4cuda3__47maximumIfEEE10Policy1000EPfSB_jS8_ffNS5_3std3__410__identityEEEvT0_T1_T2_T3_T4_T6__param_4,
	.param .align 1 .b8 _ZN3cub18CUB_300001_SM_10006detail6reduce28DeviceReduceSingleTileKernelINS2_10policy_hubIfjN4cuda3__47maximumIfEEE10Policy1000EPfSB_jS8_ffNS5_3std3__410__identityEEEvT0_T1_T2_T3_T4_T6__param_5[1]
)
.maxntid 256
.minnctapersm 1
{
	.reg .pred 	%p<252>;
	.reg .b32 	%r<419>;
	.reg .b32 	%f<445>;
	.reg .b64 	%rd<122>;
	// demoted variable
	.shared .align 4 .b8 _ZZN3cub18CUB_300001_SM_10006detail6reduce28DeviceReduceSingleTileKernelINS2_10policy_hubIfjN4cuda3__47maximumIfEEE10Policy1000EPfSB_jS8_ffNS5_3std3__410__identityEEEvT0_T1_T2_T3_T4_T6_E12temp_storage[44];
	ld.param.u64 	%rd15, [_ZN3cub18CUB_300001_SM_10006detail6reduce28DeviceReduceSingleTileKernelINS2_10policy_hubIfjN4cuda3__47maximumIfEEE10Policy1000EPfSB_jS8_ffNS5_3std3__410__identityEEEvT0_T1_T2_T3_T4_T6__param_0];
	ld.param.u64 	%rd16, [_ZN3cub18CUB_300001_SM_10006detail6reduce28DeviceReduceSingleTileKernelINS2_10policy_hubIfjN4cuda3__47maximumIfEEE10Policy1000EPfSB_jS8_ffNS5_3std3__410__identityEEEvT0_T1_T2_T3_T4_T6__param_1];
	ld.param.u32 	%r70, [_ZN3cub18CUB_300001_SM_10006detail6reduce28DeviceReduceSingleTileKernelINS2_10policy_hubIfjN4cuda3__47maximumIfEEE10Policy1000EPfSB_jS8_ffNS5_3std3__410__identityEEEvT0_T1_T2_T3_T4_T6__param_2];
	ld.param.f32 	%f58, [_ZN3cub18CUB_300001_SM_10006detail6reduce28DeviceReduceSingleTileKernelINS2_10policy_hubIfjN4cuda3__47maximumIfEEE10Policy1000EPfSB_jS8_ffNS5_3std3__410__identityEEEvT0_T1_T2_T3_T4_T6__param_4];
	cvta.to.global.u64 	%rd1, %rd16;
	setp.ne.s32 	%p1, %r70, 0;
	@%p1 bra 	$L__BB11_3;
	mov.u32 	%r392, %tid.x;
	setp.ne.s32 	%p251, %r392, 0;
	@%p251 bra 	$L__BB11_76;
	st.global.f32 	[%rd1], %f58;
	bra.uni 	$L__BB11_76;
$L__BB11_3:
	and.b64  	%rd17, %rd15, 15;
	setp.ne.s64 	%p2, %rd17, 0;
	@%p2 bra 	$L__BB11_39;
	setp.gt.u32 	%p126, %r70, 4095;
	@%p126 bra 	$L__BB11_23;
	mov.u32 	%r1, %tid.x;
	setp.ge.u32 	%p191, %r1, %r70;
	mov.f32 	%f423, 0f00000000;
	mov.u32 	%r396, %r1;
	@%p191 bra 	$L__BB11_7;
	mul.wide.u32 	%rd110, %r1, 4;
	add.s64 	%rd109, %rd15, %rd110;
	// begin inline asm
	ld.global.nc.u32 %r312, [%rd109];
	// end inline asm
	mov.b32 	%f423, %r312;
	add.s32 	%r396, %r1, 256;
$L__BB11_7:
	setp.ge.u32 	%p192, %r396, %r70;
	@%p192 bra 	$L__BB11_14;
	not.b32 	%r313, %r396;
	add.s32 	%r4, %r70, %r313;
	and.b32  	%r314, %r4, 768;
	setp.eq.s32 	%p193, %r314, 768;
	@%p193 bra 	$L__BB11_11;
	mul.wide.u32 	%rd111, %r396, 4;
	add.s64 	%rd118, %rd15, %rd111;
	shr.u32 	%r315, %r4, 8;
	add.s32 	%r316, %r315, 1;
	and.b32  	%r317, %r316, 3;
	neg.s32 	%r394, %r317;
$L__BB11_10:
	.pragma "nounroll";
	// begin inline asm
	ld.global.nc.u32 %r318, [%rd118];
	// end inline asm
	mov.b32 	%f336, %r318;
	setp.lt.f32 	%p194, %f423, %f336;
	selp.f32 	%f423, %f336, %f423, %p194;
	add.s32 	%r396, %r396, 256;
	add.s64 	%rd118, %rd118, 1024;
	add.s32 	%r394, %r394, 1;
	setp.ne.s32 	%p195, %r394, 0;
	@%p195 bra 	$L__BB11_10;
$L__BB11_11:
	setp.lt.u32 	%p196, %r4, 768;
	@%p196 bra 	$L__BB11_14;
	mul.wide.u32 	%rd113, %r396, 4;
	add.s64 	%rd119, %rd15, %rd113;
$L__BB11_13:
	// begin inline asm
	ld.global.nc.u32 %r319, [%rd119];
	// end inline asm
	mov.b32 	%f337, %r319;
	setp.lt.f32 	%p197, %f423, %f337;
	selp.f32 	%f338, %f337, %f423, %p197;
	add.s64 	%rd115, %rd119, 1024;
	// begin inline asm
	ld.global.nc.u32 %r320, [%rd115];
	// end inline asm
	mov.b32 	%f339, %r320;
	setp.lt.f32 	%p198, %f338, %f339;
	selp.f32 	%f340, %f339, %f338, %p198;
	add.s64 	%rd116, %rd119, 2048;
	// begin inline asm
	ld.global.nc.u32 %r321, [%rd116];
	// end inline asm
	mov.b32 	%f341, %r321;
	setp.lt.f32 	%p199, %f340, %f341;
	selp.f32 	%f342, %f341, %f340, %p199;
	add.s64 	%rd117, %rd119, 3072;
	// begin inline asm
	ld.global.nc.u32 %r322, [%rd117];
	// end inline asm
	mov.b32 	%f343, %r322;
	setp.lt.f32 	%p200, %f342, %f343;
	selp.f32 	%f423, %f343, %f342, %p200;
	add.s32 	%r396, %r396, 1024;
	add.s64 	%rd119, %rd119, 4096;
	setp.lt.s32 	%p201, %r396, %r70;
	@%p201 bra 	$L__BB11_13;
$L__BB11_14:
	setp.lt.u32 	%p202, %r70, 256;
	@%p202 bra 	$L__BB11_19;
	// begin inline asm
	mov.u32 %r361, %laneid;
	// end inline asm
	mov.b32 	%r363, %f423;
	mov.b32 	%r364, 1;
	mov.b32 	%r385, 31;
	mov.b32 	%r386, -1;
	// begin inline asm
	shfl.sync.down.b32 %r362, %r363, %r364, %r385, %r386;
	// end inline asm
	mov.b32 	%f391, %r362;
	setp.gt.s32 	%p230, %r361, 30;
	setp.lt.f32 	%p231, %f423, %f391;
	selp.f32 	%f392, %f391, %f423, %p231;
	selp.f32 	%f393, %f423, %f392, %p230;
	mov.b32 	%r368, %f393;
	mov.b32 	%r369, 2;
	// begin inline asm
	shfl.sync.down.b32 %r367, %r368, %r369, %r385, %r386;
	// end inline asm
	mov.b32 	%f394, %r367;
	setp.gt.s32 	%p232, %r361, 29;
	setp.lt.f32 	%p233, %f393, %f394;
	selp.f32 	%f395, %f394, %f393, %p233;
	selp.f32 	%f396, %f393, %f395, %p232;
	mov.b32 	%r373, %f396;
	mov.b32 	%r374, 4;
	// begin inline asm
	shfl.sync.down.b32 %r372, %r373, %r374, %r385, %r386;
	// end inline asm
	mov.b32 	%f397, %r372;
	setp.gt.s32 	%p234, %r361, 27;
	setp.lt.f32 	%p235, %f396, %f397;
	selp.f32 	%f398, %f397, %f396, %p235;
	selp.f32 	%f399, %f396, %f398, %p234;
	mov.b32 	%r378, %f399;
	mov.b32 	%r379, 8;
	// begin inline asm
	shfl.sync.down.b32 %r377, %r378, %r379, %r385, %r386;
	// end inline asm
	mov.b32 	%f400, %r377;
	setp.gt.s32 	%p236, %r361, 23;
	setp.lt.f32 	%p237, %f399, %f400;
	selp.f32 	%f401, %f400, %f399, %p237;
	selp.f32 	%f402, %f399, %f401, %p236;
	mov.b32 	%r383, %f402;
	mov.b32 	%r384, 16;
	// begin inline asm
	shfl.sync.down.b32 %r382, %r383, %r384, %r385, %r386;
	// end inline asm
	mov.b32 	%f403, %r382;
	setp.gt.s32 	%p238, %r361, 15;
	setp.lt.f32 	%p239, %f402, %f403;
	selp.f32 	%f10, %f403, %f402, %p239;
	selp.f32 	%f444, %f402, %f10, %p238;
	setp.ne.s32 	%p240, %r361, 0;
	@%p240 bra 	$L__BB11_17;
	shr.u32 	%r387, %r1, 3;
	and.b32  	%r388, %r387, 124;
	mov.u32 	%r389, _ZZN3cub18CUB_300001_SM_10006detail6reduce28DeviceReduceSingleTileKernelINS2_10policy_hubIfjN4cuda3__47maximumIfEEE10Policy1000EPfSB_jS8_ffNS5_3std3__410__identityEEEvT0_T1_T2_T3_T4_T6_E12temp_storage;
	add.s32 	%r390, %r389, %r388;
	st.shared.f32 	[%r390+8], %f10;
$L__BB11_17:
	bar.sync 	0;
	setp.ne.s32 	%p241, %r1, 0;
	@%p241 bra 	$L__BB11_74;
	ld.shared.f32 	%f404, [_ZZN3cub18CUB_300001_SM_10006detail6reduce28DeviceReduceSingleTileKernelINS2_10policy_hubIfjN4cuda3__47maximumIfEEE10Policy1000EPfSB_jS8_ffNS5_3std3__410__identityEEEvT0_T1_T2_T3_T4_T6_E12temp_storage+12];
	setp.lt.f32 	%p242, %f444, %f404;
	selp.f32 	%f405, %f404, %f444, %p242;
	ld.shared.f32 	%f406, [_ZZN3cub18CUB_300001_SM_10006detail6reduce28DeviceReduceSingleTileKernelINS2_10policy_hubIfjN4cuda3__47maximumIfEEE10Policy1000EPfSB_jS8_ffNS5_3std3__410__identityEEEvT0_T1_T2_T3_T4_T6_E12temp_storage+16];
	setp.lt.f32 	%p243, %f405, %f406;
	selp.f32 	%f407, %f406, %f405, %p243;
	ld.shared.f32 	%f408, [_ZZN3cub18CUB_300001_SM_10006detail6reduce28DeviceReduceSingleTileKernelINS2_10policy_hubIfjN4cuda3__47maximumIfEEE10Policy1000EPfSB_jS8_ffNS5_3std3__410__identityEEEvT0_T1_T2_T3_T4_T6_E12temp_storage+20];
	setp.lt.f32 	%p244, %f407, %f408;
	selp.f32 	%f409, %f408, %f407, %p244;
	ld.shared.f32 	%f410, [_ZZN3cub18CUB_300001_SM_10006detail6reduce28DeviceReduceSingleTileKernelINS2_10policy_hubIfjN4cuda3__47maximumIfEEE10Policy1000EPfSB_jS8_ffNS5_3std3__410__identityEEEvT0_T1_T2_T3_T4_T6_E12temp_storage+24];
	setp.lt.f32 	%p245, %f409, %f410;
	selp.f32 	%f411, %f410, %f409, %p245;
	ld.shared.f32 	%f412, [_ZZN3cub18CUB_300001_SM_10006detail6reduce28DeviceReduceSingleTileKernelINS2_10policy_hubIfjN4cuda3__47maximumIfEEE10Policy1000EPfSB_jS8_ffNS5_3std3__410__identityEEEvT0_T1_T2_T3_T4_T6_E12temp_storage+28];
	setp.lt.f32 	%p246, %f411, %f412;
	selp.f32 	%f413, %f412, %f411, %p246;
	ld.shared.f32 	%f414, [_ZZN3cub18CUB_300001_SM_10006detail6reduce28DeviceReduceSingleTileKernelINS2_10policy_hubIfjN4cuda3__47maximumIfEEE10Policy1000EPfSB_jS8_ffNS5_3std3__410__identityEEEvT0_T1_T2_T3_T4_T6_E12temp_storage+32];
	setp.lt.f32 	%p247, %f413, %f414;
	selp.f32 	%f415, %f414, %f413, %p247;
	ld.shared.f32 	%f416, [_ZZN3cub18CUB_300001_SM_10006detail6reduce28DeviceReduceSingleTileKernelINS2_10policy_hubIfjN4cuda3__47maximumIfEEE10Policy1000EPfSB_jS8_ffNS5_3std3__410__identityEEEvT0_T1_T2_T3_T4_T6_E12temp_storage+36];
	setp.lt.f32 	%p248, %f415, %f416;
	selp.f32 	%f444, %f416, %f415, %p248;
	bra.uni 	$L__BB11_74;
$L__BB11_19:
	// begin inline asm
	mov.u32 %r323, %laneid;
	// end inline asm
	and.b32  	%r349, %r1, 992;
	add.s32 	%r350, %r349, 32;
	setp.gt.u32 	%p203, %r350, %r70;
	not.b32 	%r351, %r349;
	add.s32 	%r352, %r70, %r351;
	selp.b32 	%r347, %r352, 31, %p203;
	mov.b32 	%r325, %f423;
	mov.b32 	%r326, 1;
	mov.b32 	%r348, -1;
	// begin inline asm
	shfl.sync.down.b32 %r324, %r325, %r326, %r347, %r348;
	// end inline asm
	mov.b32 	%f344, %r324;
	setp.lt.s32 	%p204, %r323, %r347;
	setp.lt.f32 	%p205, %f423, %f344;
	selp.f32 	%f345, %f344, %f423, %p205;
	selp.f32 	%f346, %f345, %f423, %p204;
	mov.b32 	%r330, %f346;
	mov.b32 	%r331, 2;
	// begin inline asm
	shfl.sync.down.b32 %r329, %r330, %r331, %r347, %r348;
	// end inline asm
	mov.b32 	%f347, %r329;
	add.s32 	%r353, %r323, 2;
	setp.gt.s32 	%p206, %r353, %r347;
	setp.lt.f32 	%p207, %f346, %f347;
	selp.f32 	%f348, %f347, %f346, %p207;
	selp.f32 	%f349, %f346, %f348, %p206;
	mov.b32 	%r335, %f349;
	mov.b32 	%r336, 4;
	// begin inline asm
	shfl.sync.down.b32 %r334, %r335, %r336, %r347, %r348;
	// end inline asm
	mov.b32 	%f350, %r334;
	add.s32 	%r354, %r323, 4;
	setp.gt.s32 	%p208, %r354, %r347;
	setp.lt.f32 	%p209, %f349, %f350;
	selp.f32 	%f351, %f350, %f349, %p209;
	selp.f32 	%f352, %f349, %f351, %p208;
	mov.b32 	%r340, %f352;
	mov.b32 	%r341, 8;
	// begin inline asm
	shfl.sync.down.b32 %r339, %r340, %r341, %r347, %r348;
	// end inline asm
	mov.b32 	%f353, %r339;
	add.s32 	%r355, %r323, 8;
	setp.gt.s32 	%p210, %r355, %r347;
	setp.lt.f32 	%p211, %f352, %f353;
	selp.f32 	%f354, %f353, %f352, %p211;
	selp.f32 	%f355, %f352, %f354, %p210;
	mov.b32 	%r345, %f355;
	mov.b32 	%r346, 16;
	// begin inline asm
	shfl.sync.down.b32 %r344, %r345, %r346, %r347, %r348;
	// end inline asm
	mov.b32 	%f356, %r344;
	add.s32 	%r356, %r323, 16;
	setp.gt.s32 	%p212, %r356, %r347;
	setp.lt.f32 	%p213, %f355, %f356;
	selp.f32 	%f357, %f356, %f355, %p213;
	selp.f32 	%f444, %f355, %f357, %p212;
	setp.ne.s32 	%p214, %r323, 0;
	@%p214 bra 	$L__BB11_21;
	shr.u32 	%r357, %r1, 3;
	and.b32  	%r358, %r357, 124;
	mov.u32 	%r359, _ZZN3cub18CUB_300001_SM_10006detail6reduce28DeviceReduceSingleTileKernelINS2_10policy_hubIfjN4cuda3__47maximumIfEEE10Policy1000EPfSB_jS8_ffNS5_3std3__410__identityEEEvT0_T1_T2_T3_T4_T6_E12temp_storage;
	add.s32 	%r360, %r359, %r358;
	st.shared.f32 	[%r360+8], %f444;
$L__BB11_21:
	bar.sync 	0;
	setp.ne.s32 	%p215, %r1, 0;
	@%p215 bra 	$L__BB11_74;
	setp.gt.u32 	%p216, %r70, 32;
	ld.shared.f32 	%f358, [_ZZN3cub18CUB_300001_SM_10006detail6reduce28DeviceReduceSingleTileKernelINS2_10policy_hubIfjN4cuda3__47maximumIfEEE10Policy1000EPfSB_jS8_ffNS5_3std3__410__identityEEEvT0_T1_T2_T3_T4_T6_E12temp_storage+12];
	setp.lt.f32 	%p217, %f444, %f358;
	selp.f32 	%f360, %f358, %f444, %p217;
	selp.f32 	%f361, %f360, %f444, %p216;
	setp.gt.u32 	%p218, %r70, 64;
	ld.shared.f32 	%f363, [_ZZN3cub18CUB_300001_SM_10006detail6reduce28DeviceReduceSingleTileKernelINS2_10policy_hubIfjN4cuda3__47maximumIfEEE10Policy1000EPfSB_jS8_ffNS5_3std3__410__identityEEEvT0_T1_T2_T3_T4_T6_E12temp_storage+16];
	setp.lt.f32 	%p219, %f361, %f363;
	selp.f32 	%f365, %f363, %f361, %p219;
	selp.f32 	%f366, %f365, %f361, %p218;
	setp.gt.u32 	%p220, %r70, 96;
	ld.shared.f32 	%f368, [_ZZN3cub18CUB_300001_SM_10006detail6reduce28DeviceReduceSingleTileKernelINS2_10policy_hubIfjN4cuda3__47maximumIfEEE10Policy1000EPfSB_jS8_ffNS5_3std3__410__identityEEEvT0_T1_T2_T3_T4_T6_E12temp_storage+20];
	setp.lt.f32 	%p221, %f366, %f368;
	selp.f32 	%f370, %f368, %f366, %p221;
	selp.f32 	%f371, %f370, %f366, %p220;
	setp.gt.u32 	%p222, %r70, 128;
	ld.shared.f32 	%f373, [_ZZN3cub18CUB_300001_SM_10006detail6reduce28DeviceReduceSingleTileKernelINS2_10policy_hubIfjN4cuda3__47maximumIfEEE10Policy1000EPfSB_jS8_ffNS5_3std3__410__identityEEEvT0_T1_T2_T3_T4_T6_E12temp_storage+24];
	setp.lt.f32 	%p223, %f371, %f373;
	selp.f32 	%f375, %f373, %f371, %p223;
	selp.f32 	%f376, %f375, %f371, %p222;
	setp.gt.u32 	%p224, %r70, 160;
	ld.shared.f32 	%f378, [_ZZN3cub18CUB_300001_SM_10006detail6reduce28DeviceReduceSingleTileKernelINS2_10policy_hubIfjN4cuda3__47maximumIfEEE10Policy1000EPfSB_jS8_ffNS5_3std3__410__identityEEEvT0_T1_T2_T3_T4_T6_E12temp_storage+28];
	setp.lt.f32 	%p225, %f376, %f378;
	selp.f32 	%f380, %f378, %f376, %p225;
	selp.f32 	%f381, %f380, %f376, %p224;
	setp.gt.u32 	%p226, %r70, 192;
	ld.shared.f32 	%f383, [_ZZN3cub18CUB_300001_SM_10006detail6reduce28DeviceReduceSingleTileKernelINS2_10policy_hubIfjN4cuda3__47maximumIfEEE10Policy1000EPfSB_jS8_ffNS5_3std3__410__identityEEEvT0_T1_T2_T3_T4_T6_E12temp_storage+32];
	setp.lt.f32 	%p227, %f381, %f383;
	selp.f32 	%f385, %f383, %f381, %p227;
	selp.f32 	%f386, %f385, %f381, %p226;
	setp.gt.u32 	%p228, %r70, 224;
	ld.shared.f32 	%f388, [_ZZN3cub18CUB_300001_SM_10006detail6reduce28DeviceReduceSingleTileKernelINS2_10policy_hubIfjN4cuda3__47maximumIfEEE10Policy1000EPfSB_jS8_ffNS5_3std3__410__identityEEEvT0_T1_T2_T3_T4_T6_E12temp_storage+36];
	setp.lt.f32 	%p229, %f386, %f388;
	selp.f32 	%f390, %f388, %f386, %p229;
	selp.f32 	%f444, %f390, %f386, %p228;
	bra.uni 	$L__BB11_74;
$L__BB11_23:
	mov.u32 	%r13, %tid.x;
	shl.b32 	%r14, %r13, 2;
	mul.wide.u32 	%rd85, %r14, 4;
	add.s64 	%rd75, %rd15, %rd85;
	// begin inline asm
	ld.global.nc.v2.u64 {%rd73, %rd74}, [%rd75];
	// end inline asm
	mov.b64 	{%r232, %r233}, %rd74;
	mov.b64 	{%r234, %r235}, %rd73;
	mov.b32 	%f238, %r235;
	mov.b32 	%f239, %r234;
	mov.b32 	%f240, %r233;
	mov.b32 	%f241, %r232;
	add.s64 	%rd78, %rd75, 4096;
	// begin inline asm
	ld.global.nc.v2.u64 {%rd76, %rd77}, [%rd78];
	// end inline asm
	mov.b64 	{%r236, %r237}, %rd77;
	mov.b64 	{%r238, %r239}, %rd76;
	mov.b32 	%f242, %r239;
	mov.b32 	%f243, %r238;
	mov.b32 	%f244, %r237;
	mov.b32 	%f245, %r236;
	add.s64 	%rd81, %rd75, 8192;
	// begin inline asm
	ld.global.nc.v2.u64 {%rd79, %rd80}, [%rd81];
	// end inline asm
	mov.b64 	{%r240, %r241}, %rd80;
	mov.b64 	{%r242, %r243}, %rd79;
	mov.b32 	%f246, %r243;
	mov.b32 	%f247, %r242;
	mov.b32 	%f248, %r241;
	mov.b32 	%f249, %r240;
	add.s64 	%rd84, %rd75, 12288;
	// begin inline asm
	ld.global.nc.v2.u64 {%rd82, %rd83}, [%rd84];
	// end inline asm
	mov.b64 	{%r244, %r245}, %rd83;
	mov.b64 	{%r246, %r247}, %rd82;
	mov.b32 	%f250, %r247;
	mov.b32 	%f251, %r246;
	mov.b32 	%f252, %r245;
	mov.b32 	%f253, %r244;
	setp.lt.f32 	%p127, %f239, %f238;
	selp.f32 	%f254, %f238, %f239, %p127;
	setp.lt.f32 	%p128, %f241, %f240;
	selp.f32 	%f255, %f240, %f241, %p128;
	setp.lt.f32 	%p129, %f243, %f242;
	selp.f32 	%f256, %f242, %f243, %p129;
	setp.lt.f32 	%p130, %f245, %f244;
	selp.f32 	%f257, %f244, %f245, %p130;
	setp.lt.f32 	%p131, %f247, %f246;
	selp.f32 	%f258, %f246, %f247, %p131;
	setp.lt.f32 	%p132, %f249, %f248;
	selp.f32 	%f259, %f248, %f249, %p132;
	setp.lt.f32 	%p133, %f251, %f250;
	selp.f32 	%f260, %f250, %f251, %p133;
	setp.lt.f32 	%p134, %f253, %f252;
	selp.f32 	%f261, %f252, %f253, %p134;
	setp.lt.f32 	%p135, %f254, %f255;
	selp.f32 	%f262, %f255, %f254, %p135;
	setp.lt.f32 	%p136, %f256, %f257;
	selp.f32 	%f263, %f257, %f256, %p136;
	setp.lt.f32 	%p137, %f258, %f259;
	selp.f32 	%f264, %f259, %f258, %p137;
	setp.lt.f32 	%p138, %f260, %f261;
	selp.f32 	%f265, %f261, %f260, %p138;
	setp.lt.f32 	%p139, %f262, %f263;
	selp.f32 	%f266, %f263, %f262, %p139;
	setp.lt.f32 	%p140, %f264, %f265;
	selp.f32 	%f267, %f265, %f264, %p140;
	setp.lt.f32 	%p141, %f266, %f267;
	selp.f32 	%f430, %f267, %f266, %p141;
	add.s32 	%r15, %r70, -4096;
	setp.lt.u32 	%p142, %r15, 4096;
	mov.b32 	%r399, 4096;
	@%p142 bra 	$L__BB11_27;
	mov.b32 	%r399, 4096;
$L__BB11_25:
	add.s32 	%r249, %r399, %r14;
	mul.wide.u32 	%rd98, %r249, 4;
	add.s64 	%rd88, %rd15, %rd98;
	// begin inline asm
	ld.global.nc.v2.u64 {%rd86, %rd87}, [%rd88];
	// end inline asm
	mov.b64 	{%r250, %r251}, %rd87;
	mov.b64 	{%r252, %r253}, %rd86;
	mov.b32 	%f268, %r253;
	mov.b32 	%f269, %r252;
	mov.b32 	%f270, %r251;
	mov.b32 	%f271, %r250;
	add.s64 	%rd91, %rd88, 4096;
	// begin inline asm
	ld.global.nc.v2.u64 {%rd89, %rd90}, [%rd91];
	// end inline asm
	mov.b64 	{%r254, %r255}, %rd90;
	mov.b64 	{%r256, %r257}, %rd89;
	mov.b32 	%f272, %r257;
	mov.b32 	%f273, %r256;
	mov.b32 	%f274, %r255;
	mov.b32 	%f275, %r254;
	add.s64 	%rd94, %rd88, 8192;
	// begin inline asm
	ld.global.nc.v2.u64 {%rd92, %rd93}, [%rd94];
	// end inline asm
	mov.b64 	{%r258, %r259}, %rd93;
	mov.b64 	{%r260, %r261}, %rd92;
	mov.b32 	%f276, %r261;
	mov.b32 	%f277, %r260;
	mov.b32 	%f278, %r259;
	mov.b32 	%f279, %r258;
	add.s64 	%rd97, %rd88, 12288;
	// begin inline asm
	ld.global.nc.v2.u64 {%rd95, %rd96}, [%rd97];
	// end inline asm
	mov.b64 	{%r262, %r263}, %rd96;
	mov.b64 	{%r264, %r265}, %rd95;
	mov.b32 	%f280, %r265;
	mov.b32 	%f281, %r264;
	mov.b32 	%f282, %r263;
	mov.b32 	%f283, %r262;
	setp.lt.f32 	%p143, %f430, %f269;
	selp.f32 	%f284, %f269, %f430, %p143;
	setp.lt.f32 	%p144, %f268, %f271;
	selp.f32 	%f285, %f271, %f268, %p144;
	setp.lt.f32 	%p145, %f270, %f273;
	selp.f32 	%f286, %f273, %f270, %p145;
	setp.lt.f32 	%p146, %f272, %f275;
	selp.f32 	%f287, %f275, %f272, %p146;
	setp.lt.f32 	%p147, %f274, %f277;
	selp.f32 	%f288, %f277, %f274, %p147;
	setp.lt.f32 	%p148, %f276, %f279;
	selp.f32 	%f289, %f279, %f276, %p148;
	setp.lt.f32 	%p149, %f278, %f281;
	selp.f32 	%f290, %f281, %f278, %p149;
	setp.lt.f32 	%p150, %f280, %f283;
	selp.f32 	%f291, %f283, %f280, %p150;
	setp.lt.f32 	%p151, %f284, %f285;
	selp.f32 	%f292, %f285, %f284, %p151;
	setp.lt.f32 	%p152, %f286, %f287;
	selp.f32 	%f293, %f287, %f286, %p152;
	setp.lt.f32 	%p153, %f288, %f289;
	selp.f32 	%f294, %f289, %f288, %p153;
	setp.lt.f32 	%p154, %f290, %f291;
	selp.f32 	%f295, %f291, %f290, %p154;
	setp.lt.f32 	%p155, %f292, %f293;
	selp.f32 	%f296, %f293, %f292, %p155;
	setp.lt.f32 	%p156, %f294, %f295;
	selp.f32 	%f297, %f295, %f294, %p156;
	setp.lt.f32 	%p157, %f296, %f297;
	selp.f32 	%f298, %f297, %f296, %p157;
	setp.lt.f32 	%p158, %f298, %f282;
	selp.f32 	%f430, %f282, %f298, %p158;
	sub.s32 	%r266, %r70, %r399;
	setp.lt.u32 	%p159, %r266, 4096;
	@%p159 bra 	$L__BB11_35;
	add.s32 	%r399, %r399, 4096;
	setp.le.u32 	%p160, %r399, %r15;
	@%p160 bra 	$L__BB11_25;
$L__BB11_27:
	setp.le.u32 	%p161, %r70, %r399;
	@%p161 bra 	$L__BB11_35;
	sub.s32 	%r19, %r70, %r399;
	setp.ge.s32 	%p162, %r13, %r19;
	@%p162 bra 	$L__BB11_35;
	not.b32 	%r267, %r13;
	add.s32 	%r268, %r70, %r267;
	sub.s32 	%r20, %r268, %r399;
	and.b32  	%r269, %r20, 768;
	setp.eq.s32 	%p163, %r269, 768;
	mov.u32 	%r403, %r13;
	@%p163 bra 	$L__BB11_32;
	add.s32 	%r401, %r13, %r399;
	shr.u32 	%r270, %r20, 8;
	add.s32 	%r271, %r270, 1;
	and.b32  	%r272, %r271, 3;
	neg.s32 	%r400, %r272;
	mov.u32 	%r403, %r13;
$L__BB11_31:
	.pragma "nounroll";
	mul.wide.u32 	%rd100, %r401, 4;
	add.s64 	%rd99, %rd15, %rd100;
	// begin inline asm
	ld.global.nc.u32 %r273, [%rd99];
	// end inline asm
	mov.b32 	%f300, %r273;
	setp.lt.f32 	%p164, %f430, %f300;
	selp.f32 	%f430, %f300, %f430, %p164;
	add.s32 	%r403, %r403, 256;
	add.s32 	%r401, %r401, 256;
	add.s32 	%r400, %r400, 1;
	setp.ne.s32 	%p165, %r400, 0;
	@%p165 bra 	$L__BB11_31;
$L__BB11_32:
	setp.lt.u32 	%p166, %r20, 768;
	@%p166 bra 	$L__BB11_35;
	add.s32 	%r405, %r403, 512;
	add.s32 	%r404, %r403, %r399;
$L__BB11_34:
	mul.wide.u32 	%rd105, %r404, 4;
	add.s64 	%rd101, %rd15, %rd105;
	// begin inline asm
	ld.global.nc.u32 %r274, [%rd101];
	// end inline asm
	mov.b32 	%f301, %r274;
	setp.lt.f32 	%p167, %f430, %f301;
	selp.f32 	%f302, %f301, %f430, %p167;
	add.s32 	%r278, %r404, 256;
	mul.wide.u32 	%rd106, %r278, 4;
	add.s64 	%rd102, %rd15, %rd106;
	// begin inline asm
	ld.global.nc.u32 %r275, [%rd102];
	// end inline asm
	mov.b32 	%f303, %r275;
	setp.lt.f32 	%p168, %f302, %f303;
	selp.f32 	%f304, %f303, %f302, %p168;
	add.s32 	%r279, %r404, 512;
	mul.wide.u32 	%rd107, %r279, 4;
	add.s64 	%rd103, %rd15, %rd107;
	// begin inline asm
	ld.global.nc.u32 %r276, [%rd103];
	// end inline asm
	mov.b32 	%f305, %r276;
	setp.lt.f32 	%p169, %f304, %f305;
	selp.f32 	%f306, %f305, %f304, %p169;
	add.s32 	%r280, %r404, 768;
	mul.wide.u32 	%rd108, %r280, 4;
	add.s64 	%rd104, %rd15, %rd108;
	// begin inline asm
	ld.global.nc.u32 %r277, [%rd104];
	// end inline asm
	mov.b32 	%f307, %r277;
	setp.lt.f32 	%p170, %f306, %f307;
	selp.f32 	%f430, %f307, %f306, %p170;
	add.s32 	%r34, %r405, 1024;
	add.s32 	%r281, %r405, 512;
	add.s32 	%r404, %r404, 1024;
	setp.lt.s32 	%p171, %r281, %r19;
	mov.u32 	%r405, %r34;
	@%p171 bra 	$L__BB11_34;
$L__BB11_35:
	// begin inline asm
	mov.u32 %r282, %laneid;
	// end inline asm
	mov.b32 	%r284, %f430;
	mov.b32 	%r285, 1;
	mov.b32 	%r306, 31;
	mov.b32 	%r307, -1;
	// begin inline asm
	shfl.sync.down.b32 %r283, %r284, %r285, %r306, %r307;
	// end inline asm
	mov.b32 	%f308, %r283;
	setp.gt.s32 	%p172, %r282, 30;
	setp.lt.f32 	%p173, %f430, %f308;
	selp.f32 	%f309, %f308, %f430, %p173;
	selp.f32 	%f310, %f430, %f309, %p172;
	mov.b32 	%r289, %f310;
	mov.b32 	%r290, 2;
	// begin inline asm
	shfl.sync.down.b32 %r288, %r289, %r290, %r306, %r307;
	// end inline asm
	mov.b32 	%f311, %r288;
	setp.gt.s32 	%p174, %r282, 29;
	setp.lt.f32 	%p175, %f310, %f311;
	selp.f32 	%f312, %f311, %f310, %p175;
	selp.f32 	%f313, %f310, %f312, %p174;
	mov.b32 	%r294, %f313;
	mov.b32 	%r295, 4;
	// begin inline asm
	shfl.sync.down.b32 %r293, %r294, %r295, %r306, %r307;
	// end inline asm
	mov.b32 	%f314, %r293;
	setp.gt.s32 	%p176, %r282, 27;
	setp.lt.f32 	%p177, %f313, %f314;
	selp.f32 	%f315, %f314, %f313, %p177;
	selp.f32 	%f316, %f313, %f315, %p176;
	mov.b32 	%r299, %f316;
	mov.b32 	%r300, 8;
	// begin inline asm
	shfl.sync.down.b32 %r298, %r299, %r300, %r306, %r307;
	// end inline asm
	mov.b32 	%f317, %r298;
	setp.gt.s32 	%p178, %r282, 23;
	setp.lt.f32 	%p179, %f316, %f317;
	selp.f32 	%f318, %f317, %f316, %p179;
	selp.f32 	%f319, %f316, %f318, %p178;
	mov.b32 	%r304, %f319;
	mov.b32 	%r305, 16;
	// begin inline asm
	shfl.sync.down.b32 %r303, %r304, %r305, %r306, %r307;
	// end inline asm
	mov.b32 	%f320, %r303;
	setp.gt.s32 	%p180, %r282, 15;
	setp.lt.f32 	%p181, %f319, %f320;
	selp.f32 	%f26, %f320, %f319, %p181;
	selp.f32 	%f444, %f319, %f26, %p180;
	setp.ne.s32 	%p182, %r282, 0;
	@%p182 bra 	$L__BB11_37;
	shr.u32 	%r308, %r13, 3;
	and.b32  	%r309, %r308, 124;
	mov.u32 	%r310, _ZZN3cub18CUB_300001_SM_10006detail6reduce28DeviceReduceSingleTileKernelINS2_10policy_hubIfjN4cuda3__47maximumIfEEE10Policy1000EPfSB_jS8_ffNS5_3std3__410__identityEEEvT0_T1_T2_T3_T4_T6_E12temp_storage;
	add.s32 	%r311, %r310, %r309;
	st.shared.f32 	[%r311+8], %f26;
$L__BB11_37:
	bar.sync 	0;
	setp.ne.s32 	%p183, %r13, 0;
	@%p183 bra 	$L__BB11_74;
	ld.shared.f32 	%f321, [_ZZN3cub18CUB_300001_SM_10006detail6reduce28DeviceReduceSingleTileKernelINS2_10policy_hubIfjN4cuda3__47maximumIfEEE10Policy1000EPfSB_jS8_ffNS5_3std3__410__identityEEEvT0_T1_T2_T3_T4_T6_E12temp_storage+12];
	setp.lt.f32 	%p184, %f444, %f321;
	selp.f32 	%f322, %f321, %f444, %p184;
	ld.shared.f32 	%f323, [_ZZN3cub18CUB_300001_SM_10006detail6reduce28DeviceReduceSingleTileKernelINS2_10policy_hubIfjN4cuda3__47maximumIfEEE10Policy1000EPfSB_jS8_ffNS5_3std3__410__identityEEEvT0_T1_T2_T3_T4_T6_E12temp_storage+16];
	setp.lt.f32 	%p185, %f322, %f323;
	selp.f32 	%f324, %f323, %f322, %p185;
	ld.shared.f32 	%f325, [_ZZN3cub18CUB_300001_SM_10006detail6reduce28DeviceReduceSingleTileKernelINS2_10policy_hubIfjN4cuda3__47maximumIfEEE10Policy1000EPfSB_jS8_ffNS5_3std3__410__identityEEEvT0_T1_T2_T3_T4_T6_E12temp_storage+20];
	setp.lt.f32 	%p186, %f324, %f325;
	selp.f32 	%f326, %f325, %f324, %p186;
	ld.shared.f32 	%f327, [_ZZN3cub18CUB_300001_SM_10006detail6reduce28DeviceReduceSingleTileKernelINS2_10policy_hubIfjN4cuda3__47maximumIfEEE10Policy1000EPfSB_jS8_ffNS5_3std3__410__identityEEEvT0_T1_T2_T3_T4_T6_E12temp_storage+24];
	setp.lt.f32 	%p187, %f326, %f327;
	selp.f32 	%f328, %f327, %f326, %p187;
	ld.shared.f32 	%f329, [_ZZN3cub18CUB_300001_SM_10006detail6reduce28DeviceReduceSingleTileKernelINS2_10policy_hubIfjN4cuda3__47maximumIfEEE10Policy1000EPfSB_jS8_ffNS5_3std3__410__identityEEEvT0_T1_T2_T3_T4_T6_E12temp_storage+28];
	setp.lt.f32 	%p188, %f328, %f329;
	selp.f32 	%f330, %f329, %f328, %p188;
	ld.shared.f32 	%f331, [_ZZN3cub18CUB_300001_SM_10006detail6reduce28DeviceReduceSingleTileKernelINS2_10policy_hubIfjN4cuda3__47maximumIfEEE10Policy1000EPfSB_jS8_ffNS5_3std3__410__identityEEEvT0_T1_T2_T3_T4_T6_E12temp_storage+32];
	setp.lt.f32 	%p189, %f330, %f331;
	selp.f32 	%f332, %f331, %f330, %p189;
	ld.shared.f32 	%f333, [_ZZN3cub18CUB_300001_SM_10006detail6reduce28DeviceReduceSingleTileKernelINS2_10policy_hubIfjN4cuda3__47maximumIfEEE10Policy1000EPfSB_jS8_ffNS5_3std3__410__identityEEEvT0_T1_T2_T3_T4_T6_E12temp_storage+36];
	setp.lt.f32 	%p190, %f332, %f333;
	selp.f32 	%f444, %f333, %f332, %p190;
	bra.uni 	$L__BB11_74;
$L__BB11_39:
	setp.gt.u32 	%p3, %r70, 4095;
	@%p3 bra 	$L__BB11_58;
	mov.u32 	%r36, %tid.x;
	setp.ge.u32 	%p68, %r36, %r70;
	mov.f32 	%f436, 0f00000000;
	mov.u32 	%r409, %r36;
	@%p68 bra 	$L__BB11_42;
	mul.wide.u32 	%rd65, %r36, 4;
	add.s64 	%rd64, %rd15, %rd65;
	// begin inline asm
	ld.global.nc.u32 %r152, [%rd64];
	// end inline asm
	mov.b32 	%f436, %r152;
	add.s32 	%r409, %r36, 256;
$L__BB11_42:
	setp.ge.u32 	%p69, %r409, %r70;
	@%p69 bra 	$L__BB11_49;
	not.b32 	%r153, %r409;
	add.s32 	%r39, %r70, %r153;
	and.b32  	%r154, %r39, 768;
	setp.eq.s32 	%p70, %r154, 768;
	@%p70 bra 	$L__BB11_46;
	mul.wide.u32 	%rd66, %r409, 4;
	add.s64 	%rd120, %rd15, %rd66;
	shr.u32 	%r155, %r39, 8;
	add.s32 	%r156, %r155, 1;
	and.b32  	%r157, %r156, 3;
	neg.s32 	%r407, %r157;
$L__BB11_45:
	.pragma "nounroll";
	// begin inline asm
	ld.global.nc.u32 %r158, [%rd120];
	// end inline asm
	mov.b32 	%f157, %r158;
	setp.lt.f32 	%p71, %f436, %f157;
	selp.f32 	%f436, %f157, %f436, %p71;
	add.s32 	%r409, %r409, 256;
	add.s64 	%rd120, %rd120, 1024;
	add.s32 	%r407, %r407, 1;
	setp.ne.s32 	%p72, %r407, 0;
	@%p72 bra 	$L__BB11_45;
$L__BB11_46:
	setp.lt.u32 	%p73, %r39, 768;
	@%p73 bra 	$L__BB11_49;
	mul.wide.u32 	%rd68, %r409, 4;
	add.s64 	%rd121, %rd15, %rd68;
$L__BB11_48:
	// begin inline asm
	ld.global.nc.u32 %r159, [%rd121];
	// end inline asm
	mov.b32 	%f158, %r159;
	setp.lt.f32 	%p74, %f436, %f158;
	selp.f32 	%f159, %f158, %f436, %p74;
	add.s64 	%rd70, %rd121, 1024;
	// begin inline asm
	ld.global.nc.u32 %r160, [%rd70];
	// end inline asm
	mov.b32 	%f160, %r160;
	setp.lt.f32 	%p75, %f159, %f160;
	selp.f32 	%f161, %f160, %f159, %p75;
	add.s64 	%rd71, %rd121, 2048;
	// begin inline asm
	ld.global.nc.u32 %r161, [%rd71];
	// end inline asm
	mov.b32 	%f162, %r161;
	setp.lt.f32 	%p76, %f161, %f162;
	selp.f32 	%f163, %f162, %f161, %p76;
	add.s64 	%rd72, %rd121, 3072;
	// begin inline asm
	ld.global.nc.u32 %r162, [%rd72];
	// end inline asm
	mov.b32 	%f164, %r162;
	setp.lt.f32 	%p77, %f163, %f164;
	selp.f32 	%f436, %f164, %f163, %p77;
	add.s32 	%r409, %r409, 1024;
	add.s64 	%rd121, %rd121, 4096;
	setp.lt.s32 	%p78, %r409, %r70;
	@%p78 bra 	$L__BB11_48;
$L__BB11_49:
	setp.lt.u32 	%p79, %r70, 256;
	@%p79 bra 	$L__BB11_54;
	// begin inline asm
	mov.u32 %r201, %laneid;
	// end inline asm
	mov.b32 	%r203, %f436;
	mov.b32 	%r204, 1;
	mov.b32 	%r225, 31;
	mov.b32 	%r226, -1;
	// begin inline asm
	shfl.sync.down.b32 %r202, %r203, %r204, %r225, %r226;
	// end inline asm
	mov.b32 	%f212, %r202;
	setp.gt.s32 	%p107, %r201, 30;
	setp.lt.f32 	%p108, %f436, %f212;
	selp.f32 	%f213, %f212, %f436, %p108;
	selp.f32 	%f214, %f436, %f213, %p107;
	mov.b32 	%r208, %f214;
	mov.b32 	%r209, 2;
	// begin inline asm
	shfl.sync.down.b32 %r207, %r208, %r209, %r225, %r226;
	// end inline asm
	mov.b32 	%f215, %r207;
	setp.gt.s32 	%p109, %r201, 29;
	setp.lt.f32 	%p110, %f214, %f215;
	selp.f32 	%f216, %f215, %f214, %p110;
	selp.f32 	%f217, %f214, %f216, %p109;
	mov.b32 	%r213, %f217;
	mov.b32 	%r214, 4;
	// begin inline asm
	shfl.sync.down.b32 %r212, %r213, %r214, %r225, %r226;
	// end inline asm
	mov.b32 	%f218, %r212;
	setp.gt.s32 	%p111, %r201, 27;
	setp.lt.f32 	%p112, %f217, %f218;
	selp.f32 	%f219, %f218, %f217, %p112;
	selp.f32 	%f220, %f217, %f219, %p111;
	mov.b32 	%r218, %f220;
	mov.b32 	%r219, 8;
	// begin inline asm
	shfl.sync.down.b32 %r217, %r218, %r219, %r225, %r226;
	// end inline asm
	mov.b32 	%f221, %r217;
	setp.gt.s32 	%p113, %r201, 23;
	setp.lt.f32 	%p114, %f220, %f221;
	selp.f32 	%f222, %f221, %f220, %p114;
	selp.f32 	%f223, %f220, %f222, %p113;
	mov.b32 	%r223, %f223;
	mov.b32 	%r224, 16;
	// begin inline asm
	shfl.sync.down.b32 %r222, %r223, %r224, %r225, %r226;
	// end inline asm
	mov.b32 	%f224, %r222;
	setp.gt.s32 	%p115, %r201, 15;
	setp.lt.f32 	%p116, %f223, %f224;
	selp.f32 	%f38, %f224, %f223, %p116;
	selp.f32 	%f444, %f223, %f38, %p115;
	setp.ne.s32 	%p117, %r201, 0;
	@%p117 bra 	$L__BB11_52;
	shr.u32 	%r227, %r36, 3;
	and.b32  	%r228, %r227, 124;
	mov.u32 	%r229, _ZZN3cub18CUB_300001_SM_10006detail6reduce28DeviceReduceSingleTileKernelINS2_10policy_hubIfjN4cuda3__47maximumIfEEE10Policy1000EPfSB_jS8_ffNS5_3std3__410__identityEEEvT0_T1_T2_T3_T4_T6_E12temp_storage;
	add.s32 	%r230, %r229, %r228;
	st.shared.f32 	[%r230+8], %f38;
$L__BB11_52:
	bar.sync 	0;
	setp.ne.s32 	%p118, %r36, 0;
	@%p118 bra 	$L__BB11_74;
	ld.shared.f32 	%f225, [_ZZN3cub18CUB_300001_SM_10006detail6reduce28DeviceReduceSingleTileKernelINS2_10policy_hubIfjN4cuda3__47maximumIfEEE10Policy1000EPfSB_jS8_ffNS5_3std3__410__identityEEEvT0_T1_T2_T3_T4_T6_E12temp_storage+12];
	setp.lt.f32 	%p119, %f444, %f225;
	selp.f32 	%f226, %f225, %f444, %p119;
	ld.shared.f32 	%f227, [_ZZN3cub18CUB_300001_SM_10006detail6reduce28DeviceReduceSingleTileKernelINS2_10policy_hubIfjN4cuda3__47maximumIfEEE10Policy1000EPfSB_jS8_ffNS5_3std3__410__identityEEEvT0_T1_T2_T3_T4_T6_E12temp_storage+16];
	setp.lt.f32 	%p120, %f226, %f227;
	selp.f32 	%f228, %f227, %f226, %p120;
	ld.shared.f32 	%f229, [_ZZN3cub18CUB_300001_SM_10006detail6reduce28DeviceReduceSingleTileKernelINS2_10policy_hubIfjN4cuda3__47maximumIfEEE10Policy1000EPfSB_jS8_ffNS5_3std3__410__identityEEEvT0_T1_T2_T3_T4_T6_E12temp_storage+20];
	setp.lt.f32 	%p121, %f228, %f229;
	selp.f32 	%f230, %f229, %f228, %p121;
	ld.shared.f32 	%f231, [_ZZN3cub18CUB_300001_SM_10006detail6reduce28DeviceReduceSingleTileKernelINS2_10policy_hubIfjN4cuda3__47maximumIfEEE10Policy1000EPfSB_jS8_ffNS5_3std3__410__identityEEEvT0_T1_T2_T3_T4_T6_E12temp_storage+24];
	setp.lt.f32 	%p122, %f230, %f231;
	selp.f32 	%f232, %f231, %f230, %p122;
	ld.shared.f32 	%f233, [_ZZN3cub18CUB_300001_SM_10006detail6reduce28DeviceReduceSingleTileKernelINS2_10policy_hubIfjN4cuda3__47maximumIfEEE10Policy1000EPfSB_jS8_ffNS5_3std3__410__identityEEEvT0_T1_T2_T3_T4_T6_E12temp_storage+28];
	setp.lt.f32 	%p123, %f232, %f233;
	selp.f32 	%f234, %f233, %f232, %p123;
	ld.shared.f32 	%f235, [_ZZN3cub18CUB_300001_SM_10006detail6reduce28DeviceReduceSingleTileKernelINS2_10policy_hubIfjN4cuda3__47maximumIfEEE10Policy1000EPfSB_jS8_ffNS5_3std3__410__identityEEEvT0_T1_T2_T3_T4_T6_E12temp_storage+32];
	setp.lt.f32 	%p124, %f234, %f235;
	selp.f32 	%f236, %f235, %f234, %p124;
	ld.shared.f32 	%f237, [_ZZN3cub18CUB_300001_SM_10006detail6reduce28DeviceReduceSingleTileKernelINS2_10policy_hubIfjN4cuda3__47maximumIfEEE10Policy1000EPfSB_jS8_ffNS5_3std3__410__identityEEEvT0_T1_T2_T3_T4_T6_E12temp_storage+36];
	setp.lt.f32 	%p125, %f236, %f237;
	selp.f32 	%f444, %f237, %f236, %p125;
	bra.uni 	$L__BB11_74;
$L__BB11_54:
	// begin inline asm
	mov.u32 %r163, %laneid;
	// end inline asm
	and.b32  	%r189, %r36, 992;
	add.s32 	%r190, %r189, 32;
	setp.gt.u32 	%p80, %r190, %r70;
	not.b32 	%r191, %r189;
	add.s32 	%r192, %r70, %r191;
	selp.b32 	%r187, %r192, 31, %p80;
	mov.b32 	%r165, %f436;
	mov.b32 	%r166, 1;
	mov.b32 	%r188, -1;
	// begin inline asm
	shfl.sync.down.b32 %r164, %r165, %r166, %r187, %r188;
	// end inline asm
	mov.b32 	%f165, %r164;
	setp.lt.s32 	%p81, %r163, %r187;
	setp.lt.f32 	%p82, %f436, %f165;
	selp.f32 	%f166, %f165, %f436, %p82;
	selp.f32 	%f167, %f166, %f436, %p81;
	mov.b32 	%r170, %f167;
	mov.b32 	%r171, 2;
	// begin inline asm
	shfl.sync.down.b32 %r169, %r170, %r171, %r187, %r188;
	// end inline asm
	mov.b32 	%f168, %r169;
	add.s32 	%r193, %r163, 2;
	setp.gt.s32 	%p83, %r193, %r187;
	setp.lt.f32 	%p84, %f167, %f168;
	selp.f32 	%f169, %f168, %f167, %p84;
	selp.f32 	%f170, %f167, %f169, %p83;
	mov.b32 	%r175, %f170;
	mov.b32 	%r176, 4;
	// begin inline asm
	shfl.sync.down.b32 %r174, %r175, %r176, %r187, %r188;
	// end inline asm
	mov.b32 	%f171, %r174;
	add.s32 	%r194, %r163, 4;
	setp.gt.s32 	%p85, %r194, %r187;
	setp.lt.f32 	%p86, %f170, %f171;
	selp.f32 	%f172, %f171, %f170, %p86;
	selp.f32 	%f173, %f170, %f172, %p85;
	mov.b32 	%r180, %f173;
	mov.b32 	%r181, 8;
	// begin inline asm
	shfl.sync.down.b32 %r179, %r180, %r181, %r187, %r188;
	// end inline asm
	mov.b32 	%f174, %r179;
	add.s32 	%r195, %r163, 8;
	setp.gt.s32 	%p87, %r195, %r187;
	setp.lt.f32 	%p88, %f173, %f174;
	selp.f32 	%f175, %f174, %f173, %p88;
	selp.f32 	%f176, %f173, %f175, %p87;
	mov.b32 	%r185, %f176;
	mov.b32 	%r186, 16;
	// begin inline asm
	shfl.sync.down.b32 %r184, %r185, %r186, %r187, %r188;
	// end inline asm
	mov.b32 	%f177, %r184;
	add.s32 	%r196, %r163, 16;
	setp.gt.s32 	%p89, %r196, %r187;
	setp.lt.f32 	%p90, %f176, %f177;
	selp.f32 	%f178, %f177, %f176, %p90;
	selp.f32 	%f444, %f176, %f178, %p89;
	setp.ne.s32 	%p91, %r163, 0;
	@%p91 bra 	$L__BB11_56;
	shr.u32 	%r197, %r36, 3;
	and.b32  	%r198, %r197, 124;
	mov.u32 	%r199, _ZZN3cub18CUB_300001_SM_10006detail6reduce28DeviceReduceSingleTileKernelINS2_10policy_hubIfjN4cuda3__47maximumIfEEE10Policy1000EPfSB_jS8_ffNS5_3std3__410__identityEEEvT0_T1_T2_T3_T4_T6_E12temp_storage;
	add.s32 	%r200, %r199, %r198;
	st.shared.f32 	[%r200+8], %f444;
$L__BB11_56:
	bar.sync 	0;
	setp.ne.s32 	%p92, %r36, 0;
	@%p92 bra 	$L__BB11_74;
	setp.gt.u32 	%p93, %r70, 32;
	ld.shared.f32 	%f179, [_ZZN3cub18CUB_300001_SM_10006detail6reduce28DeviceReduceSingleTileKernelINS2_10policy_hubIfjN4cuda3__47maximumIfEEE10Policy1000EPfSB_jS8_ffNS5_3std3__410__identityEEEvT0_T1_T2_T3_T4_T6_E12temp_storage+12];
	setp.lt.f32 	%p94, %f444, %f179;
	selp.f32 	%f181, %f179, %f444, %p94;
	selp.f32 	%f182, %f181, %f444, %p93;
	setp.gt.u32 	%p95, %r70, 64;
	ld.shared.f32 	%f184, [_ZZN3cub18CUB_300001_SM_10006detail6reduce28DeviceReduceSingleTileKernelINS2_10policy_hubIfjN4cuda3__47maximumIfEEE10Policy1000EPfSB_jS8_ffNS5_3std3__410__identityEEEvT0_T1_T2_T3_T4_T6_E12temp_storage+16];
	setp.lt.f32 	%p96, %f182, %f184;
	selp.f32 	%f186, %f184, %f182, %p96;
	selp.f32 	%f187, %f186, %f182, %p95;
	setp.gt.u32 	%p97, %r70, 96;
	ld.shared.f32 	%f189, [_ZZN3cub18CUB_300001_SM_10006detail6reduce28DeviceReduceSingleTileKernelINS2_10policy_hubIfjN4cuda3__47maximumIfEEE10Policy1000EPfSB_jS8_ffNS5_3std3__410__identityEEEvT0_T1_T2_T3_T4_T6_E12temp_storage+20];
	setp.lt.f32 	%p98, %f187, %f189;
	selp.f32 	%f191, %f189, %f187, %p98;
	selp.f32 	%f192, %f191, %f187, %p97;
	setp.gt.u32 	%p99, %r70, 128;
	ld.shared.f32 	%f194, [_ZZN3cub18CUB_300001_SM_10006detail6reduce28DeviceReduceSingleTileKernelINS2_10policy_hubIfjN4cuda3__47maximumIfEEE10Policy1000EPfSB_jS8_ffNS5_3std3__410__identityEEEvT0_T1_T2_T3_T4_T6_E12temp_storage+24];
	setp.lt.f32 	%p100, %f192, %f194;
	selp.f32 	%f196, %f194, %f192, %p100;
	selp.f32 	%f197, %f196, %f192, %p99;
	setp.gt.u32 	%p101, %r70, 160;
	ld.shared.f32 	%f199, [_ZZN3cub18CUB_300001_SM_10006detail6reduce28DeviceReduceSingleTileKernelINS2_10policy_hubIfjN4cuda3__47maximumIfEEE10Policy1000EPfSB_jS8_ffNS5_3std3__410__identityEEEvT0_T1_T2_T3_T4_T6_E12temp_storage+28];
	setp.lt.f32 	%p102, %f197, %f199;
	selp.f32 	%f201, %f199, %f197, %p102;
	selp.f32 	%f202, %f201, %f197, %p101;
	setp.gt.u32 	%p103, %r70, 192;
	ld.shared.f32 	%f204, [_ZZN3cub18CUB_300001_SM_10006detail6reduce28DeviceReduceSingleTileKernelINS2_10policy_hubIfjN4cuda3__47maximumIfEEE10Policy1000EPfSB_jS8_ffNS5_3std3__410__identityEEEvT0_T1_T2_T3_T4_T6_E12temp_storage+32];
	setp.lt.f32 	%p104, %f202, %f204;
	selp.f32 	%f206, %f204, %f202, %p104;
	selp.f32 	%f207, %f206, %f202, %p103;
	setp.gt.u32 	%p105, %r70, 224;
	ld.shared.f32 	%f209, [_ZZN3cub18CUB_300001_SM_10006detail6reduce28DeviceReduceSingleTileKernelINS2_10policy_hubIfjN4cuda3__47maximumIfEEE10Policy1000EPfSB_jS8_ffNS5_3std3__410__identityEEEvT0_T1_T2_T3_T4_T6_E12temp_storage+36];
	setp.lt.f32 	%p106, %f207, %f209;
	selp.f32 	%f211, %f209, %f207, %p106;
	selp.f32 	%f444, %f211, %f207, %p105;
	bra.uni 	$L__BB11_74;
$L__BB11_58:
	mov.u32 	%r48, %tid.x;
	mul.wide.u32 	%rd34, %r48, 4;
	add.s64 	%rd18, %rd15, %rd34;
	// begin inline asm
	ld.global.nc.u32 %r71, [%rd18];
	// end inline asm
	mov.b32 	%f59, %r71;
	add.s64 	%rd19, %rd18, 1024;
	// begin inline asm
	ld.global.nc.u32 %r72, [%rd19];
	// end inline asm
	mov.b32 	%f60, %r72;
	add.s64 	%rd20, %rd18, 2048;
	// begin inline asm
	ld.global.nc.u32 %r73, [%rd20];
	// end inline asm
	mov.b32 	%f61, %r73;
	add.s64 	%rd21, %rd18, 3072;
	// begin inline asm
	ld.global.nc.u32 %r74, [%rd21];
	// end inline asm
	mov.b32 	%f62, %r74;
	add.s64 	%rd22, %rd18, 4096;
	// begin inline asm
	ld.global.nc.u32 %r75, [%rd22];
	// end inline asm
	mov.b32 	%f63, %r75;
	add.s64 	%rd23, %rd18, 5120;
	// begin inline asm
	ld.global.nc.u32 %r76, [%rd23];
	// end inline asm
	mov.b32 	%f64, %r76;
	add.s64 	%rd24, %rd18, 6144;
	// begin inline asm
	ld.global.nc.u32 %r77, [%rd24];
	// end inline asm
	mov.b32 	%f65, %r77;
	add.s64 	%rd25, %rd18, 7168;
	// begin inline asm
	ld.global.nc.u32 %r78, [%rd25];
	// end inline asm
	mov.b32 	%f66, %r78;
	add.s64 	%rd26, %rd18, 8192;
	// begin inline asm
	ld.global.nc.u32 %r79, [%rd26];
	// end inline asm
	mov.b32 	%f67, %r79;
	add.s64 	%rd27, %rd18, 9216;
	// begin inline asm
	ld.global.nc.u32 %r80, [%rd27];
	// end inline asm
	mov.b32 	%f68, %r80;
	add.s64 	%rd28, %rd18, 10240;
	// begin inline asm
	ld.global.nc.u32 %r81, [%rd28];
	// end inline asm
	mov.b32 	%f69, %r81;
	add.s64 	%rd29, %rd18, 11264;
	// begin inline asm
	ld.global.nc.u32 %r82, [%rd29];
	// end inline asm
	mov.b32 	%f70, %r82;
	add.s64 	%rd30, %rd18, 12288;
	// begin inline asm
	ld.global.nc.u32 %r83, [%rd30];
	// end inline asm
	mov.b32 	%f71, %r83;
	add.s64 	%rd31, %rd18, 13312;
	// begin inline asm
	ld.global.nc.u32 %r84, [%rd31];
	// end inline asm
	mov.b32 	%f72, %r84;
	add.s64 	%rd32, %rd18, 14336;
	// begin inline asm
	ld.global.nc.u32 %r85, [%rd32];
	// end inline asm
	mov.b32 	%f73, %r85;
	add.s64 	%rd33, %rd18, 15360;
	// begin inline asm
	ld.global.nc.u32 %r86, [%rd33];
	// end inline asm
	mov.b32 	%f74, %r86;
	setp.lt.f32 	%p4, %f59, %f60;
	selp.f32 	%f75, %f60, %f59, %p4;
	setp.lt.f32 	%p5, %f61, %f62;
	selp.f32 	%f76, %f62, %f61, %p5;
	setp.lt.f32 	%p6, %f63, %f64;
	selp.f32 	%f77, %f64, %f63, %p6;
	setp.lt.f32 	%p7, %f65, %f66;
	selp.f32 	%f78, %f66, %f65, %p7;
	setp.lt.f32 	%p8, %f67, %f68;
	selp.f32 	%f79, %f68, %f67, %p8;
	setp.lt.f32 	%p9, %f69, %f70;
	selp.f32 	%f80, %f70, %f69, %p9;
	setp.lt.f32 	%p10, %f71, %f72;
	selp.f32 	%f81, %f72, %f71, %p10;
	setp.lt.f32 	%p11, %f73, %f74;
	selp.f32 	%f82, %f74, %f73, %p11;
	setp.lt.f32 	%p12, %f75, %f76;
	selp.f32 	%f83, %f76, %f75, %p12;
	setp.lt.f32 	%p13, %f77, %f78;
	selp.f32 	%f84, %f78, %f77, %p13;
	setp.lt.f32 	%p14, %f79, %f80;
	selp.f32 	%f85, %f80, %f79, %p14;
	setp.lt.f32 	%p15, %f81, %f82;
	selp.f32 	%f86, %f82, %f81, %p15;
	setp.lt.f32 	%p16, %f83, %f84;
	selp.f32 	%f87, %f84, %f83, %p16;
	setp.lt.f32 	%p17, %f85, %f86;
	selp.f32 	%f88, %f86, %f85, %p17;
	setp.lt.f32 	%p18, %f87, %f88;
	selp.f32 	%f443, %f88, %f87, %p18;
	add.s32 	%r49, %r70, -4096;
	setp.lt.u32 	%p19, %r49, 4096;
	mov.b32 	%r412, 4096;
	@%p19 bra 	$L__BB11_62;
	mov.b32 	%r412, 4096;
$L__BB11_60:
	add.s32 	%r105, %r48, %r412;
	mul.wide.u32 	%rd51, %r105, 4;
	add.s64 	%rd35, %rd15, %rd51;
	// begin inline asm
	ld.global.nc.u32 %r89, [%rd35];
	// end inline asm
	mov.b32 	%f89, %r89;
	mul.wide.u32 	%rd52, %r412, 4;
	add.s64 	%rd53, %rd18, %rd52;
	add.s64 	%rd36, %rd53, 1024;
	// begin inline asm
	ld.global.nc.u32 %r90, [%rd36];
	// end inline asm
	mov.b32 	%f90, %r90;
	add.s64 	%rd37, %rd53, 2048;
	// begin inline asm
	ld.global.nc.u32 %r91, [%rd37];
	// end inline asm
	mov.b32 	%f91, %r91;
	add.s64 	%rd38, %rd53, 3072;
	// begin inline asm
	ld.global.nc.u32 %r92, [%rd38];
	// end inline asm
	mov.b32 	%f92, %r92;
	add.s64 	%rd39, %rd53, 4096;
	// begin inline asm
	ld.global.nc.u32 %r93, [%rd39];
	// end inline asm
	mov.b32 	%f93, %r93;
	add.s64 	%rd40, %rd53, 5120;
	// begin inline asm
	ld.global.nc.u32 %r94, [%rd40];
	// end inline asm
	mov.b32 	%f94, %r94;
	add.s64 	%rd41, %rd53, 6144;
	// begin inline asm
	ld.global.nc.u32 %r95, [%rd41];
	// end inline asm
	mov.b32 	%f95, %r95;
	add.s64 	%rd42, %rd53, 7168;
	// begin inline asm
	ld.global.nc.u32 %r96, [%rd42];
	// end inline asm
	mov.b32 	%f96, %r96;
	add.s64 	%rd43, %rd53, 8192;
	// begin inline asm
	ld.global.nc.u32 %r97, [%rd43];
	// end inline asm
	mov.b32 	%f97, %r97;
	add.s64 	%rd44, %rd53, 9216;
	// begin inline asm
	ld.global.nc.u32 %r98, [%rd44];
	// end inline asm
	mov.b32 	%f98, %r98;
	add.s64 	%rd45, %rd53, 10240;
	// begin inline asm
	ld.global.nc.u32 %r99, [%rd45];
	// end inline asm
	mov.b32 	%f99, %r99;
	add.s64 	%rd46, %rd53, 11264;
	// begin inline asm
	ld.global.nc.u32 %r100, [%rd46];
	// end inline asm
	mov.b32 	%f100, %r100;
	add.s64 	%rd47, %rd53, 12288;
	// begin inline asm
	ld.global.nc.u32 %r101, [%rd47];
	// end inline asm
	mov.b32 	%f101, %r101;
	add.s64 	%rd48, %rd53, 13312;
	// begin inline asm
	ld.global.nc.u32 %r102, [%rd48];
	// end inline asm
	mov.b32 	%f102, %r102;
	add.s64 	%rd49, %rd53, 14336;
	// begin inline asm
	ld.global.nc.u32 %r103, [%rd49];
	// end inline asm
	mov.b32 	%f103, %r103;
	add.s64 	%rd50, %rd53, 15360;
	// begin inline asm
	ld.global.nc.u32 %r104, [%rd50];
	// end inline asm
	mov.b32 	%f104, %r104;
	setp.lt.f32 	%p20, %f443, %f89;
	selp.f32 	%f105, %f89, %f443, %p20;
	setp.lt.f32 	%p21, %f90, %f91;
	selp.f32 	%f106, %f91, %f90, %p21;
	setp.lt.f32 	%p22, %f92, %f93;
	selp.f32 	%f107, %f93, %f92, %p22;
	setp.lt.f32 	%p23, %f94, %f95;
	selp.f32 	%f108, %f95, %f94, %p23;
	setp.lt.f32 	%p24, %f96, %f97;
	selp.f32 	%f109, %f97, %f96, %p24;
	setp.lt.f32 	%p25, %f98, %f99;
	selp.f32 	%f110, %f99, %f98, %p25;
	setp.lt.f32 	%p26, %f100, %f101;
	selp.f32 	%f111, %f101, %f100, %p26;
	setp.lt.f32 	%p27, %f102, %f103;
	selp.f32 	%f112, %f103, %f102, %p27;
	setp.lt.f32 	%p28, %f105, %f106;
	selp.f32 	%f113, %f106, %f105, %p28;
	setp.lt.f32 	%p29, %f107, %f108;
	selp.f32 	%f114, %f108, %f107, %p29;
	setp.lt.f32 	%p30, %f109, %f110;
	selp.f32 	%f115, %f110, %f109, %p30;
	setp.lt.f32 	%p31, %f111, %f112;
	selp.f32 	%f116, %f112, %f111, %p31;
	setp.lt.f32 	%p32, %f113, %f114;
	selp.f32 	%f117, %f114, %f113, %p32;
	setp.lt.f32 	%p33, %f115, %f116;
	selp.f32 	%f118, %f116, %f115, %p33;
	setp.lt.f32 	%p34, %f117, %f118;
	selp.f32 	%f119, %f118, %f117, %p34;
	setp.lt.f32 	%p35, %f119, %f104;
	selp.f32 	%f443, %f104, %f119, %p35;
	sub.s32 	%r106, %r70, %r412;
	setp.lt.u32 	%p36, %r106, 4096;
	@%p36 bra 	$L__BB11_70;
	add.s32 	%r412, %r412, 4096;
	setp.le.u32 	%p37, %r412, %r49;
	@%p37 bra 	$L__BB11_60;
$L__BB11_62:
	setp.le.u32 	%p38, %r70, %r412;
	@%p38 bra 	$L__BB11_70;
	sub.s32 	%r53, %r70, %r412;
	setp.ge.s32 	%p39, %r48, %r53;
	@%p39 bra 	$L__BB11_70;
	not.b32 	%r107, %r48;
	add.s32 	%r108, %r70, %r107;
	sub.s32 	%r54, %r108, %r412;
	and.b32  	%r109, %r54, 768;
	setp.eq.s32 	%p40, %r109, 768;
	mov.u32 	%r416, %r48;
	@%p40 bra 	$L__BB11_67;
	add.s32 	%r414, %r48, %r412;
	shr.u32 	%r110, %r54, 8;
	add.s32 	%r111, %r110, 1;
	and.b32  	%r112, %r111, 3;
	neg.s32 	%r413, %r112;
	mov.u32 	%r416, %r48;
$L__BB11_66:
	.pragma "nounroll";
	mul.wide.u32 	%rd55, %r414, 4;
	add.s64 	%rd54, %rd15, %rd55;
	// begin inline asm
	ld.global.nc.u32 %r113, [%rd54];
	// end inline asm
	mov.b32 	%f121, %r113;
	setp.lt.f32 	%p41, %f443, %f121;
	selp.f32 	%f443, %f121, %f443, %p41;
	add.s32 	%r416, %r416, 256;
	add.s32 	%r414, %r414, 256;
	add.s32 	%r413, %r413, 1;
	setp.ne.s32 	%p42, %r413, 0;
	@%p42 bra 	$L__BB11_66;
$L__BB11_67:
	setp.lt.u32 	%p43, %r54, 768;
	@%p43 bra 	$L__BB11_70;
	add.s32 	%r418, %r416, 512;
	add.s32 	%r417, %r416, %r412;
$L__BB11_69:
	mul.wide.u32 	%rd60, %r417, 4;
	add.s64 	%rd56, %rd15, %rd60;
	// begin inline asm
	ld.global.nc.u32 %r114, [%rd56];
	// end inline asm
	mov.b32 	%f122, %r114;
	setp.lt.f32 	%p44, %f443, %f122;
	selp.f32 	%f123, %f122, %f443, %p44;
	add.s32 	%r118, %r417, 256;
	mul.wide.u32 	%rd61, %r118, 4;
	add.s64 	%rd57, %rd15, %rd61;
	// begin inline asm
	ld.global.nc.u32 %r115, [%rd57];
	// end inline asm
	mov.b32 	%f124, %r115;
	setp.lt.f32 	%p45, %f123, %f124;
	selp.f32 	%f125, %f124, %f123, %p45;
	add.s32 	%r119, %r417, 512;
	mul.wide.u32 	%rd62, %r119, 4;
	add.s64 	%rd58, %rd15, %rd62;
	// begin inline asm
	ld.global.nc.u32 %r116, [%rd58];
	// end inline asm
	mov.b32 	%f126, %r116;
	setp.lt.f32 	%p46, %f125, %f126;
	selp.f32 	%f127, %f126, %f125, %p46;
	add.s32 	%r120, %r417, 768;
	mul.wide.u32 	%rd63, %r120, 4;
	add.s64 	%rd59, %rd15, %rd63;
	// begin inline asm
	ld.global.nc.u32 %r117, [%rd59];
	// end inline asm
	mov.b32 	%f128, %r117;
	setp.lt.f32 	%p47, %f127, %f128;
	selp.f32 	%f443, %f128, %f127, %p47;
	add.s32 	%r68, %r418, 1024;
	add.s32 	%r121, %r418, 512;
	add.s32 	%r417, %r417, 1024;
	setp.lt.s32 	%p48, %r121, %r53;
	mov.u32 	%r418, %r68;
	@%p48 bra 	$L__BB11_69;
$L__BB11_70:
	// begin inline asm
	mov.u32 %r122, %laneid;
	// end inline asm
	mov.b32 	%r124, %f443;
	mov.b32 	%r125, 1;
	mov.b32 	%r146, 31;
	mov.b32 	%r147, -1;
	// begin inline asm
	shfl.sync.down.b32 %r123, %r124, %r125, %r146, %r147;
	// end inline asm
	mov.b32 	%f129, %r123;
	setp.gt.s32 	%p49, %r122, 30;
	setp.lt.f32 	%p50, %f443, %f129;
	selp.f32 	%f130, %f129, %f443, %p50;
	selp.f32 	%f131, %f443, %f130, %p49;
	mov.b32 	%r129, %f131;
	mov.b32 	%r130, 2;
	// begin inline asm
	shfl.sync.down.b32 %r128, %r129, %r130, %r146, %r147;
	// end inline asm
	mov.b32 	%f132, %r128;
	setp.gt.s32 	%p51, %r122, 29;
	setp.lt.f32 	%p52, %f131, %f132;
	selp.f32 	%f133, %f132, %f131, %p52;
	selp.f32 	%f134, %f131, %f133, %p51;
	mov.b32 	%r134, %f134;
	mov.b32 	%r135, 4;
	// begin inline asm
	shfl.sync.down.b32 %r133, %r134, %r135, %r146, %r147;
	// end inline asm
	mov.b32 	%f135, %r133;
	setp.gt.s32 	%p53, %r122, 27;
	setp.lt.f32 	%p54, %f134, %f135;
	selp.f32 	%f136, %f135, %f134, %p54;
	selp.f32 	%f137, %f134, %f136, %p53;
	mov.b32 	%r139, %f137;
	mov.b32 	%r140, 8;
	// begin inline asm
	shfl.sync.down.b32 %r138, %r139, %r140, %r146, %r147;
	// end inline asm
	mov.b32 	%f138, %r138;
	setp.gt.s32 	%p55, %r122, 23;
	setp.lt.f32 	%p56, %f137, %f138;
	selp.f32 	%f139, %f138, %f137, %p56;
	selp.f32 	%f140, %f137, %f139, %p55;
	mov.b32 	%r144, %f140;
	mov.b32 	%r145, 16;
	// begin inline asm
	shfl.sync.down.b32 %r143, %r144, %r145, %r146, %r147;
	// end inline asm
	mov.b32 	%f141, %r143;
	setp.gt.s32 	%p57, %r122, 15;
	setp.lt.f32 	%p58, %f140, %f141;
	selp.f32 	%f54, %f141, %f140, %p58;
	selp.f32 	%f444, %f140, %f54, %p57;
	setp.ne.s32 	%p59, %r122, 0;
	@%p59 bra 	$L__BB11_72;
	shr.u32 	%r148, %r48, 3;
	and.b32  	%r149, %r148, 124;
	mov.u32 	%r150, _ZZN3cub18CUB_300001_SM_10006detail6reduce28DeviceReduceSingleTileKernelINS2_10policy_hubIfjN4cuda3__47maximumIfEEE10Policy1000EPfSB_jS8_ffNS5_3std3__410__identityEEEvT0_T1_T2_T3_T4_T6_E12temp_storage;
	add.s32 	%r151, %r150, %r149;
	st.shared.f32 	[%r151+8], %f54;
$L__BB11_72:
	bar.sync 	0;
	setp.ne.s32 	%p60, %r48, 0;
	@%p60 bra 	$L__BB11_74;
	ld.shared.f32 	%f142, [_ZZN3cub18CUB_300001_SM_10006detail6reduce28DeviceReduceSingleTileKernelINS2_10policy_hubIfjN4cuda3__47maximumIfEEE10Policy1000EPfSB_jS8_ffNS5_3std3__410__identityEEEvT0_T1_T2_T3_T4_T6_E12temp_storage+12];
	setp.lt.f32 	%p61, %f444, %f142;
	selp.f32 	%f143, %f142, %f444, %p61;
	ld.shared.f32 	%f144, [_ZZN3cub18CUB_300001_SM_10006detail6reduce28DeviceReduceSingleTileKernelINS2_10policy_hubIfjN4cuda3__47maximumIfEEE10Policy1000EPfSB_jS8_ffNS5_3std3__410__identityEEEvT0_T1_T2_T3_T4_T6_E12temp_storage+16];
	setp.lt.f32 	%p62, %f143, %f144;
	selp.f32 	%f145, %f144, %f143, %p62;
	ld.shared.f32 	%f146, [_ZZN3cub18CUB_300001_SM_10006detail6reduce28DeviceReduceSingleTileKernelINS2_10policy_hubIfjN4cuda3__47maximumIfEEE10Policy1000EPfSB_jS8_ffNS5_3std3__410__identityEEEvT0_T1_T2_T3_T4_T6_E12temp_storage+20];
	setp.lt.f32 	%p63, %f145, %f146;
	selp.f32 	%f147, %f146, %f145, %p63;
	ld.shared.f32 	%f148, [_ZZN3cub18CUB_300001_SM_10006detail6reduce28DeviceReduceSingleTileKernelINS2_10policy_hubIfjN4cuda3__47maximumIfEEE10Policy1000EPfSB_jS8_ffNS5_3std3__410__identityEEEvT0_T1_T2_T3_T4_T6_E12temp_storage+24];
	setp.lt.f32 	%p64, %f147, %f148;
	selp.f32 	%f149, %f148, %f147, %p64;
	ld.shared.f32 	%f150, [_ZZN3cub18CUB_300001_SM_10006detail6reduce28DeviceReduceSingleTileKernelINS2_10policy_hubIfjN4cuda3__47maximumIfEEE10Policy1000EPfSB_jS8_ffNS5_3std3__410__identityEEEvT0_T1_T2_T3_T4_T6_E12temp_storage+28];
	setp.lt.f32 	%p65, %f149, %f150;
	selp.f32 	%f151, %f150, %f149, %p65;
	ld.shared.f32 	%f152, [_ZZN3cub18CUB_300001_SM_10006detail6reduce28DeviceReduceSingleTileKernelINS2_10policy_hubIfjN4cuda3__47maximumIfEEE10Policy1000EPfSB_jS8_ffNS5_3std3__410__identityEEEvT0_T1_T2_T3_T4_T6_E12temp_storage+32];
	setp.lt.f32 	%p66, %f151, %f152;
	selp.f32 	%f153, %f152, %f151, %p66;
	ld.shared.f32 	%f154, [_ZZN3cub18CUB_300001_SM_10006detail6reduce28DeviceReduceSingleTileKernelINS2_10policy_hubIfjN4cuda3__47maximumIfEEE10Policy1000EPfSB_jS8_ffNS5_3std3__410__identityEEEvT0_T1_T2_T3_T4_T6_E12temp_storage+36];
	setp.lt.f32 	%p67, %f153, %f154;
	selp.f32 	%f444, %f154, %f153, %p67;
$L__BB11_74:
	mov.u32 	%r391, %tid.x;
	setp.ne.s32 	%p249, %r391, 0;
	@%p249 bra 	$L__BB11_76;
	setp.lt.f32 	%p250, %f58, %f444;
	selp.f32 	%f417, %f444, %f58, %p250;
	st.global.f32 	[%rd1], %f417;
$L__BB11_76:
	ret;

}
	// .globl	_ZN3cub18CUB_300001_SM_10006detail6reduce18DeviceReduceKernelINS2_10policy_hubIfjN4cuda3__47maximumIfEEE10Policy1000EPfjS8_fNS5_3std3__410__identityEEEvT0_PT3_T1_NS0_13GridEvenShareISI_EET2_T4_
.visible .entry _ZN3cub18CUB_300001_SM_10006detail6reduce18DeviceReduceKernelINS2_10policy_hubIfjN4cuda3__47maximumIfEEE10Policy1000EPfjS8_fNS5_3std3__410__identityEEEvT0_PT3_T1_NS0_13GridEvenShareISI_EET2_T4_(
	.param .u64 .ptr .align 1 _ZN3cub18CUB_300001_SM_10006detail6reduce18DeviceReduceKernelINS2_10policy_hubIfjN4cuda3__47maximumIfEEE10Policy1000EPfjS8_fNS5_3std3__410__identityEEEvT0_PT3_T1_NS0_13GridEvenShareISI_EET2_T4__param_0,
	.param .u64 .ptr .align 1 _ZN3cub18CUB_300001_SM_10006detail6reduce18DeviceReduceKernelINS2_10policy_hubIfjN4cuda3__47maximumIfEEE10Policy1000EPfjS8_fNS5_3std3__410__identityEEEvT0_PT3_T1_NS0_13GridEvenShareISI_EET2_T4__param_1,
	.param .u32 _ZN3cub18CUB_300001_SM_10006detail6reduce18DeviceReduceKernelINS2_10policy_hubIfjN4cuda3__47maximumIfEEE10Policy1000EPfjS8_fNS5_3std3__410__identityEEEvT0_PT3_T1_NS0_13GridEvenShareISI_EET2_T4__param_2,
	.param .align 4 .b8 _ZN3cub18CUB_300001_SM_10006detail6reduce18DeviceReduceKernelINS2_10policy_hubIfjN4cuda3__47maximumIfEEE10Policy1000EPfjS8_fNS5_3std3__410__identityEEEvT0_PT3_T1_NS0_13GridEvenShareISI_EET2_T4__param_3[40],
	.param .align 1 .b8 _ZN3cub18CUB_300001_SM_10006detail6reduce18DeviceReduceKernelINS2_10policy_hubIfjN4cuda3__47maximumIfEEE10Policy1000EPfjS8_fNS5_3std3__410__identityEEEvT0_PT3_T1_NS0_13GridEvenShareISI_EET2_T4__param_4[1],
	.param .align 1 .b8 _ZN3cub18CUB_300001_SM_10006detail6reduce18DeviceReduceKernelINS2_10policy_hubIfjN4cuda3__47maximumIfEEE10Policy1000EPfjS8_fNS5_3std3__410__identityEEEvT0_PT3_T1_NS0_13GridEvenShareISI_EET2_T4__param_5[1]
)
.maxntid 256
{
	.reg .pred 	%p<249>;
	.reg .b32 	%r<478>;
	.reg .b32 	%f<439>;
	.reg .b64 	%rd<112>;
	// demoted variable
	.shared .align 4 .b8 _ZZN3cub18CUB_300001_SM_10006detail6reduce18DeviceReduceKernelINS2_10policy_hubIfjN4cuda3__47maximumIfEEE10Policy1000EPfjS8_fNS5_3std3__410__identityEEEvT0_PT3_T1_NS0_13GridEvenShareISI_EET2_T4_E12temp_storage[44];
	ld.param.u32 	%r1, [_ZN3cub18CUB_300001_SM_10006detail6reduce18DeviceReduceKernelINS2_10policy_hubIfjN4cuda3__47maximumIfEEE10Policy1000EPfjS8_fNS5_3std3__410__identityEEEvT0_PT3_T1_NS0_13GridEvenShareISI_EET2_T4__param_3+20];
	ld.param.u64 	%rd1, [_ZN3cub18CUB_300001_SM_10006detail6reduce18DeviceReduceKernelINS2_10policy_hubIfjN4cuda3__47maximumIfEEE10Policy1000EPfjS8_fNS5_3std3__410__identityEEEvT0_PT3_T1_NS0_13GridEvenShareISI_EET2_T4__param_0];
	ld.param.u32 	%r2, [_ZN3cub18CUB_300001_SM_10006detail6reduce18DeviceReduceKernelINS2_10policy_hubIfjN4cuda3__47maximumIfEEE10Policy1000EPfjS8_fNS5_3std3__410__identityEEEvT0_PT3_T1_NS0_13GridEvenShareISI_EET2_T4__param_3+24];
	mov.u32 	%r3, %ctaid.x;
	shl.b32 	%r4, %r2, 12;
	shl.b32 	%r5, %r3, 12;
	and.b64  	%rd3, %rd1, 15;
	setp.ne.s64 	%p1, %rd3, 0;
	@%p1 bra 	$L__BB12_36;
	sub.s32 	%r6, %r1, %r5;
	setp.gt.u32 	%p125, %r6, 4095;
	@%p125 bra 	$L__BB12_20;
	mov.u32 	%r7, %tid.x;
	setp.ge.u32 	%p190, %r7, %r6;
	mov.f32 	%f419, 0f00000000;
	mov.u32 	%r448, %r7;
	@%p190 bra 	$L__BB12_4;
	add.s32 	%r359, %r5, %r7;
	mul.wide.u32 	%rd97, %r359, 4;
	add.s64 	%rd96, %rd1, %rd97;
	// begin inline asm
	ld.global.nc.u32 %r358, [%rd96];
	// end inline asm
	mov.b32 	%f419, %r358;
	add.s32 	%r448, %r7, 256;
$L__BB12_4:
	setp.ge.u32 	%p191, %r448, %r6;
	@%p191 bra 	$L__BB12_11;
	not.b32 	%r360, %r448;
	add.s32 	%r10, %r1, %r360;
	and.b32  	%r361, %r10, 768;
	setp.eq.s32 	%p192, %r361, 768;
	@%p192 bra 	$L__BB12_8;
	add.s32 	%r446, %r448, %r5;
	shr.u32 	%r362, %r10, 8;
	add.s32 	%r363, %r362, 1;
	and.b32  	%r364, %r363, 3;
	neg.s32 	%r445, %r364;
$L__BB12_7:
	.pragma "nounroll";
	mul.wide.u32 	%rd99, %r446, 4;
	add.s64 	%rd98, %rd1, %rd99;
	// begin inline asm
	ld.global.nc.u32 %r365, [%rd98];
	// end inline asm
	mov.b32 	%f333, %r365;
	setp.lt.f32 	%p193, %f419, %f333;
	selp.f32 	%f419, %f333, %f419, %p193;
	add.s32 	%r448, %r448, 256;
	add.s32 	%r446, %r446, 256;
	add.s32 	%r445, %r445, 1;
	setp.ne.s32 	%p194, %r445, 0;
	@%p194 bra 	$L__BB12_7;
$L__BB12_8:
	sub.s32 	%r366, %r10, %r5;
	setp.lt.u32 	%p195, %r366, 768;
	@%p195 bra 	$L__BB12_11;
	add.s32 	%r450, %r448, 512;
	add.s32 	%r449, %r448, %r5;
$L__BB12_10:
	mul.wide.u32 	%rd104, %r449, 4;
	add.s64 	%rd100, %rd1, %rd104;
	// begin inline asm
	ld.global.nc.u32 %r367, [%rd100];
	// end inline asm
	mov.b32 	%f334, %r367;
	setp.lt.f32 	%p196, %f419, %f334;
	selp.f32 	%f335, %f334, %f419, %p196;
	add.s32 	%r371, %r449, 256;
	mul.wide.u32 	%rd105, %r371, 4;
	add.s64 	%rd101, %rd1, %rd105;
	// begin inline asm
	ld.global.nc.u32 %r368, [%rd101];
	// end inline asm
	mov.b32 	%f336, %r368;
	setp.lt.f32 	%p197, %f335, %f336;
	selp.f32 	%f337, %f336, %f335, %p197;
	add.s32 	%r372, %r449, 512;
	mul.wide.u32 	%rd106, %r372, 4;
	add.s64 	%rd102, %rd1, %rd106;
	// begin inline asm
	ld.global.nc.u32 %r369, [%rd102];
	// end inline asm
	mov.b32 	%f338, %r369;
	setp.lt.f32 	%p198, %f337, %f338;
	selp.f32 	%f339, %f338, %f337, %p198;
	add.s32 	%r373, %r449, 768;
	mul.wide.u32 	%rd107, %r373, 4;
	add.s64 	%rd103, %rd1, %rd107;
	// begin inline asm
	ld.global.nc.u32 %r370, [%rd103];
	// end inline asm
	mov.b32 	%f340, %r370;
	setp.lt.f32 	%p199, %f339, %f340;
	selp.f32 	%f419, %f340, %f339, %p199;
	add.s32 	%r24, %r450, 1024;
	add.s32 	%r374, %r450, 512;
	add.s32 	%r449, %r449, 1024;
	setp.lt.s32 	%p200, %r374, %r6;
	mov.u32 	%r450, %r24;
	@%p200 bra 	$L__BB12_10;
$L__BB12_11:
	setp.lt.u32 	%p201, %r6, 256;
	@%p201 bra 	$L__BB12_16;
	// begin inline asm
	mov.u32 %r413, %laneid;
	// end inline asm
	mov.b32 	%r415, %f419;
	mov.b32 	%r416, 1;
	mov.b32 	%r437, 31;
	mov.b32 	%r438, -1;
	// begin inline asm
	shfl.sync.down.b32 %r414, %r415, %r416, %r437, %r438;
	// end inline asm
	mov.b32 	%f388, %r414;
	setp.gt.s32 	%p229, %r413, 30;
	setp.lt.f32 	%p230, %f419, %f388;
	selp.f32 	%f389, %f388, %f419, %p230;
	selp.f32 	%f390, %f419, %f389, %p229;
	mov.b32 	%r420, %f390;
	mov.b32 	%r421, 2;
	// begin inline asm
	shfl.sync.down.b32 %r419, %r420, %r421, %r437, %r438;
	// end inline asm
	mov.b32 	%f391, %r419;
	setp.gt.s32 	%p231, %r413, 29;
	setp.lt.f32 	%p232, %f390, %f391;
	selp.f32 	%f392, %f391, %f390, %p232;
	selp.f32 	%f393, %f390, %f392, %p231;
	mov.b32 	%r425, %f393;
	mov.b32 	%r426, 4;
	// begin inline asm
	shfl.sync.down.b32 %r424, %r425, %r426, %r437, %r438;
	// end inline asm
	mov.b32 	%f394, %r424;
	setp.gt.s32 	%p233, %r413, 27;
	setp.lt.f32 	%p234, %f393, %f394;
	selp.f32 	%f395, %f394, %f393, %p234;
	selp.f32 	%f396, %f393, %f395, %p233;
	mov.b32 	%r430, %f396;
	mov.b32 	%r431, 8;
	// begin inline asm
	shfl.sync.down.b32 %r429, %r430, %r431, %r437, %r438;
	// end inline asm
	mov.b32 	%f397, %r429;
	setp.gt.s32 	%p235, %r413, 23;
	setp.lt.f32 	%p236, %f396, %f397;
	selp.f32 	%f398, %f397, %f396, %p236;
	selp.f32 	%f399, %f396, %f398, %p235;
	mov.b32 	%r435, %f399;
	mov.b32 	%r436, 16;
	// begin inline asm
	shfl.sync.down.b32 %r434, %r435, %r436, %r437, %r438;
	// end inline asm
	mov.b32 	%f400, %r434;
	setp.gt.s32 	%p237, %r413, 15;
	setp.lt.f32 	%p238, %f399, %f400;
	selp.f32 	%f10, %f400, %f399, %p238;
	selp.f32 	%f438, %f399, %f10, %p237;
	setp.ne.s32 	%p239, %r413, 0;
	@%p239 bra 	$L__BB12_14;
	shr.u32 	%r439, %r7, 3;
	and.b32  	%r440, %r439, 124;
	mov.u32 	%r441, _ZZN3cub18CUB_300001_SM_10006detail6reduce18DeviceReduceKernelINS2_10policy_hubIfjN4cuda3__47maximumIfEEE10Policy1000EPfjS8_fNS5_3std3__410__identityEEEvT0_PT3_T1_NS0_13GridEvenShareISI_EET2_T4_E12temp_storage;
	add.s32 	%r442, %r441, %r440;
	st.shared.f32 	[%r442+8], %f10;
$L__BB12_14:
	bar.sync 	0;
	setp.ne.s32 	%p240, %r7, 0;
	@%p240 bra 	$L__BB12_71;
	ld.shared.f32 	%f401, [_ZZN3cub18CUB_300001_SM_10006detail6reduce18DeviceReduceKernelINS2_10policy_hubIfjN4cuda3__47maximumIfEEE10Policy1000EPfjS8_fNS5_3std3__410__identityEEEvT0_PT3_T1_NS0_13GridEvenShareISI_EET2_T4_E12temp_storage+12];
	setp.lt.f32 	%p241, %f438, %f401;
	selp.f32 	%f402, %f401, %f438, %p241;
	ld.shared.f32 	%f403, [_ZZN3cub18CUB_300001_SM_10006detail6reduce18DeviceReduceKernelINS2_10policy_hubIfjN4cuda3__47maximumIfEEE10Policy1000EPfjS8_fNS5_3std3__410__identityEEEvT0_PT3_T1_NS0_13GridEvenShareISI_EET2_T4_E12temp_storage+16];
	setp.lt.f32 	%p242, %f402, %f403;
	selp.f32 	%f404, %f403, %f402, %p242;
	ld.shared.f32 	%f405, [_ZZN3cub18CUB_300001_SM_10006detail6reduce18DeviceReduceKernelINS2_10policy_hubIfjN4cuda3__47maximumIfEEE10Policy1000EPfjS8_fNS5_3std3__410__identityEEEvT0_PT3_T1_NS0_13GridEvenShareISI_EET2_T4_E12temp_storage+20];
	setp.lt.f32 	%p243, %f404, %f405;
	selp.f32 	%f406, %f405, %f404, %p243;
	ld.shared.f32 	%f407, [_ZZN3cub18CUB_300001_SM_10006detail6reduce18DeviceReduceKernelINS2_10policy_hubIfjN4cuda3__47maximumIfEEE10Policy1000EPfjS8_fNS5_3std3__410__identityEEEvT0_PT3_T1_NS0_13GridEvenShareISI_EET2_T4_E12temp_storage+24];
	setp.lt.f32 	%p244, %f406, %f407;
	selp.f32 	%f408, %f407, %f406, %p244;
	ld.shared.f32 	%f409, [_ZZN3cub18CUB_300001_SM_10006detail6reduce18DeviceReduceKernelINS2_10policy_hubIfjN4cuda3__47maximumIfEEE10Policy1000EPfjS8_fNS5_3std3__410__identityEEEvT0_PT3_T1_NS0_13GridEvenShareISI_EET2_T4_E12temp_storage+28];
	setp.lt.f32 	%p245, %f408, %f409;
	selp.f32 	%f410, %f409, %f408, %p245;
	ld.shared.f32 	%f411, [_ZZN3cub18CUB_300001_SM_10006detail6reduce18DeviceReduceKernelINS2_10policy_hubIfjN4cuda3__47maximumIfEEE10Policy1000EPfjS8_fNS5_3std3__410__identityEEEvT0_PT3_T1_NS0_13GridEvenShareISI_EET2_T4_E12temp_storage+32];
	setp.lt.f32 	%p246, %f410, %f411;
	selp.f32 	%f412, %f411, %f410, %p246;
	ld.shared.f32 	%f413, [_ZZN3cub18CUB_300001_SM_10006detail6reduce18DeviceReduceKernelINS2_10policy_hubIfjN4cuda3__47maximumIfEEE10Policy1000EPfjS8_fNS5_3std3__410__identityEEEvT0_PT3_T1_NS0_13GridEvenShareISI_EET2_T4_E12temp_storage+36];
	setp.lt.f32 	%p247, %f412, %f413;
	selp.f32 	%f438, %f413, %f412, %p247;
	bra.uni 	$L__BB12_71;
$L__BB12_16:
	// begin inline asm
	mov.u32 %r375, %laneid;
	// end inline asm
	and.b32  	%r401, %r7, 992;
	add.s32 	%r402, %r401, 32;
	setp.gt.u32 	%p202, %r402, %r6;
	not.b32 	%r403, %r401;
	add.s32 	%r404, %r6, %r403;
	selp.b32 	%r399, %r404, 31, %p202;
	mov.b32 	%r377, %f419;
	mov.b32 	%r378, 1;
	mov.b32 	%r400, -1;
	// begin inline asm
	shfl.sync.down.b32 %r376, %r377, %r378, %r399, %r400;
	// end inline asm
	mov.b32 	%f341, %r376;
	setp.lt.s32 	%p203, %r375, %r399;
	setp.lt.f32 	%p204, %f419, %f341;
	selp.f32 	%f342, %f341, %f419, %p204;
	selp.f32 	%f343, %f342, %f419, %p203;
	mov.b32 	%r382, %f343;
	mov.b32 	%r383, 2;
	// begin inline asm
	shfl.sync.down.b32 %r381, %r382, %r383, %r399, %r400;
	// end inline asm
	mov.b32 	%f344, %r381;
	add.s32 	%r405, %r375, 2;
	setp.gt.s32 	%p205, %r405, %r399;
	setp.lt.f32 	%p206, %f343, %f344;
	selp.f32 	%f345, %f344, %f343, %p206;
	selp.f32 	%f346, %f343, %f345, %p205;
	mov.b32 	%r387, %f346;
	mov.b32 	%r388, 4;
	// begin inline asm
	shfl.sync.down.b32 %r386, %r387, %r388, %r399, %r400;
	// end inline asm
	mov.b32 	%f347, %r386;
	add.s32 	%r406, %r375, 4;
	setp.gt.s32 	%p207, %r406, %r399;
	setp.lt.f32 	%p208, %f346, %f347;
	selp.f32 	%f348, %f347, %f346, %p208;
	selp.f32 	%f349, %f346, %f348, %p207;
	mov.b32 	%r392, %f349;
	mov.b32 	%r393, 8;
	// begin inline asm
	shfl.sync.down.b32 %r391, %r392, %r393, %r399, %r400;
	// end inline asm
	mov.b32 	%f350, %r391;
	add.s32 	%r407, %r375, 8;
	setp.gt.s32 	%p209, %r407, %r399;
	setp.lt.f32 	%p210, %f349, %f350;
	selp.f32 	%f351, %f350, %f349, %p210;
	selp.f32 	%f352, %f349, %f351, %p209;
	mov.b32 	%r397, %f352;
	mov.b32 	%r398, 16;
	// begin inline asm
	shfl.sync.down.b32 %r396, %r397, %r398, %r399, %r400;
	// end inline asm
	mov.b32 	%f353, %r396;
	add.s32 	%r408, %r375, 16;
	setp.gt.s32 	%p211, %r408, %r399;
	setp.lt.f32 	%p212, %f352, %f353;
	selp.f32 	%f354, %f353, %f352, %p212;
	selp.f32 	%f438, %f352, %f354, %p211;
	setp.ne.s32 	%p213, %r375, 0;
	@%p213 bra 	$L__BB12_18;
	shr.u32 	%r409, %r7, 3;
	and.b32  	%r410, %r409, 124;
	mov.u32 	%r411, _ZZN3cub18CUB_300001_SM_10006detail6reduce18DeviceReduceKernelINS2_10policy_hubIfjN4cuda3__47maximumIfEEE10Policy1000EPfjS8_fNS5_3std3__410__identityEEEvT0_PT3_T1_NS0_13GridEvenShareISI_EET2_T4_E12temp_storage;
	add.s32 	%r412, %r411, %r410;
	st.shared.f32 	[%r412+8], %f438;
$L__BB12_18:
	bar.sync 	0;
	setp.ne.s32 	%p214, %r7, 0;
	@%p214 bra 	$L__BB12_71;
	setp.gt.u32 	%p215, %r6, 32;
	ld.shared.f32 	%f355, [_ZZN3cub18CUB_300001_SM_10006detail6reduce18DeviceReduceKernelINS2_10policy_hubIfjN4cuda3__47maximumIfEEE10Policy1000EPfjS8_fNS5_3std3__410__identityEEEvT0_PT3_T1_NS0_13GridEvenShareISI_EET2_T4_E12temp_storage+12];
	setp.lt.f32 	%p216, %f438, %f355;
	selp.f32 	%f357, %f355, %f438, %p216;
	selp.f32 	%f358, %f357, %f438, %p215;
	setp.gt.u32 	%p217, %r6, 64;
	ld.shared.f32 	%f360, [_ZZN3cub18CUB_300001_SM_10006detail6reduce18DeviceReduceKernelINS2_10policy_hubIfjN4cuda3__47maximumIfEEE10Policy1000EPfjS8_fNS5_3std3__410__identityEEEvT0_PT3_T1_NS0_13GridEvenShareISI_EET2_T4_E12temp_storage+16];
	setp.lt.f32 	%p218, %f358, %f360;
	selp.f32 	%f362, %f360, %f358, %p218;
	selp.f32 	%f363, %f362, %f358, %p217;
	setp.gt.u32 	%p219, %r6, 96;
	ld.shared.f32 	%f365, [_ZZN3cub18CUB_300001_SM_10006detail6reduce18DeviceReduceKernelINS2_10policy_hubIfjN4cuda3__47maximumIfEEE10Policy1000EPfjS8_fNS5_3std3__410__identityEEEvT0_PT3_T1_NS0_13GridEvenShareISI_EET2_T4_E12temp_storage+20];
	setp.lt.f32 	%p220, %f363, %f365;
	selp.f32 	%f367, %f365, %f363, %p220;
	selp.f32 	%f368, %f367, %f363, %p219;
	setp.gt.u32 	%p221, %r6, 128;
	ld.shared.f32 	%f370, [_ZZN3cub18CUB_300001_SM_10006detail6reduce18DeviceReduceKernelINS2_10policy_hubIfjN4cuda3__47maximumIfEEE10Policy1000EPfjS8_fNS5_3std3__410__identityEEEvT0_PT3_T1_NS0_13GridEvenShareISI_EET2_T4_E12temp_storage+24];
	setp.lt.f32 	%p222, %f368, %f370;
	selp.f32 	%f372, %f370, %f368, %p222;
	selp.f32 	%f373, %f372, %f368, %p221;
	setp.gt.u32 	%p223, %r6, 160;
	ld.shared.f32 	%f375, [_ZZN3cub18CUB_300001_SM_10006detail6reduce18DeviceReduceKernelINS2_10policy_hubIfjN4cuda3__47maximumIfEEE10Policy1000EPfjS8_fNS5_3std3__410__identityEEEvT0_PT3_T1_NS0_13GridEvenShareISI_EET2_T4_E12temp_storage+28];
	setp.lt.f32 	%p224, %f373, %f375;
	selp.f32 	%f377, %f375, %f373, %p224;
	selp.f32 	%f378, %f377, %f373, %p223;
	setp.gt.u32 	%p225, %r6, 192;
	ld.shared.f32 	%f380, [_ZZN3cub18CUB_300001_SM_10006detail6reduce18DeviceReduceKernelINS2_10policy_hubIfjN4cuda3__47maximumIfEEE10Policy1000EPfjS8_fNS5_3std3__410__identityEEEvT0_PT3_T1_NS0_13GridEvenShareISI_EET2_T4_E12temp_storage+32];
	setp.lt.f32 	%p226, %f378, %f380;
	selp.f32 	%f382, %f380, %f378, %p226;
	selp.f32 	%f383, %f382, %f378, %p225;
	setp.gt.u32 	%p227, %r6, 224;
	ld.shared.f32 	%f385, [_ZZN3cub18CUB_300001_SM_10006detail6reduce18DeviceReduceKernelINS2_10policy_hubIfjN4cuda3__47maximumIfEEE10Policy1000EPfjS8_fNS5_3std3__410__identityEEEvT0_PT3_T1_NS0_13GridEvenShareISI_EET2_T4_E12temp_storage+36];
	setp.lt.f32 	%p228, %f383, %f385;
	selp.f32 	%f387, %f385, %f383, %p228;
	selp.f32 	%f438, %f387, %f383, %p227;
	bra.uni 	$L__BB12_71;
$L__BB12_20:
	mov.u32 	%r26, %tid.x;
	shl.b32 	%r27, %r26, 2;
	add.s32 	%r274, %r5, %r27;
	mul.wide.u32 	%rd72, %r274, 4;
	add.s64 	%rd62, %rd1, %rd72;
	// begin inline asm
	ld.global.nc.v2.u64 {%rd60, %rd61}, [%rd62];
	// end inline asm
	mov.b64 	{%r275, %r276}, %rd61;
	mov.b64 	{%r277, %r278}, %rd60;
	mov.b32 	%f235, %r278;
	mov.b32 	%f236, %r277;
	mov.b32 	%f237, %r276;
	mov.b32 	%f238, %r275;
	add.s64 	%rd65, %rd62, 4096;
	// begin inline asm
	ld.global.nc.v2.u64 {%rd63, %rd64}, [%rd65];
	// end inline asm
	mov.b64 	{%r279, %r280}, %rd64;
	mov.b64 	{%r281, %r282}, %rd63;
	mov.b32 	%f239, %r282;
	mov.b32 	%f240, %r281;
	mov.b32 	%f241, %r280;
	mov.b32 	%f242, %r279;
	add.s64 	%rd68, %rd62, 8192;
	// begin inline asm
	ld.global.nc.v2.u64 {%rd66, %rd67}, [%rd68];
	// end inline asm
	mov.b64 	{%r283, %r284}, %rd67;
	mov.b64 	{%r285, %r286}, %rd66;
	mov.b32 	%f243, %r286;
	mov.b32 	%f244, %r285;
	mov.b32 	%f245, %r284;
	mov.b32 	%f246, %r283;
	add.s64 	%rd71, %rd62, 12288;
	// begin inline asm
	ld.global.nc.v2.u64 {%rd69, %rd70}, [%rd71];
	// end inline asm
	mov.b64 	{%r287, %r288}, %rd70;
	mov.b64 	{%r289, %r290}, %rd69;
	mov.b32 	%f247, %r290;
	mov.b32 	%f248, %r289;
	mov.b32 	%f249, %r288;
	mov.b32 	%f250, %r287;
	setp.lt.f32 	%p126, %f236, %f235;
	selp.f32 	%f251, %f235, %f236, %p126;
	setp.lt.f32 	%p127, %f238, %f237;
	selp.f32 	%f252, %f237, %f238, %p127;
	setp.lt.f32 	%p128, %f240, %f239;
	selp.f32 	%f253, %f239, %f240, %p128;
	setp.lt.f32 	%p129, %f242, %f241;
	selp.f32 	%f254, %f241, %f242, %p129;
	setp.lt.f32 	%p130, %f244, %f243;
	selp.f32 	%f255, %f243, %f244, %p130;
	setp.lt.f32 	%p131, %f246, %f245;
	selp.f32 	%f256, %f245, %f246, %p131;
	setp.lt.f32 	%p132, %f248, %f247;
	selp.f32 	%f257, %f247, %f248, %p132;
	setp.lt.f32 	%p133, %f250, %f249;
	selp.f32 	%f258, %f249, %f250, %p133;
	setp.lt.f32 	%p134, %f251, %f252;
	selp.f32 	%f259, %f252, %f251, %p134;
	setp.lt.f32 	%p135, %f253, %f254;
	selp.f32 	%f260, %f254, %f253, %p135;
	setp.lt.f32 	%p136, %f255, %f256;
	selp.f32 	%f261, %f256, %f255, %p136;
	setp.lt.f32 	%p137, %f257, %f258;
	selp.f32 	%f262, %f258, %f257, %p137;
	setp.lt.f32 	%p138, %f259, %f260;
	selp.f32 	%f263, %f260, %f259, %p138;
	setp.lt.f32 	%p139, %f261, %f262;
	selp.f32 	%f264, %f262, %f261, %p139;
	setp.lt.f32 	%p140, %f263, %f264;
	selp.f32 	%f425, %f264, %f263, %p140;
	setp.lt.u32 	%p141, %r6, %r4;
	@%p141 bra 	$L__BB12_32;
	add.s32 	%r28, %r4, %r5;
	add.s32 	%r452, %r28, 256;
	add.s32 	%r451, %r28, %r26;
	mov.b32 	%r453, 0;
$L__BB12_22:
	add.s32 	%r5, %r5, %r4;
	add.s32 	%r292, %r1, -4096;
	setp.gt.u32 	%p142, %r5, %r292;
	@%p142 bra 	$L__BB12_24;
	add.s32 	%r293, %r5, %r27;
	mul.wide.u32 	%rd85, %r293, 4;
	add.s64 	%rd75, %rd1, %rd85;
	// begin inline asm
	ld.global.nc.v2.u64 {%rd73, %rd74}, [%rd75];
	// end inline asm
	mov.b64 	{%r294, %r295}, %rd74;
	mov.b64 	{%r296, %r297}, %rd73;
	mov.b32 	%f265, %r297;
	mov.b32 	%f266, %r296;
	mov.b32 	%f267, %r295;
	mov.b32 	%f268, %r294;
	add.s64 	%rd78, %rd75, 4096;
	// begin inline asm
	ld.global.nc.v2.u64 {%rd76, %rd77}, [%rd78];
	// end inline asm
	mov.b64 	{%r298, %r299}, %rd77;
	mov.b64 	{%r300, %r301}, %rd76;
	mov.b32 	%f269, %r301;
	mov.b32 	%f270, %r300;
	mov.b32 	%f271, %r299;
	mov.b32 	%f272, %r298;
	add.s64 	%rd81, %rd75, 8192;
	// begin inline asm
	ld.global.nc.v2.u64 {%rd79, %rd80}, [%rd81];
	// end inline asm
	mov.b64 	{%r302, %r303}, %rd80;
	mov.b64 	{%r304, %r305}, %rd79;
	mov.b32 	%f273, %r305;
	mov.b32 	%f274, %r304;
	mov.b32 	%f275, %r303;
	mov.b32 	%f276, %r302;
	add.s64 	%rd84, %rd75, 12288;
	// begin inline asm
	ld.global.nc.v2.u64 {%rd82, %rd83}, [%rd84];
	// end inline asm
	mov.b64 	{%r306, %r307}, %rd83;
	mov.b64 	{%r308, %r309}, %rd82;
	mov.b32 	%f277, %r309;
	mov.b32 	%f278, %r308;
	mov.b32 	%f279, %r307;
	mov.b32 	%f280, %r306;
	setp.lt.f32 	%p143, %f425, %f266;
	selp.f32 	%f281, %f266, %f425, %p143;
	setp.lt.f32 	%p144, %f265, %f268;
	selp.f32 	%f282, %f268, %f265, %p144;
	setp.lt.f32 	%p145, %f267, %f270;
	selp.f32 	%f283, %f270, %f267, %p145;
	setp.lt.f32 	%p146, %f269, %f272;
	selp.f32 	%f284, %f272, %f269, %p146;
	setp.lt.f32 	%p147, %f271, %f274;
	selp.f32 	%f285, %f274, %f271, %p147;
	setp.lt.f32 	%p148, %f273, %f276;
	selp.f32 	%f286, %f276, %f273, %p148;
	setp.lt.f32 	%p149, %f275, %f278;
	selp.f32 	%f287, %f278, %f275, %p149;
	setp.lt.f32 	%p150, %f277, %f280;
	selp.f32 	%f288, %f280, %f277, %p150;
	setp.lt.f32 	%p151, %f281, %f282;
	selp.f32 	%f289, %f282, %f281, %p151;
	setp.lt.f32 	%p152, %f283, %f284;
	selp.f32 	%f290, %f284, %f283, %p152;
	setp.lt.f32 	%p153, %f285, %f286;
	selp.f32 	%f291, %f286, %f285, %p153;
	setp.lt.f32 	%p154, %f287, %f288;
	selp.f32 	%f292, %f288, %f287, %p154;
	setp.lt.f32 	%p155, %f289, %f290;
	selp.f32 	%f293, %f290, %f289, %p155;
	setp.lt.f32 	%p156, %f291, %f292;
	selp.f32 	%f294, %f292, %f291, %p156;
	setp.lt.f32 	%p157, %f293, %f294;
	selp.f32 	%f295, %f294, %f293, %p157;
	setp.lt.f32 	%p158, %f295, %f279;
	selp.f32 	%f425, %f279, %f295, %p158;
	sub.s32 	%r310, %r1, %r5;
	setp.lt.u32 	%p159, %r310, %r4;
	add.s32 	%r453, %r453, 1;
	add.s32 	%r452, %r452, %r4;
	add.s32 	%r451, %r451, %r4;
	@%p159 bra 	$L__BB12_32;
	bra.uni 	$L__BB12_22;
$L__BB12_24:
	setp.le.u32 	%p160, %r1, %r5;
	@%p160 bra 	$L__BB12_32;
	sub.s32 	%r39, %r1, %r5;
	setp.ge.s32 	%p161, %r26, %r39;
	@%p161 bra 	$L__BB12_32;
	not.b32 	%r311, %r26;
	add.s32 	%r312, %r1, %r311;
	sub.s32 	%r313, %r312, %r28;
	mul.lo.s32 	%r314, %r2, %r453;
	shl.b32 	%r315, %r314, 12;
	sub.s32 	%r40, %r313, %r315;
	shr.u32 	%r316, %r312, 8;
	add.s32 	%r41, %r316, 1;
	and.b32  	%r317, %r312, 768;
	setp.eq.s32 	%p162, %r317, 768;
	mov.u32 	%r458, %r26;
	@%p162 bra 	$L__BB12_29;
	and.b32  	%r318, %r41, 3;
	neg.s32 	%r455, %r318;
	mov.u32 	%r458, %r26;
$L__BB12_28:
	.pragma "nounroll";
	mul.wide.u32 	%rd87, %r451, 4;
	add.s64 	%rd86, %rd1, %rd87;
	// begin inline asm
	ld.global.nc.u32 %r319, [%rd86];
	// end inline asm
	mov.b32 	%f297, %r319;
	setp.lt.f32 	%p163, %f425, %f297;
	selp.f32 	%f425, %f297, %f425, %p163;
	add.s32 	%r458, %r458, 256;
	add.s32 	%r451, %r451, 256;
	add.s32 	%r455, %r455, 1;
	setp.ne.s32 	%p164, %r455, 0;
	@%p164 bra 	$L__BB12_28;
$L__BB12_29:
	setp.lt.u32 	%p165, %r40, 768;
	@%p165 bra 	$L__BB12_32;
	add.s32 	%r460, %r458, 512;
	add.s32 	%r459, %r458, %r452;
$L__BB12_31:
	add.s32 	%r324, %r459, -256;
	mul.wide.u32 	%rd92, %r324, 4;
	add.s64 	%rd88, %rd1, %rd92;
	// begin inline asm
	ld.global.nc.u32 %r320, [%rd88];
	// end inline asm
	mov.b32 	%f298, %r320;
	setp.lt.f32 	%p166, %f425, %f298;
	selp.f32 	%f299, %f298, %f425, %p166;
	mul.wide.u32 	%rd93, %r459, 4;
	add.s64 	%rd89, %rd1, %rd93;
	// begin inline asm
	ld.global.nc.u32 %r321, [%rd89];
	// end inline asm
	mov.b32 	%f300, %r321;
	setp.lt.f32 	%p167, %f299, %f300;
	selp.f32 	%f301, %f300, %f299, %p167;
	add.s32 	%r325, %r459, 256;
	mul.wide.u32 	%rd94, %r325, 4;
	add.s64 	%rd90, %rd1, %rd94;
	// begin inline asm
	ld.global.nc.u32 %r322, [%rd90];
	// end inline asm
	mov.b32 	%f302, %r322;
	setp.lt.f32 	%p168, %f301, %f302;
	selp.f32 	%f303, %f302, %f301, %p168;
	add.s32 	%r326, %r459, 512;
	mul.wide.u32 	%rd95, %r326, 4;
	add.s64 	%rd91, %rd1, %rd95;
	// begin inline asm
	ld.global.nc.u32 %r323, [%rd91];
	// end inline asm
	mov.b32 	%f304, %r323;
	setp.lt.f32 	%p169, %f303, %f304;
	selp.f32 	%f425, %f304, %f303, %p169;
	add.s32 	%r54, %r460, 1024;
	add.s32 	%r327, %r460, 512;
	add.s32 	%r459, %r459, 1024;
	setp.lt.s32 	%p170, %r327, %r39;
	mov.u32 	%r460, %r54;
	@%p170 bra 	$L__BB12_31;
$L__BB12_32:
	// begin inline asm
	mov.u32 %r328, %laneid;
	// end inline asm
	mov.b32 	%r330, %f425;
	mov.b32 	%r331, 1;
	mov.b32 	%r352, 31;
	mov.b32 	%r353, -1;
	// begin inline asm
	shfl.sync.down.b32 %r329, %r330, %r331, %r352, %r353;
	// end inline asm
	mov.b32 	%f305, %r329;
	setp.gt.s32 	%p171, %r328, 30;
	setp.lt.f32 	%p172, %f425, %f305;
	selp.f32 	%f306, %f305, %f425, %p172;
	selp.f32 	%f307, %f425, %f306, %p171;
	mov.b32 	%r335, %f307;
	mov.b32 	%r336, 2;
	// begin inline asm
	shfl.sync.down.b32 %r334, %r335, %r336, %r352, %r353;
	// end inline asm
	mov.b32 	%f308, %r334;
	setp.gt.s32 	%p173, %r328, 29;
	setp.lt.f32 	%p174, %f307, %f308;
	selp.f32 	%f309, %f308, %f307, %p174;
	selp.f32 	%f310, %f307, %f309, %p173;
	mov.b32 	%r340, %f310;
	mov.b32 	%r341, 4;
	// begin inline asm
	shfl.sync.down.b32 %r339, %r340, %r341, %r352, %r353;
	// end inline asm
	mov.b32 	%f311, %r339;
	setp.gt.s32 	%p175, %r328, 27;
	setp.lt.f32 	%p176, %f310, %f311;
	selp.f32 	%f312, %f311, %f310, %p176;
	selp.f32 	%f313, %f310, %f312, %p175;
	mov.b32 	%r345, %f313;
	mov.b32 	%r346, 8;
	// begin inline asm
	shfl.sync.down.b32 %r344, %r345, %r346, %r352, %r353;
	// end inline asm
	mov.b32 	%f314, %r344;
	setp.gt.s32 	%p177, %r328, 23;
	setp.lt.f32 	%p178, %f313, %f314;
	selp.f32 	%f315, %f314, %f313, %p178;
	selp.f32 	%f316, %f313, %f315, %p177;
	mov.b32 	%r350, %f316;
	mov.b32 	%r351, 16;
	// begin inline asm
	shfl.sync.down.b32 %r349, %r350, %r351, %r352, %r353;
	// end inline asm
	mov.b32 	%f317, %r349;
	setp.gt.s32 	%p179, %r328, 15;
	setp.lt.f32 	%p180, %f316, %f317;
	selp.f32 	%f25, %f317, %f316, %p180;
	selp.f32 	%f438, %f316, %f25, %p179;
	setp.ne.s32 	%p181, %r328, 0;
	@%p181 bra 	$L__BB12_34;
	shr.u32 	%r354, %r26, 3;
	and.b32  	%r355, %r354, 124;
	mov.u32 	%r356, _ZZN3cub18CUB_300001_SM_10006detail6reduce18DeviceReduceKernelINS2_10policy_hubIfjN4cuda3__47maximumIfEEE10Policy1000EPfjS8_fNS5_3std3__410__identityEEEvT0_PT3_T1_NS0_13GridEvenShareISI_EET2_T4_E12temp_storage;
	add.s32 	%r357, %r356, %r355;
	st.shared.f32 	[%r357+8], %f25;
$L__BB12_34:
	bar.sync 	0;
	setp.ne.s32 	%p182, %r26, 0;
	@%p182 bra 	$L__BB12_71;
	ld.shared.f32 	%f318, [_ZZN3cub18CUB_300001_SM_10006detail6reduce18DeviceReduceKernelINS2_10policy_hubIfjN4cuda3__47maximumIfEEE10Policy1000EPfjS8_fNS5_3std3__410__identityEEEvT0_PT3_T1_NS0_13GridEvenShareISI_EET2_T4_E12temp_storage+12];
	setp.lt.f32 	%p183, %f438, %f318;
	selp.f32 	%f319, %f318, %f438, %p183;
	ld.shared.f32 	%f320, [_ZZN3cub18CUB_300001_SM_10006detail6reduce18DeviceReduceKernelINS2_10policy_hubIfjN4cuda3__47maximumIfEEE10Policy1000EPfjS8_fNS5_3std3__410__identityEEEvT0_PT3_T1_NS0_13GridEvenShareISI_EET2_T4_E12temp_storage+16];
	setp.lt.f32 	%p184, %f319, %f320;
	selp.f32 	%f321, %f320, %f319, %p184;
	ld.shared.f32 	%f322, [_ZZN3cub18CUB_300001_SM_10006detail6reduce18DeviceReduceKernelINS2_10policy_hubIfjN4cuda3__47maximumIfEEE10Policy1000EPfjS8_fNS5_3std3__410__identityEEEvT0_PT3_T1_NS0_13GridEvenShareISI_EET2_T4_E12temp_storage+20];
	setp.lt.f32 	%p185, %f321, %f322;
	selp.f32 	%f323, %f322, %f321, %p185;
	ld.shared.f32 	%f324, [_ZZN3cub18CUB_300001_SM_10006detail6reduce18DeviceReduceKernelINS2_10policy_hubIfjN4cuda3__47maximumIfEEE10Policy1000EPfjS8_fNS5_3std3__410__identityEEEvT0_PT3_T1_NS0_13GridEvenShareISI_EET2_T4_E12temp_storage+24];
	setp.lt.f32 	%p186, %f323, %f324;
	selp.f32 	%f325, %f324, %f323, %p186;
	ld.shared.f32 	%f326, [_ZZN3cub18CUB_300001_SM_10006detail6reduce18DeviceReduceKernelINS2_10policy_hubIfjN4cuda3__47maximumIfEEE10Policy1000EPfjS8_fNS5_3std3__410__identityEEEvT0_PT3_T1_NS0_13GridEvenShareISI_EET2_T4_E12temp_storage+28];
	setp.lt.f32 	%p187, %f325, %f326;
	selp.f32 	%f327, %f326, %f325, %p187;
	ld.shared.f32 	%f328, [_ZZN3cub18CUB_300001_SM_10006detail6reduce18DeviceReduceKernelINS2_10policy_hubIfjN4cuda3__47maximumIfEEE10Policy1000EPfjS8_fNS5_3std3__410__identityEEEvT0_PT3_T1_NS0_13GridEvenShareISI_EET2_T4_E12temp_storage+32];
	setp.lt.f32 	%p188, %f327, %f328;
	selp.f32 	%f329, %f328, %f327, %p188;
	ld.shared.f32 	%f330, [_ZZN3cub18CUB_300001_SM_10006detail6reduce18DeviceReduceKernelINS2_10policy_hubIfjN4cuda3__47maximumIfEEE10Policy1000EPfjS8_fNS5_3std3__410__identityEEEvT0_PT3_T1_NS0_13GridEvenShareISI_EET2_T4_E12temp_storage+36];
	setp.lt.f32 	%p189, %f329, %f330;
	selp.f32 	%f438, %f330, %f329, %p189;
	bra.uni 	$L__BB12_71;
$L__BB12_36:
	sub.s32 	%r56, %r1, %r5;
	setp.gt.u32 	%p2, %r56, 4095;
	@%p2 bra 	$L__BB12_55;
	mov.u32 	%r57, %tid.x;
	setp.ge.u32 	%p67, %r57, %r56;
	mov.f32 	%f431, 0f00000000;
	mov.u32 	%r465, %r57;
	@%p67 bra 	$L__BB12_39;
	add.s32 	%r190, %r5, %r57;
	mul.wide.u32 	%rd49, %r190, 4;
	add.s64 	%rd48, %rd1, %rd49;
	// begin inline asm
	ld.global.nc.u32 %r189, [%rd48];
	// end inline asm
	mov.b32 	%f431, %r189;
	add.s32 	%r465, %r57, 256;
$L__BB12_39:
	setp.ge.u32 	%p68, %r465, %r56;
	@%p68 bra 	$L__BB12_46;
	not.b32 	%r191, %r465;
	add.s32 	%r60, %r1, %r191;
	and.b32  	%r192, %r60, 768;
	setp.eq.s32 	%p69, %r192, 768;
	@%p69 bra 	$L__BB12_43;
	add.s32 	%r463, %r465, %r5;
	shr.u32 	%r193, %r60, 8;
	add.s32 	%r194, %r193, 1;
	and.b32  	%r195, %r194, 3;
	neg.s32 	%r462, %r195;
$L__BB12_42:
	.pragma "nounroll";
	mul.wide.u32 	%rd51, %r463, 4;
	add.s64 	%rd50, %rd1, %rd51;
	// begin inline asm
	ld.global.nc.u32 %r196, [%rd50];
	// end inline asm
	mov.b32 	%f154, %r196;
	setp.lt.f32 	%p70, %f431, %f154;
	selp.f32 	%f431, %f154, %f431, %p70;
	add.s32 	%r465, %r465, 256;
	add.s32 	%r463, %r463, 256;
	add.s32 	%r462, %r462, 1;
	setp.ne.s32 	%p71, %r462, 0;
	@%p71 bra 	$L__BB12_42;
$L__BB12_43:
	sub.s32 	%r197, %r60, %r5;
	setp.lt.u32 	%p72, %r197, 768;
	@%p72 bra 	$L__BB12_46;
	add.s32 	%r467, %r465, 512;
	add.s32 	%r466, %r465, %r5;
$L__BB12_45:
	mul.wide.u32 	%rd56, %r466, 4;
	add.s64 	%rd52, %rd1, %rd56;
	// begin inline asm
	ld.global.nc.u32 %r198, [%rd52];
	// end inline asm
	mov.b32 	%f155, %r198;
	setp.lt.f32 	%p73, %f431, %f155;
	selp.f32 	%f156, %f155, %f431, %p73;
	add.s32 	%r202, %r466, 256;
	mul.wide.u32 	%rd57, %r202, 4;
	add.s64 	%rd53, %rd1, %rd57;
	// begin inline asm
	ld.global.nc.u32 %r199, [%rd53];
	// end inline asm
	mov.b32 	%f157, %r199;
	setp.lt.f32 	%p74, %f156, %f157;
	selp.f32 	%f158, %f157, %f156, %p74;
	add.s32 	%r203, %r466, 512;
	mul.wide.u32 	%rd58, %r203, 4;
	add.s64 	%rd54, %rd1, %rd58;
	// begin inline asm
	ld.global.nc.u32 %r200, [%rd54];
	// end inline asm
	mov.b32 	%f159, %r200;
	setp.lt.f32 	%p75, %f158, %f159;
	selp.f32 	%f160, %f159, %f158, %p75;
	add.s32 	%r204, %r466, 768;
	mul.wide.u32 	%rd59, %r204, 4;
	add.s64 	%rd55, %rd1, %rd59;
	// begin inline asm
	ld.global.nc.u32 %r201, [%rd55];
	// end inline asm
	mov.b32 	%f161, %r201;
	setp.lt.f32 	%p76, %f160, %f161;
	selp.f32 	%f431, %f161, %f160, %p76;
	add.s32 	%r74, %r467, 1024;
	add.s32 	%r205, %r467, 512;
	add.s32 	%r466, %r466, 1024;
	setp.lt.s32 	%p77, %r205, %r56;
	mov.u32 	%r467, %r74;
	@%p77 bra 	$L__BB12_45;
$L__BB12_46:
	setp.lt.u32 	%p78, %r56, 256;
	@%p78 bra 	$L__BB12_51;
	// begin inline asm
	mov.u32 %r244, %laneid;
	// end inline asm
	mov.b32 	%r246, %f431;
	mov.b32 	%r247, 1;
	mov.b32 	%r268, 31;
	mov.b32 	%r269, -1;
	// begin inline asm
	shfl.sync.down.b32 %r245, %r246, %r247, %r268, %r269;
	// end inline asm
	mov.b32 	%f209, %r245;
	setp.gt.s32 	%p106, %r244, 30;
	setp.lt.f32 	%p107, %f431, %f209;
	selp.f32 	%f210, %f209, %f431, %p107;
	selp.f32 	%f211, %f431, %f210, %p106;
	mov.b32 	%r251, %f211;
	mov.b32 	%r252, 2;
	// begin inline asm
	shfl.sync.down.b32 %r250, %r251, %r252, %r268, %r269;
	// end inline asm
	mov.b32 	%f212, %r250;
	setp.gt.s32 	%p108, %r244, 29;
	setp.lt.f32 	%p109, %f211, %f212;
	selp.f32 	%f213, %f212, %f211, %p109;
	selp.f32 	%f214, %f211, %f213, %p108;
	mov.b32 	%r256, %f214;
	mov.b32 	%r257, 4;
	// begin inline asm
	shfl.sync.down.b32 %r255, %r256, %r257, %r268, %r269;
	// end inline asm
	mov.b32 	%f215, %r255;
	setp.gt.s32 	%p110, %r244, 27;
	setp.lt.f32 	%p111, %f214, %f215;
	selp.f32 	%f216, %f215, %f214, %p111;
	selp.f32 	%f217, %f214, %f216, %p110;
	mov.b32 	%r261, %f217;
	mov.b32 	%r262, 8;
	// begin inline asm
	shfl.sync.down.b32 %r260, %r261, %r262, %r268, %r269;
	// end inline asm
	mov.b32 	%f218, %r260;
	setp.gt.s32 	%p112, %r244, 23;
	setp.lt.f32 	%p113, %f217, %f218;
	selp.f32 	%f219, %f218, %f217, %p113;
	selp.f32 	%f220, %f217, %f219, %p112;
	mov.b32 	%r266, %f220;
	mov.b32 	%r267, 16;
	// begin inline asm
	shfl.sync.down.b32 %r265, %r266, %r267, %r268, %r269;
	// end inline asm
	mov.b32 	%f221, %r265;
	setp.gt.s32 	%p114, %r244, 15;
	setp.lt.f32 	%p115, %f220, %f221;
	selp.f32 	%f37, %f221, %f220, %p115;
	selp.f32 	%f438, %f220, %f37, %p114;
	setp.ne.s32 	%p116, %r244, 0;
	@%p116 bra 	$L__BB12_49;
	shr.u32 	%r270, %r57, 3;
	and.b32  	%r271, %r270, 124;
	mov.u32 	%r272, _ZZN3cub18CUB_300001_SM_10006detail6reduce18DeviceReduceKernelINS2_10policy_hubIfjN4cuda3__47maximumIfEEE10Policy1000EPfjS8_fNS5_3std3__410__identityEEEvT0_PT3_T1_NS0_13GridEvenShareISI_EET2_T4_E12temp_storage;
	add.s32 	%r273, %r272, %r271;
	st.shared.f32 	[%r273+8], %f37;
$L__BB12_49:
	bar.sync 	0;
	setp.ne.s32 	%p117, %r57, 0;
	@%p117 bra 	$L__BB12_71;
	ld.shared.f32 	%f222, [_ZZN3cub18CUB_300001_SM_10006detail6reduce18DeviceReduceKernelINS2_10policy_hubIfjN4cuda3__47maximumIfEEE10Policy1000EPfjS8_fNS5_3std3__410__identityEEEvT0_PT3_T1_NS0_13GridEvenShareISI_EET2_T4_E12temp_storage+12];
	setp.lt.f32 	%p118, %f438, %f222;
	selp.f32 	%f223, %f222, %f438, %p118;
	ld.shared.f32 	%f224, [_ZZN3cub18CUB_300001_SM_10006detail6reduce18DeviceReduceKernelINS2_10policy_hubIfjN4cuda3__47maximumIfEEE10Policy1000EPfjS8_fNS5_3std3__410__identityEEEvT0_PT3_T1_NS0_13GridEvenShareISI_EET2_T4_E12temp_storage+16];
	setp.lt.f32 	%p119, %f223, %f224;
	selp.f32 	%f225, %f224, %f223, %p119;
	ld.shared.f32 	%f226, [_ZZN3cub18CUB_300001_SM_10006detail6reduce18DeviceReduceKernelINS2_10policy_hubIfjN4cuda3__47maximumIfEEE10Policy1000EPfjS8_fNS5_3std3__410__identityEEEvT0_PT3_T1_NS0_13GridEvenShareISI_EET2_T4_E12temp_storage+20];
	setp.lt.f32 	%p120, %f225, %f226;
	selp.f32 	%f227, %f226, %f225, %p120;
	ld.shared.f32 	%f228, [_ZZN3cub18CUB_300001_SM_10006detail6reduce18DeviceReduceKernelINS2_10policy_hubIfjN4cuda3__47maximumIfEEE10Policy1000EPfjS8_fNS5_3std3__410__identityEEEvT0_PT3_T1_NS0_13GridEvenShareISI_EET2_T4_E12temp_storage+24];
	setp.lt.f32 	%p121, %f227, %f228;
	selp.f32 	%f229, %f228, %f227, %p121;
	ld.shared.f32 	%f230, [_ZZN3cub18CUB_300001_SM_10006detail6reduce18DeviceReduceKernelINS2_10policy_hubIfjN4cuda3__47maximumIfEEE10Policy1000EPfjS8_fNS5_3std3__410__identityEEEvT0_PT3_T1_NS0_13GridEvenShareISI_EET2_T4_E12temp_storage+28];
	setp.lt.f32 	%p122, %f229, %f230;
	selp.f32 	%f231, %f230, %f229, %p122;
	ld.shared.f32 	%f232, [_ZZN3cub18CUB_300001_SM_10006detail6reduce18DeviceReduceKernelINS2_10policy_hubIfjN4cuda3__47maximumIfEEE10Policy1000EPfjS8_fNS5_3std3__410__identityEEEvT0_PT3_T1_NS0_13GridEvenShareISI_EET2_T4_E12temp_storage+32];
	setp.lt.f32 	%p123, %f231, %f232;
	selp.f32 	%f233, %f232, %f231, %p123;
	ld.shared.f32 	%f234, [_ZZN3cub18CUB_300001_SM_10006detail6reduce18DeviceReduceKernelINS2_10policy_hubIfjN4cuda3__47maximumIfEEE10Policy1000EPfjS8_fNS5_3std3__410__identityEEEvT0_PT3_T1_NS0_13GridEvenShareISI_EET2_T4_E12temp_storage+36];
	setp.lt.f32 	%p124, %f233, %f234;
	selp.f32 	%f438, %f234, %f233, %p124;
	bra.uni 	$L__BB12_71;
$L__BB12_51:
	// begin inline asm
	mov.u32 %r206, %laneid;
	// end inline asm
	and.b32  	%r232, %r57, 992;
	add.s32 	%r233, %r232, 32;
	setp.gt.u32 	%p79, %r233, %r56;
	not.b32 	%r234, %r232;
	add.s32 	%r235, %r56, %r234;
	selp.b32 	%r230, %r235, 31, %p79;
	mov.b32 	%r208, %f431;
	mov.b32 	%r209, 1;
	mov.b32 	%r231, -1;
	// begin inline asm
	shfl.sync.down.b32 %r207, %r208, %r209, %r230, %r231;
	// end inline asm
	mov.b32 	%f162, %r207;
	setp.lt.s32 	%p80, %r206, %r230;
	setp.lt.f32 	%p81, %f431, %f162;
	selp.f32 	%f163, %f162, %f431, %p81;
	selp.f32 	%f164, %f163, %f431, %p80;
	mov.b32 	%r213, %f164;
	mov.b32 	%r214, 2;
	// begin inline asm
	shfl.sync.down.b32 %r212, %r213, %r214, %r230, %r231;
	// end inline asm
	mov.b32 	%f165, %r212;
	add.s32 	%r236, %r206, 2;
	setp.gt.s32 	%p82, %r236, %r230;
	setp.lt.f32 	%p83, %f164, %f165;
	selp.f32 	%f166, %f165, %f164, %p83;
	selp.f32 	%f167, %f164, %f166, %p82;
	mov.b32 	%r218, %f167;
	mov.b32 	%r219, 4;
	// begin inline asm
	shfl.sync.down.b32 %r217, %r218, %r219, %r230, %r231;
	// end inline asm
	mov.b32 	%f168, %r217;
	add.s32 	%r237, %r206, 4;
	setp.gt.s32 	%p84, %r237, %r230;
	setp.lt.f32 	%p85, %f167, %f168;
	selp.f32 	%f169, %f168, %f167, %p85;
	selp.f32 	%f170, %f167, %f169, %p84;
	mov.b32 	%r223, %f170;
	mov.b32 	%r224, 8;
	// begin inline asm
	shfl.sync.down.b32 %r222, %r223, %r224, %r230, %r231;
	// end inline asm
	mov.b32 	%f171, %r222;
	add.s32 	%r238, %r206, 8;
	setp.gt.s32 	%p86, %r238, %r230;
	setp.lt.f32 	%p87, %f170, %f171;
	selp.f32 	%f172, %f171, %f170, %p87;
	selp.f32 	%f173, %f170, %f172, %p86;
	mov.b32 	%r228, %f173;
	mov.b32 	%r229, 16;
	// begin inline asm
	shfl.sync.down.b32 %r227, %r228, %r229, %r230, %r231;
	// end inline asm
	mov.b32 	%f174, %r227;
	add.s32 	%r239, %r206, 16;
	setp.gt.s32 	%p88, %r239, %r230;
	setp.lt.f32 	%p89, %f173, %f174;
	selp.f32 	%f175, %f174, %f173, %p89;
	selp.f32 	%f438, %f173, %f175, %p88;
	setp.ne.s32 	%p90, %r206, 0;
	@%p90 bra 	$L__BB12_53;
	shr.u32 	%r240, %r57, 3;
	and.b32  	%r241, %r240, 124;
	mov.u32 	%r242, _ZZN3cub18CUB_300001_SM_10006detail6reduce18DeviceReduceKernelINS2_10policy_hubIfjN4cuda3__47maximumIfEEE10Policy1000EPfjS8_fNS5_3std3__410__identityEEEvT0_PT3_T1_NS0_13GridEvenShareISI_EET2_T4_E12temp_storage;
	add.s32 	%r243, %r242, %r241;
	st.shared.f32 	[%r243+8], %f438;
$L__BB12_53:
	bar.sync 	0;
	setp.ne.s32 	%p91, %r57, 0;
	@%p91 bra 	$L__BB12_71;
	setp.gt.u32 	%p92, %r56, 32;
	ld.shared.f32 	%f176, [_ZZN3cub18CUB_300001_SM_10006detail6reduce18DeviceReduceKernelINS2_10policy_hubIfjN4cuda3__47maximumIfEEE10Policy1000EPfjS8_fNS5_3std3__410__identityEEEvT0_PT3_T1_NS0_13GridEvenShareISI_EET2_T4_E12temp_storage+12];
	setp.lt.f32 	%p93, %f438, %f176;
	selp.f32 	%f178, %f176, %f438, %p93;
	selp.f32 	%f179, %f178, %f438, %p92;
	setp.gt.u32 	%p94, %r56, 64;
	ld.shared.f32 	%f181, [_ZZN3cub18CUB_300001_SM_10006detail6reduce18DeviceReduceKernelINS2_10policy_hubIfjN4cuda3__47maximumIfEEE10Policy1000EPfjS8_fNS5_3std3__410__identityEEEvT0_PT3_T1_NS0_13GridEvenShareISI_EET2_T4_E12temp_storage+16];
	setp.lt.f32 	%p95, %f179, %f181;
	selp.f32 	%f183, %f181, %f179, %p95;
	selp.f32 	%f184, %f183, %f179, %p94;
	setp.gt.u32 	%p96, %r56, 96;
	ld.shared.f32 	%f186, [_ZZN3cub18CUB_300001_SM_10006detail6reduce18DeviceReduceKernelINS2_10policy_hubIfjN4cuda3__47maximumIfEEE10Policy1000EPfjS8_fNS5_3std3__410__identityEEEvT0_PT3_T1_NS0_13GridEvenShareISI_EET2_T4_E12temp_storage+20];
	setp.lt.f32 	%p97, %f184, %f186;
	selp.f32 	%f188, %f186, %f184, %p97;
	selp.f32 	%f189, %f188, %f184, %p96;
	setp.gt.u32 	%p98, %r56, 128;
	ld.shared.f32 	%f191, [_ZZN3cub18CUB_300001_SM_10006detail6reduce18DeviceReduceKernelINS2_10policy_hubIfjN4cuda3__47maximumIfEEE10Policy1000EPfjS8_fNS5_3std3__410__identityEEEvT0_PT3_T1_NS0_13GridEvenShareISI_EET2_T4_E12temp_storage+24];
	setp.lt.f32 	%p99, %f189, %f191;
	selp.f32 	%f193, %f191, %f189, %p99;
	selp.f32 	%f194, %f193, %f189, %p98;
	setp.gt.u32 	%p100, %r56, 160;
	ld.shared.f32 	%f196, [_ZZN3cub18CUB_300001_SM_10006detail6reduce18DeviceReduceKernelINS2_10policy_hubIfjN4cuda3__47maximumIfEEE10Policy1000EPfjS8_fNS5_3std3__410__identityEEEvT0_PT3_T1_NS0_13GridEvenShareISI_EET2_T4_E12temp_storage+28];
	setp.lt.f32 	%p101, %f194, %f196;
	selp.f32 	%f198, %f196, %f194, %p101;
	selp.f32 	%f199, %f198, %f194, %p100;
	setp.gt.u32 	%p102, %r56, 192;
	ld.shared.f32 	%f201, [_ZZN3cub18CUB_300001_SM_10006detail6reduce18DeviceReduceKernelINS2_10policy_hubIfjN4cuda3__47maximumIfEEE10Policy1000EPfjS8_fNS5_3std3__410__identityEEEvT0_PT3_T1_NS0_13GridEvenShareISI_EET2_T4_E12temp_storage+32];
	setp.lt.f32 	%p103, %f199, %f201;
	selp.f32 	%f203, %f201, %f199, %p103;
	selp.f32 	%f204, %f203, %f199, %p102;
	setp.gt.u32 	%p104, %r56, 224;
	ld.shared.f32 	%f206, [_ZZN3cub18CUB_300001_SM_10006detail6reduce18DeviceReduceKernelINS2_10policy_hubIfjN4cuda3__47maximumIfEEE10Policy1000EPfjS8_fNS5_3std3__410__identityEEEvT0_PT3_T1_NS0_13GridEvenShareISI_EET2_T4_E12temp_storage+36];
	setp.lt.f32 	%p105, %f204, %f206;
	selp.f32 	%f208, %f206, %f204, %p105;
	selp.f32 	%f438, %f208, %f204, %p104;
	bra.uni 	$L__BB12_71;
$L__BB12_55:
	mov.u32 	%r76, %tid.x;
	add.s32 	%r121, %r76, %r5;
	mul.wide.u32 	%rd20, %r121, 4;
	add.s64 	%rd4, %rd1, %rd20;
	// begin inline asm
	ld.global.nc.u32 %r105, [%rd4];
	// end inline asm
	mov.b32 	%f56, %r105;
	add.s64 	%rd5, %rd4, 1024;
	// begin inline asm
	ld.global.nc.u32 %r106, [%rd5];
	// end inline asm
	mov.b32 	%f57, %r106;
	add.s64 	%rd6, %rd4, 2048;
	// begin inline asm
	ld.global.nc.u32 %r107, [%rd6];
	// end inline asm
	mov.b32 	%f58, %r107;
	add.s64 	%rd7, %rd4, 3072;
	// begin inline asm
	ld.global.nc.u32 %r108, [%rd7];
	// end inline asm
	mov.b32 	%f59, %r108;
	add.s64 	%rd8, %rd4, 4096;
	// begin inline asm
	ld.global.nc.u32 %r109, [%rd8];
	// end inline asm
	mov.b32 	%f60, %r109;
	add.s64 	%rd9, %rd4, 5120;
	// begin inline asm
	ld.global.nc.u32 %r110, [%rd9];
	// end inline asm
	mov.b32 	%f61, %r110;
	add.s64 	%rd10, %rd4, 6144;
	// begin inline asm
	ld.global.nc.u32 %r111, [%rd10];
	// end inline asm
	mov.b32 	%f62, %r111;
	add.s64 	%rd11, %rd4, 7168;
	// begin inline asm
	ld.global.nc.u32 %r112, [%rd11];
	// end inline asm
	mov.b32 	%f63, %r112;
	add.s64 	%rd12, %rd4, 8192;
	// begin inline asm
	ld.global.nc.u32 %r113, [%rd12];
	// end inline asm
	mov.b32 	%f64, %r113;
	add.s64 	%rd13, %rd4, 9216;
	// begin inline asm
	ld.global.nc.u32 %r114, [%rd13];
	// end inline asm
	mov.b32 	%f65, %r114;
	add.s64 	%rd14, %rd4, 10240;
	// begin inline asm
	ld.global.nc.u32 %r115, [%rd14];
	// end inline asm
	mov.b32 	%f66, %r115;
	add.s64 	%rd15, %rd4, 11264;
	// begin inline asm
	ld.global.nc.u32 %r116, [%rd15];
	// end inline asm
	mov.b32 	%f67, %r116;
	add.s64 	%rd16, %rd4, 12288;
	// begin inline asm
	ld.global.nc.u32 %r117, [%rd16];
	// end inline asm
	mov.b32 	%f68, %r117;
	add.s64 	%rd17, %rd4, 13312;
	// begin inline asm
	ld.global.nc.u32 %r118, [%rd17];
	// end inline asm
	mov.b32 	%f69, %r118;
	add.s64 	%rd18, %rd4, 14336;
	// begin inline asm
	ld.global.nc.u32 %r119, [%rd18];
	// end inline asm
	mov.b32 	%f70, %r119;
	add.s64 	%rd19, %rd4, 15360;
	// begin inline asm
	ld.global.nc.u32 %r120, [%rd19];
	// end inline asm
	mov.b32 	%f71, %r120;
	setp.lt.f32 	%p3, %f56, %f57;
	selp.f32 	%f72, %f57, %f56, %p3;
	setp.lt.f32 	%p4, %f58, %f59;
	selp.f32 	%f73, %f59, %f58, %p4;
	setp.lt.f32 	%p5, %f60, %f61;
	selp.f32 	%f74, %f61, %f60, %p5;
	setp.lt.f32 	%p6, %f62, %f63;
	selp.f32 	%f75, %f63, %f62, %p6;
	setp.lt.f32 	%p7, %f64, %f65;
	selp.f32 	%f76, %f65, %f64, %p7;
	setp.lt.f32 	%p8, %f66, %f67;
	selp.f32 	%f77, %f67, %f66, %p8;
	setp.lt.f32 	%p9, %f68, %f69;
	selp.f32 	%f78, %f69, %f68, %p9;
	setp.lt.f32 	%p10, %f70, %f71;
	selp.f32 	%f79, %f71, %f70, %p10;
	setp.lt.f32 	%p11, %f72, %f73;
	selp.f32 	%f80, %f73, %f72, %p11;
	setp.lt.f32 	%p12, %f74, %f75;
	selp.f32 	%f81, %f75, %f74, %p12;
	setp.lt.f32 	%p13, %f76, %f77;
	selp.f32 	%f82, %f77, %f76, %p13;
	setp.lt.f32 	%p14, %f78, %f79;
	selp.f32 	%f83, %f79, %f78, %p14;
	setp.lt.f32 	%p15, %f80, %f81;
	selp.f32 	%f84, %f81, %f80, %p15;
	setp.lt.f32 	%p16, %f82, %f83;
	selp.f32 	%f85, %f83, %f82, %p16;
	setp.lt.f32 	%p17, %f84, %f85;
	selp.f32 	%f437, %f85, %f84, %p17;
	setp.lt.u32 	%p18, %r56, %r4;
	@%p18 bra 	$L__BB12_67;
	add.s32 	%r77, %r4, %r5;
	add.s32 	%r469, %r77, 256;
	add.s32 	%r468, %r77, %r76;
	mov.b32 	%r470, 0;
$L__BB12_57:
	add.s32 	%r5, %r5, %r4;
	add.s32 	%r123, %r1, -4096;
	setp.gt.u32 	%p19, %r5, %r123;
	@%p19 bra 	$L__BB12_59;
	add.s32 	%r140, %r76, %r5;
	mul.wide.u32 	%rd37, %r140, 4;
	add.s64 	%rd21, %rd1, %rd37;
	// begin inline asm
	ld.global.nc.u32 %r124, [%rd21];
	// end inline asm
	mov.b32 	%f86, %r124;
	add.s64 	%rd22, %rd21, 1024;
	// begin inline asm
	ld.global.nc.u32 %r125, [%rd22];
	// end inline asm
	mov.b32 	%f87, %r125;
	add.s64 	%rd23, %rd21, 2048;
	// begin inline asm
	ld.global.nc.u32 %r126, [%rd23];
	// end inline asm
	mov.b32 	%f88, %r126;
	add.s64 	%rd24, %rd21, 3072;
	// begin inline asm
	ld.global.nc.u32 %r127, [%rd24];
	// end inline asm
	mov.b32 	%f89, %r127;
	add.s64 	%rd25, %rd21, 4096;
	// begin inline asm
	ld.global.nc.u32 %r128, [%rd25];
	// end inline asm
	mov.b32 	%f90, %r128;
	add.s64 	%rd26, %rd21, 5120;
	// begin inline asm
	ld.global.nc.u32 %r129, [%rd26];
	// end inline asm
	mov.b32 	%f91, %r129;
	add.s64 	%rd27, %rd21, 6144;
	// begin inline asm
	ld.global.nc.u32 %r130, [%rd27];
	// end inline asm
	mov.b32 	%f92, %r130;
	add.s64 	%rd28, %rd21, 7168;
	// begin inline asm
	ld.global.nc.u32 %r131, [%rd28];
	// end inline asm
	mov.b32 	%f93, %r131;
	add.s64 	%rd29, %rd21, 8192;
	// begin inline asm
	ld.global.nc.u32 %r132, [%rd29];
	// end inline asm
	mov.b32 	%f94, %r132;
	add.s64 	%rd30, %rd21, 9216;
	// begin inline asm
	ld.global.nc.u32 %r133, [%rd30];
	// end inline asm
	mov.b32 	%f95, %r133;
	add.s64 	%rd31, %rd21, 10240;
	// begin inline asm
	ld.global.nc.u32 %r134, [%rd31];
	// end inline asm
	mov.b32 	%f96, %r134;
	add.s64 	%rd32, %rd21, 11264;
	// begin inline asm
	ld.global.nc.u32 %r135, [%rd32];
	// end inline asm
	mov.b32 	%f97, %r135;
	add.s64 	%rd33, %rd21, 12288;
	// begin inline asm
	ld.global.nc.u32 %r136, [%rd33];
	// end inline asm
	mov.b32 	%f98, %r136;
	add.s64 	%rd34, %rd21, 13312;
	// begin inline asm
	ld.global.nc.u32 %r137, [%rd34];
	// end inline asm
	mov.b32 	%f99, %r137;
	add.s64 	%rd35, %rd21, 14336;
	// begin inline asm
	ld.global.nc.u32 %r138, [%rd35];
	// end inline asm
	mov.b32 	%f100, %r138;
	add.s64 	%rd36, %rd21, 15360;
	// begin inline asm
	ld.global.nc.u32 %r139, [%rd36];
	// end inline asm
	mov.b32 	%f101, %r139;
	setp.lt.f32 	%p20, %f437, %f86;
	selp.f32 	%f102, %f86, %f437, %p20;
	setp.lt.f32 	%p21, %f87, %f88;
	selp.f32 	%f103, %f88, %f87, %p21;
	setp.lt.f32 	%p22, %f89, %f90;
	selp.f32 	%f104, %f90, %f89, %p22;
	setp.lt.f32 	%p23, %f91, %f92;
	selp.f32 	%f105, %f92, %f91, %p23;
	setp.lt.f32 	%p24, %f93, %f94;
	selp.f32 	%f106, %f94, %f93, %p24;
	setp.lt.f32 	%p25, %f95, %f96;
	selp.f32 	%f107, %f96, %f95, %p25;
	setp.lt.f32 	%p26, %f97, %f98;
	selp.f32 	%f108, %f98, %f97, %p26;
	setp.lt.f32 	%p27, %f99, %f100;
	selp.f32 	%f109, %f100, %f99, %p27;
	setp.lt.f32 	%p28, %f102, %f103;
	selp.f32 	%f110, %f103, %f102, %p28;
	setp.lt.f32 	%p29, %f104, %f105;
	selp.f32 	%f111, %f105, %f104, %p29;
	setp.lt.f32 	%p30, %f106, %f107;
	selp.f32 	%f112, %f107, %f106, %p30;
	setp.lt.f32 	%p31, %f108, %f109;
	selp.f32 	%f113, %f109, %f108, %p31;
	setp.lt.f32 	%p32, %f110, %f111;
	selp.f32 	%f114, %f111, %f110, %p32;
	setp.lt.f32 	%p33, %f112, %f113;
	selp.f32 	%f115, %f113, %f112, %p33;
	setp.lt.f32 	%p34, %f114, %f115;
	selp.f32 	%f116, %f115, %f114, %p34;
	setp.lt.f32 	%p35, %f116, %f101;
	selp.f32 	%f437, %f101, %f116, %p35;
	sub.s32 	%r141, %r1, %r5;
	setp.lt.u32 	%p36, %r141, %r4;
	add.s32 	%r470, %r470, 1;
	add.s32 	%r469, %r469, %r4;
	add.s32 	%r468, %r468, %r4;
	@%p36 bra 	$L__BB12_67;
	bra.uni 	$L__BB12_57;
$L__BB12_59:
	setp.le.u32 	%p37, %r1, %r5;
	@%p37 bra 	$L__BB12_67;
	sub.s32 	%r88, %r1, %r5;
	setp.ge.s32 	%p38, %r76, %r88;
	@%p38 bra 	$L__BB12_67;
	not.b32 	%r142, %r76;
	add.s32 	%r143, %r1, %r142;
	sub.s32 	%r144, %r143, %r77;
	mul.lo.s32 	%r145, %r2, %r470;
	shl.b32 	%r146, %r145, 12;
	sub.s32 	%r89, %r144, %r146;
	shr.u32 	%r147, %r143, 8;
	add.s32 	%r90, %r147, 1;
	and.b32  	%r148, %r143, 768;
	setp.eq.s32 	%p39, %r148, 768;
	mov.u32 	%r475, %r76;
	@%p39 bra 	$L__BB12_64;
	and.b32  	%r149, %r90, 3;
	neg.s32 	%r472, %r149;
	mov.u32 	%r475, %r76;
$L__BB12_63:
	.pragma "nounroll";
	mul.wide.u32 	%rd39, %r468, 4;
	add.s64 	%rd38, %rd1, %rd39;
	// begin inline asm
	ld.global.nc.u32 %r150, [%rd38];
	// end inline asm
	mov.b32 	%f118, %r150;
	setp.lt.f32 	%p40, %f437, %f118;
	selp.f32 	%f437, %f118, %f437, %p40;
	add.s32 	%r475, %r475, 256;
	add.s32 	%r468, %r468, 256;
	add.s32 	%r472, %r472, 1;
	setp.ne.s32 	%p41, %r472, 0;
	@%p41 bra 	$L__BB12_63;
$L__BB12_64:
	setp.lt.u32 	%p42, %r89, 768;
	@%p42 bra 	$L__BB12_67;
	add.s32 	%r477, %r475, 512;
	add.s32 	%r476, %r475, %r469;
$L__BB12_66:
	add.s32 	%r155, %r476, -256;
	mul.wide.u32 	%rd44, %r155, 4;
	add.s64 	%rd40, %rd1, %rd44;
	// begin inline asm
	ld.global.nc.u32 %r151, [%rd40];
	// end inline asm
	mov.b32 	%f119, %r151;
	setp.lt.f32 	%p43, %f437, %f119;
	selp.f32 	%f120, %f119, %f437, %p43;
	mul.wide.u32 	%rd45, %r476, 4;
	add.s64 	%rd41, %rd1, %rd45;
	// begin inline asm
	ld.global.nc.u32 %r152, [%rd41];
	// end inline asm
	mov.b32 	%f121, %r152;
	setp.lt.f32 	%p44, %f120, %f121;
	selp.f32 	%f122, %f121, %f120, %p44;
	add.s32 	%r156, %r476, 256;
	mul.wide.u32 	%rd46, %r156, 4;
	add.s64 	%rd42, %rd1, %rd46;
	// begin inline asm
	ld.global.nc.u32 %r153, [%rd42];
	// end inline asm
	mov.b32 	%f123, %r153;
	setp.lt.f32 	%p45, %f122, %f123;
	selp.f32 	%f124, %f123, %f122, %p45;
	add.s32 	%r157, %r476, 512;
	mul.wide.u32 	%rd47, %r157, 4;
	add.s64 	%rd43, %rd1, %rd47;
	// begin inline asm
	ld.global.nc.u32 %r154, [%rd43];
	// end inline asm
	mov.b32 	%f125, %r154;
	setp.lt.f32 	%p46, %f124, %f125;
	selp.f32 	%f437, %f125, %f124, %p46;
	add.s32 	%r103, %r477, 1024;
	add.s32 	%r158, %r477, 512;
	add.s32 	%r476, %r476, 1024;
	setp.lt.s32 	%p47, %r158, %r88;
	mov.u32 	%r477, %r103;
	@%p47 bra 	$L__BB12_66;
$L__BB12_67:
	// begin inline asm
	mov.u32 %r159, %laneid;
	// end inline asm
	mov.b32 	%r161, %f437;
	mov.b32 	%r162, 1;
	mov.b32 	%r183, 31;
	mov.b32 	%r184, -1;
	// begin inline asm
	shfl.sync.down.b32 %r160, %r161, %r162, %r183, %r184;
	// end inline asm
	mov.b32 	%f126, %r160;
	setp.gt.s32 	%p48, %r159, 30;
	setp.lt.f32 	%p49, %f437, %f126;
	selp.f32 	%f127, %f126, %f437, %p49;
	selp.f32 	%f128, %f437, %f127, %p48;
	mov.b32 	%r166, %f128;
	mov.b32 	%r167, 2;
	// begin inline asm
	shfl.sync.down.b32 %r165, %r166, %r167, %r183, %r184;
	// end inline asm
	mov.b32 	%f129, %r165;
	setp.gt.s32 	%p50, %r159, 29;
	setp.lt.f32 	%p51, %f128, %f129;
	selp.f32 	%f130, %f129, %f128, %p51;
	selp.f32 	%f131, %f128, %f130, %p50;
	mov.b32 	%r171, %f131;
	mov.b32 	%r172, 4;
	// begin inline asm
	shfl.sync.down.b32 %r170, %r171, %r172, %r183, %r184;
	// end inline asm
	mov.b32 	%f132, %r170;
	setp.gt.s32 	%p52, %r159, 27;
	setp.lt.f32 	%p53, %f131, %f132;
	selp.f32 	%f133, %f132, %f131, %p53;
	selp.f32 	%f134, %f131, %f133, %p52;
	mov.b32 	%r176, %f134;
	mov.b32 	%r177, 8;
	// begin inline asm
	shfl.sync.down.b32 %r175, %r176, %r177, %r183, %r184;
	// end inline asm
	mov.b32 	%f135, %r175;
	setp.gt.s32 	%p54, %r159, 23;
	setp.lt.f32 	%p55, %f134, %f135;
	selp.f32 	%f136, %f135, %f134, %p55;
	selp.f32 	%f137, %f134, %f136, %p54;
	mov.b32 	%r181, %f137;
	mov.b32 	%r182, 16;
	// begin inline asm
	shfl.sync.down.b32 %r180, %r181, %r182, %r183, %r184;
	// end inline asm
	mov.b32 	%f138, %r180;
	setp.gt.s32 	%p56, %r159, 15;
	setp.lt.f32 	%p57, %f137, %f138;
	selp.f32 	%f52, %f138, %f137, %p57;
	selp.f32 	%f438, %f137, %f52, %p56;
	setp.ne.s32 	%p58, %r159, 0;
	@%p58 bra 	$L__BB12_69;
	shr.u32 	%r185, %r76, 3;
	and.b32  	%r186, %r185, 124;
	mov.u32 	%r187, _ZZN3cub18CUB_300001_SM_10006detail6reduce18DeviceReduceKernelINS2_10policy_hubIfjN4cuda3__47maximumIfEEE10Policy1000EPfjS8_fNS5_3std3__410__identityEEEvT0_PT3_T1_NS0_13GridEvenShareISI_EET2_T4_E12temp_storage;
	add.s32 	%r188, %r187, %r186;
	st.shared.f32 	[%r188+8], %f52;
$L__BB12_69:
	bar.sync 	0;
	setp.ne.s32 	%p59, %r76, 0;
	@%p59 bra 	$L__BB12_71;
	ld.shared.f32 	%f139, [_ZZN3cub18CUB_300001_SM_10006detail6reduce18DeviceReduceKernelINS2_10policy_hubIfjN4cuda3__47maximumIfEEE10Policy1000EPfjS8_fNS5_3std3__410__identityEEEvT0_PT3_T1_NS0_13GridEvenShareISI_EET2_T4_E12temp_storage+12];
	setp.lt.f32 	%p60, %f438, %f139;
	selp.f32 	%f140, %f139, %f438, %p60;
	ld.shared.f32 	%f141, [_ZZN3cub18CUB_300001_SM_10006detail6reduce18DeviceReduceKernelINS2_10policy_hubIfjN4cuda3__47maximumIfEEE10Policy1000EPfjS8_fNS5_3std3__410__identityEEEvT0_PT3_T1_NS0_13GridEvenShareISI_EET2_T4_E12temp_storage+16];
	setp.lt.f32 	%p61, %f140, %f141;
	selp.f32 	%f142, %f141, %f140, %p61;
	ld.shared.f32 	%f143, [_ZZN3cub18CUB_300001_SM_10006detail6reduce18DeviceReduceKernelINS2_10policy_hubIfjN4cuda3__47maximumIfEEE10Policy1000EPfjS8_fNS5_3std3__410__identityEEEvT0_PT3_T1_NS0_13GridEvenShareISI_EET2_T4_E12temp_storage+20];
	setp.lt.f32 	%p62, %f142, %f143;
	selp.f32 	%f144, %f143, %f142, %p62;
	ld.shared.f32 	%f145, [_ZZN3cub18CUB_300001_SM_10006detail6reduce18DeviceReduceKernelINS2_10policy_hubIfjN4cuda3__47maximumIfEEE10Policy1000EPfjS8_fNS5_3std3__410__identityEEEvT0_PT3_T1_NS0_13GridEvenShareISI_EET2_T4_E12temp_storage+24];
	setp.lt.f32 	%p63, %f144, %f145;
	selp.f32 	%f146, %f145, %f144, %p63;
	ld.shared.f32 	%f147, [_ZZN3cub18CUB_300001_SM_10006detail6reduce18DeviceReduceKernelINS2_10policy_hubIfjN4cuda3__47maximumIfEEE10Policy1000EPfjS8_fNS5_3std3__410__identityEEEvT0_PT3_T1_NS0_13GridEvenShareISI_EET2_T4_E12temp_storage+28];
	setp.lt.f32 	%p64, %f146, %f147;
	selp.f32 	%f148, %f147, %f146, %p64;
	ld.shared.f32 	%f149, [_ZZN3cub18CUB_300001_SM_10006detail6reduce18DeviceReduceKernelINS2_10policy_hubIfjN4cuda3__47maximumIfEEE10Policy1000EPfjS8_fNS5_3std3__410__identityEEEvT0_PT3_T1_NS0_13GridEvenShareISI_EET2_T4_E12temp_storage+32];
	setp.lt.f32 	%p65, %f148, %f149;
	selp.f32 	%f150, %f149, %f148, %p65;
	ld.shared.f32 	%f151, [_ZZN3cub18CUB_300001_SM_10006detail6reduce18DeviceReduceKernelINS2_10policy_hubIfjN4cuda3__47maximumIfEEE10Policy1000EPfjS8_fNS5_3std3__410__identityEEEvT0_PT3_T1_NS0_13GridEvenShareISI_EET2_T4_E12temp_storage+36];
	setp.lt.f32 	%p66, %f150, %f151;
	selp.f32 	%f438, %f151, %f150, %p66;
$L__BB12_71:
	mov.u32 	%r443, %tid.x;
	setp.ne.s32 	%p248, %r443, 0;
	@%p248 bra 	$L__BB12_73;
	ld.param.u64 	%rd111, [_ZN3cub18CUB_300001_SM_10006detail6reduce18DeviceReduceKernelINS2_10policy_hubIfjN4cuda3__47maximumIfEEE10Policy1000EPfjS8_fNS5_3std3__410__identityEEEvT0_PT3_T1_NS0_13GridEvenShareISI_EET2_T4__param_1];
	cvta.to.global.u64 	%rd108, %rd111;
	mul.wide.u32 	%rd109, %r3, 4;
	add.s64 	%rd110, %rd108, %rd109;
	st.global.f32 	[%rd110], %f438;
$L__BB12_73:
	ret;

}
	// .globl	_ZN3cub18CUB_300001_SM_10006detail6reduce28DeviceReduceSingleTileKernelINS2_10policy_hubIfjN4cuda3__47maximumIfEEE10Policy1000EPfSB_iS8_ffNS5_3std3__410__identityEEEvT0_T1_T2_T3_T4_T6_
.visible .entry _ZN3cub18CUB_300001_SM_10006detail6reduce28DeviceReduceSingleTileKernelINS2_10policy_hubIfjN4cuda3__47maximumIfEEE10Policy1000EPfSB_iS8_ffNS5_3std3__410__identityEEEvT0_T1_T2_T3_T4_T6_(
	.param .u64 .ptr .align 1 _ZN3cub18CUB_300001_SM_10006detail6reduce28DeviceReduceSingleTileKernelINS2_10policy_hubIfjN4cuda3__47maximumIfEEE10Policy1000EPfSB_iS8_ffNS5_3std3__410__identityEEEvT0_T1_T2_T3_T4_T6__param_0,
	.param .u64 .ptr .align 1 _ZN3cub18CUB_300001_SM_10006detail6reduce28DeviceReduceSingleTileKernelINS2_10policy_hubIfjN4cuda3__47maximumIfEEE10Policy1000EPfSB_iS8_ffNS5_3std3__410__identityEEEvT0_T1_T2_T3_T4_T6__param_1,
	.param .u32 _ZN3cub18CUB_300001_SM_10006detail6reduce28DeviceReduceSingleTileKernelINS2_10policy_hubIfjN4cuda3__47maximumIfEEE10Policy1000EPfSB_iS8_ffNS5_3std3__410__identityEEEvT0_T1_T2_T3_T4_T6__param_2,
	.param .align 1 .b8 _ZN3cub18CUB_300001_SM_10006detail6reduce28DeviceReduceSingleTileKernelINS2_10policy_hubIfjN4cuda3__47maximumIfEEE10Policy1000EPfSB_iS8_ffNS5_3std3__410__identityEEEvT0_T1_T2_T3_T4_T6__param_3[1],
	.param .f32 _ZN3cub18CUB_300001_SM_10006detail6reduce28DeviceReduceSingleTileKernelINS2_10policy_hubIfjN4cuda3__47maximumIfEEE10Policy1000EPfSB_iS8_ffNS5_3std3__410__identityEEEvT0_T1_T2_T3_T4_T6__param_4,
	.param .align 1 .b8 _ZN3cub18CUB_300001_SM_10006detail6reduce28DeviceReduceSingleTileKernelINS2_10policy_hubIfjN4cuda3__47maximumIfEEE10Policy1000EPfSB_iS8_ffNS5_3std3__410__identityEEEvT0_T1_T2_T3_T4_T6__param_5[1]
)
.maxntid 256
.minnctapersm 1
{
	.reg .pred 	%p<252>;
	.reg .b32 	%r<407>;
	.reg .b32 	%f<445>;
	.reg .b64 	%rd<125>;
	// demoted variable
	.shared .align 4 .b8 _ZZN3cub18CUB_300001_SM_10006detail6reduce28DeviceReduceSingleTileKernelINS2_10policy_hubIfjN4cuda3__47maximumIfEEE10Policy1000EPfSB_iS8_ffNS5_3std3__410__identityEEEvT0_T1_T2_T3_T4_T6_E12temp_storage[44];
	ld.param.u64 	%rd16, [_ZN3cub18CUB_300001_SM_10006detail6reduce28DeviceReduceSingleTileKernelINS2_10policy_hubIfjN4cuda3__47maximumIfEEE10Policy1000EPfSB_iS8_ffNS5_3std3__410__identityEEEvT0_T1_T2_T3_T4_T6__param_0];
	ld.param.u64 	%rd17, [_ZN3cub18CUB_300001_SM_10006detail6reduce28DeviceReduceSingleTileKernelINS2_10policy_hubIfjN4cuda3__47maximumIfEEE10Policy1000EPfSB_iS8_ffNS5_3std3__410__identityEEEvT0_T1_T2_T3_T4_T6__param_1];
	ld.param.u32 	%r67, [_ZN3cub18CUB_300001_SM_10006detail6reduce28DeviceReduceSingleTileKernelINS2_10policy_hubIfjN4cuda3__47maximumIfEEE10Policy1000EPfSB_iS8_ffNS5_3std3__410__identityEEEvT0_T1_T2_T3_T4_T6__param_2];
	ld.param.f32 	%f58, [_ZN3cub18CUB_300001_SM_10006detail6reduce28DeviceReduceSingleTileKernelINS2_10policy_hubIfjN4cuda3__47maximumIfEEE10Policy1000EPfSB_iS8_ffNS5_3std3__410__identityEEEvT0_T1_T2_T3_T4_T6__param_4];
	cvta.to.global.u64 	%rd1, %rd17;
	setp.ne.s32 	%p1, %r67, 0;
	@%p1 bra 	$L__BB13_3;
	mov.u32 	%r380, %tid.x;
	setp.ne.s32 	%p251, %r380, 0;
	@%p251 bra 	$L__BB13_74;
	st.global.f32 	[%rd1], %f58;
	bra.uni 	$L__BB13_74;
$L__BB13_3:
	and.b64  	%rd18, %rd16, 15;
	setp.ne.s64 	%p2, %rd18, 0;
	@%p2 bra 	$L__BB13_38;
	setp.gt.s32 	%p126, %r67, 4095;
	@%p126 bra 	$L__BB13_22;
	mov.u32 	%r1, %tid.x;
	setp.ge.s32 	%p191, %r1, %r67;
	mov.f32 	%f423, 0f00000000;
	mov.u32 	%r384, %r1;
	@%p191 bra 	$L__BB13_7;
	mul.wide.u32 	%rd113, %r1, 4;
	add.s64 	%rd112, %rd16, %rd113;
	// begin inline asm
	ld.global.nc.u32 %r300, [%rd112];
	// end inline asm
	mov.b32 	%f423, %r300;
	add.s32 	%r384, %r1, 256;
$L__BB13_7:
	setp.ge.s32 	%p192, %r384, %r67;
	@%p192 bra 	$L__BB13_13;
	not.b32 	%r301, %r384;
	add.s32 	%r4, %r67, %r301;
	and.b32  	%r302, %r4, 768;
	setp.eq.s32 	%p193, %r302, 768;
	@%p193 bra 	$L__BB13_11;
	mul.wide.u32 	%rd114, %r384, 4;
	add.s64 	%rd121, %rd16, %rd114;
	shr.u32 	%r303, %r4, 8;
	add.s32 	%r304, %r303, 1;
	and.b32  	%r305, %r304, 3;
	neg.s32 	%r382, %r305;
$L__BB13_10:
	.pragma "nounroll";
	// begin inline asm
	ld.global.nc.u32 %r306, [%rd121];
	// end inline asm
	mov.b32 	%f336, %r306;
	setp.lt.f32 	%p194, %f423, %f336;
	selp.f32 	%f423, %f336, %f423, %p194;
	add.s32 	%r384, %r384, 256;
	add.s64 	%rd121, %rd121, 1024;
	add.s32 	%r382, %r382, 1;
	setp.ne.s32 	%p195, %r382, 0;
	@%p195 bra 	$L__BB13_10;
$L__BB13_11:
	setp.lt.u32 	%p196, %r4, 768;
	@%p196 bra 	$L__BB13_13;
$L__BB13_12:
	mul.wide.s32 	%rd120, %r384, 4;
	add.s64 	%rd116, %rd16, %rd120;
	// begin inline asm
	ld.global.nc.u32 %r307, [%rd116];
	// end inline asm
	mov.b32 	%f337, %r307;
	setp.lt.f32 	%p197, %f423, %f337;
	selp.f32 	%f338, %f337, %f423, %p197;
	add.s64 	%rd117, %rd116, 1024;
	// begin inline asm
	ld.global.nc.u32 %r308, [%rd117];
	// end inline asm
	mov.b32 	%f339, %r308;
	setp.lt.f32 	%p198, %f338, %f339;
	selp.f32 	%f340, %f339, %f338, %p198;
	add.s64 	%rd118, %rd116, 2048;
	// begin inline asm
	ld.global.nc.u32 %r309, [%rd118];
	// end inline asm
	mov.b32 	%f341, %r309;
	setp.lt.f32 	%p199, %f340, %f341;
	selp.f32 	%f342, %f341, %f340, %p199;
	add.s64 	%rd119, %rd116, 3072;
	// begin inline asm
	ld.global.nc.u32 %r310, [%rd119];
	// end inline asm
	mov.b32 	%f343, %r310;
	setp.lt.f32 	%p200, %f342, %f343;
	selp.f32 	%f423, %f343, %f342, %p200;
	add.s32 	%r384, %r384, 1024;
	setp.lt.s32 	%p201, %r384, %r67;
	@%p201 bra 	$L__BB13_12;
$L__BB13_13:
	setp.lt.s32 	%p202, %r67, 256;
	@%p202 bra 	$L__BB13_18;
	// begin inline asm
	mov.u32 %r349, %laneid;
	// end inline asm
	mov.b32 	%r351, %f423;
	mov.b32 	%r352, 1;
	mov.b32 	%r373, 31;
	mov.b32 	%r374, -1;
	// begin inline asm
	shfl.sync.down.b32 %r350, %r351, %r352, %r373, %r374;
	// end inline asm
	mov.b32 	%f391, %r350;
	setp.gt.s32 	%p230, %r349, 30;
	setp.lt.f32 	%p231, %f423, %f391;
	selp.f32 	%f392, %f391, %f423, %p231;
	selp.f32 	%f393, %f423, %f392, %p230;
	mov.b32 	%r356, %f393;
	mov.b32 	%r357, 2;
	// begin inline asm
	shfl.sync.down.b32 %r355, %r356, %r357, %r373, %r374;
	// end inline asm
	mov.b32 	%f394, %r355;
	setp.gt.s32 	%p232, %r349, 29;
	setp.lt.f32 	%p233, %f393, %f394;
	selp.f32 	%f395, %f394, %f393, %p233;
	selp.f32 	%f396, %f393, %f395, %p232;
	mov.b32 	%r361, %f396;
	mov.b32 	%r362, 4;
	// begin inline asm
	shfl.sync.down.b32 %r360, %r361, %r362, %r373, %r374;
	// end inline asm
	mov.b32 	%f397, %r360;
	setp.gt.s32 	%p234, %r349, 27;
	setp.lt.f32 	%p235, %f396, %f397;
	selp.f32 	%f398, %f397, %f396, %p235;
	selp.f32 	%f399, %f396, %f398, %p234;
	mov.b32 	%r366, %f399;
	mov.b32 	%r367, 8;
	// begin inline asm
	shfl.sync.down.b32 %r365, %r366, %r367, %r373, %r374;
	// end inline asm
	mov.b32 	%f400, %r365;
	setp.gt.s32 	%p236, %r349, 23;
	setp.lt.f32 	%p237, %f399, %f400;
	selp.f32 	%f401, %f400, %f399, %p237;
	selp.f32 	%f402, %f399, %f401, %p236;
	mov.b32 	%r371, %f402;
	mov.b32 	%r372, 16;
	// begin inline asm
	shfl.sync.down.b32 %r370, %r371, %r372, %r373, %r374;
	// end inline asm
	mov.b32 	%f403, %r370;
	setp.gt.s32 	%p238, %r349, 15;
	setp.lt.f32 	%p239, %f402, %f403;
	selp.f32 	%f10, %f403, %f402, %p239;
	selp.f32 	%f444, %f402, %f10, %p238;
	setp.ne.s32 	%p240, %r349, 0;
	@%p240 bra 	$L__BB13_16;
	shr.u32 	%r375, %r1, 3;
	and.b32  	%r376, %r375, 124;
	mov.u32 	%r377, _ZZN3cub18CUB_300001_SM_10006detail6reduce28DeviceReduceSingleTileKernelINS2_10policy_hubIfjN4cuda3__47maximumIfEEE10Policy1000EPfSB_iS8_ffNS5_3std3__410__identityEEEvT0_T1_T2_T3_T4_T6_E12temp_storage;
	add.s32 	%r378, %r377, %r376;
	st.shared.f32 	[%r378+8], %f10;
$L__BB13_16:
	bar.sync 	0;
	setp.ne.s32 	%p241, %r1, 0;
	@%p241 bra 	$L__BB13_72;
	ld.shared.f32 	%f404, [_ZZN3cub18CUB_300001_SM_10006detail6reduce28DeviceReduceSingleTileKernelINS2_10policy_hubIfjN4cuda3__47maximumIfEEE10Policy1000EPfSB_iS8_ffNS5_3std3__410__identityEEEvT0_T1_T2_T3_T4_T6_E12temp_storage+12];
	setp.lt.f32 	%p242, %f444, %f404;
	selp.f32 	%f405, %f404, %f444, %p242;
	ld.shared.f32 	%f406, [_ZZN3cub18CUB_300001_SM_10006detail6reduce28DeviceReduceSingleTileKernelINS2_10policy_hubIfjN4cuda3__47maximumIfEEE10Policy1000EPfSB_iS8_ffNS5_3std3__410__identityEEEvT0_T1_T2_T3_T4_T6_E12temp_storage+16];
	setp.lt.f32 	%p243, %f405, %f406;
	selp.f32 	%f407, %f406, %f405, %p243;
	ld.shared.f32 	%f408, [_ZZN3cub18CUB_300001_SM_10006detail6reduce28DeviceReduceSingleTileKernelINS2_10policy_hubIfjN4cuda3__47maximumIfEEE10Policy1000EPfSB_iS8_ffNS5_3std3__410__identityEEEvT0_T1_T2_T3_T4_T6_E12temp_storage+20];
	setp.lt.f32 	%p244, %f407, %f408;
	selp.f32 	%f409, %f408, %f407, %p244;
	ld.shared.f32 	%f410, [_ZZN3cub18CUB_300001_SM_10006detail6reduce28DeviceReduceSingleTileKernelINS2_10policy_hubIfjN4cuda3__47maximumIfEEE10Policy1000EPfSB_iS8_ffNS5_3std3__410__identityEEEvT0_T1_T2_T3_T4_T6_E12temp_storage+24];
	setp.lt.f32 	%p245, %f409, %f410;
	selp.f32 	%f411, %f410, %f409, %p245;
	ld.shared.f32 	%f412, [_ZZN3cub18CUB_300001_SM_10006detail6reduce28DeviceReduceSingleTileKernelINS2_10policy_hubIfjN4cuda3__47maximumIfEEE10Policy1000EPfSB_iS8_ffNS5_3std3__410__identityEEEvT0_T1_T2_T3_T4_T6_E12temp_storage+28];
	setp.lt.f32 	%p246, %f411, %f412;
	selp.f32 	%f413, %f412, %f411, %p246;
	ld.shared.f32 	%f414, [_ZZN3cub18CUB_300001_SM_10006detail6reduce28DeviceReduceSingleTileKernelINS2_10policy_hubIfjN4cuda3__47maximumIfEEE10Policy1000EPfSB_iS8_ffNS5_3std3__410__identityEEEvT0_T1_T2_T3_T4_T6_E12temp_storage+32];
	setp.lt.f32 	%p247, %f413, %f414;
	selp.f32 	%f415, %f414, %f413, %p247;
	ld.shared.f32 	%f416, [_ZZN3cub18CUB_300001_SM_10006detail6reduce28DeviceReduceSingleTileKernelINS2_10policy_hubIfjN4cuda3__47maximumIfEEE10Policy1000EPfSB_iS8_ffNS5_3std3__410__identityEEEvT0_T1_T2_T3_T4_T6_E12temp_storage+36];
	setp.lt.f32 	%p248, %f415, %f416;
	selp.f32 	%f444, %f416, %f415, %p248;
	bra.uni 	$L__BB13_72;
$L__BB13_18:
	// begin inline asm
	mov.u32 %r311, %laneid;
	// end inline asm
	and.b32  	%r337, %r1, 992;
	add.s32 	%r338, %r337, 32;
	setp.gt.s32 	%p203, %r338, %r67;
	not.b32 	%r339, %r337;
	add.s32 	%r340, %r67, %r339;
	selp.b32 	%r335, %r340, 31, %p203;
	mov.b32 	%r313, %f423;
	mov.b32 	%r314, 1;
	mov.b32 	%r336, -1;
	// begin inline asm
	shfl.sync.down.b32 %r312, %r313, %r314, %r335, %r336;
	// end inline asm
	mov.b32 	%f344, %r312;
	setp.lt.s32 	%p204, %r311, %r335;
	setp.lt.f32 	%p205, %f423, %f344;
	selp.f32 	%f345, %f344, %f423, %p205;
	selp.f32 	%f346, %f345, %f423, %p204;
	mov.b32 	%r318, %f346;
	mov.b32 	%r319, 2;
	// begin inline asm
	shfl.sync.down.b32 %r317, %r318, %r319, %r335, %r336;
	// end inline asm
	mov.b32 	%f347, %r317;
	add.s32 	%r341, %r311, 2;
	setp.gt.s32 	%p206, %r341, %r335;
	setp.lt.f32 	%p207, %f346, %f347;
	selp.f32 	%f348, %f347, %f346, %p207;
	selp.f32 	%f349, %f346, %f348, %p206;
	mov.b32 	%r323, %f349;
	mov.b32 	%r324, 4;
	// begin inline asm
	shfl.sync.down.b32 %r322, %r323, %r324, %r335, %r336;
	// end inline asm
	mov.b32 	%f350, %r322;
	add.s32 	%r342, %r311, 4;
	setp.gt.s32 	%p208, %r342, %r335;
	setp.lt.f32 	%p209, %f349, %f350;
	selp.f32 	%f351, %f350, %f349, %p209;
	selp.f32 	%f352, %f349, %f351, %p208;
	mov.b32 	%r328, %f352;
	mov.b32 	%r329, 8;
	// begin inline asm
	shfl.sync.down.b32 %r327, %r328, %r329, %r335, %r336;
	// end inline asm
	mov.b32 	%f353, %r327;
	add.s32 	%r343, %r311, 8;
	setp.gt.s32 	%p210, %r343, %r335;
	setp.lt.f32 	%p211, %f352, %f353;
	selp.f32 	%f354, %f353, %f352, %p211;
	selp.f32 	%f355, %f352, %f354, %p210;
	mov.b32 	%r333, %f355;
	mov.b32 	%r334, 16;
	// begin inline asm
	shfl.sync.down.b32 %r332, %r333, %r334, %r335, %r336;
	// end inline asm
	mov.b32 	%f356, %r332;
	add.s32 	%r344, %r311, 16;
	setp.gt.s32 	%p212, %r344, %r335;
	setp.lt.f32 	%p213, %f355, %f356;
	selp.f32 	%f357, %f356, %f355, %p213;
	selp.f32 	%f444, %f355, %f357, %p212;
	setp.ne.s32 	%p214, %r311, 0;
	@%p214 bra 	$L__BB13_20;
	shr.u32 	%r345, %r1, 3;
	and.b32  	%r346, %r345, 124;
	mov.u32 	%r347, _ZZN3cub18CUB_300001_SM_10006detail6reduce28DeviceReduceSingleTileKernelINS2_10policy_hubIfjN4cuda3__47maximumIfEEE10Policy1000EPfSB_iS8_ffNS5_3std3__410__identityEEEvT0_T1_T2_T3_T4_T6_E12temp_storage;
	add.s32 	%r348, %r347, %r346;
	st.shared.f32 	[%r348+8], %f444;
$L__BB13_20:
	bar.sync 	0;
	setp.ne.s32 	%p215, %r1, 0;
	@%p215 bra 	$L__BB13_72;
	setp.gt.s32 	%p216, %r67, 32;
	ld.shared.f32 	%f358, [_ZZN3cub18CUB_300001_SM_10006detail6reduce28DeviceReduceSingleTileKernelINS2_10policy_hubIfjN4cuda3__47maximumIfEEE10Policy1000EPfSB_iS8_ffNS5_3std3__410__identityEEEvT0_T1_T2_T3_T4_T6_E12temp_storage+12];
	setp.lt.f32 	%p217, %f444, %f358;
	selp.f32 	%f360, %f358, %f444, %p217;
	selp.f32 	%f361, %f360, %f444, %p216;
	setp.gt.s32 	%p218, %r67, 64;
	ld.shared.f32 	%f363, [_ZZN3cub18CUB_300001_SM_10006detail6reduce28DeviceReduceSingleTileKernelINS2_10policy_hubIfjN4cuda3__47maximumIfEEE10Policy1000EPfSB_iS8_ffNS5_3std3__410__identityEEEvT0_T1_T2_T3_T4_T6_E12temp_storage+16];
	setp.lt.f32 	%p219, %f361, %f363;
	selp.f32 	%f365, %f363, %f361, %p219;
	selp.f32 	%f366, %f365, %f361, %p218;
	setp.gt.s32 	%p220, %r67, 96;
	ld.shared.f32 	%f368, [_ZZN3cub18CUB_300001_SM_10006detail6reduce28DeviceReduceSingleTileKernelINS2_10policy_hubIfjN4cuda3__47maximumIfEEE10Policy1000EPfSB_iS8_ffNS5_3std3__410__identityEEEvT0_T1_T2_T3_T4_T6_E12temp_storage+20];
	setp.lt.f32 	%p221, %f366, %f368;
	selp.f32 	%f370, %f368, %f366, %p221;
	selp.f32 	%f371, %f370, %f366, %p220;
	setp.gt.s32 	%p222, %r67, 128;
	ld.shared.f32 	%f373, [_ZZN3cub18CUB_300001_SM_10006detail6reduce28DeviceReduceSingleTileKernelINS2_10policy_hubIfjN4cuda3__47maximumIfEEE10Policy1000EPfSB_iS8_ffNS5_3std3__410__identityEEEvT0_T1_T2_T3_T4_T6_E12temp_storage+24];
	setp.lt.f32 	%p223, %f371, %f373;
	selp.f32 	%f375, %f373, %f371, %p223;
	selp.f32 	%f376, %f375, %f371, %p222;
	setp.gt.s32 	%p224, %r67, 160;
	ld.shared.f32 	%f378, [_ZZN3cub18CUB_300001_SM_10006detail6reduce28DeviceReduceSingleTileKernelINS2_10policy_hubIfjN4cuda3__47maximumIfEEE10Policy1000EPfSB_iS8_ffNS5_3std3__410__identityEEEvT0_T1_T2_T3_T4_T6_E12temp_storage+28];
	setp.lt.f32 	%p225, %f376, %f378;
	selp.f32 	%f380, %f378, %f376, %p225;
	selp.f32 	%f381, %f380, %f376, %p224;
	setp.gt.s32 	%p226, %r67, 192;
	ld.shared.f32 	%f383, [_ZZN3cub18CUB_300001_SM_10006detail6reduce28DeviceReduceSingleTileKernelINS2_10policy_hubIfjN4cuda3__47maximumIfEEE10Policy1000EPfSB_iS8_ffNS5_3std3__410__identityEEEvT0_T1_T2_T3_T4_T6_E12temp_storage+32];
	setp.lt.f32 	%p227, %f381, %f383;
	selp.f32 	%f385, %f383, %f381, %p227;
	selp.f32 	%f386, %f385, %f381, %p226;
	setp.gt.s32 	%p228, %r67, 224;
	ld.shared.f32 	%f388, [_ZZN3cub18CUB_300001_SM_10006detail6reduce28DeviceReduceSingleTileKernelINS2_10policy_hubIfjN4cuda3__47maximumIfEEE10Policy1000EPfSB_iS8_ffNS5_3std3__410__identityEEEvT0_T1_T2_T3_T4_T6_E12temp_storage+36];
	setp.lt.f32 	%p229, %f386, %f388;
	selp.f32 	%f390, %f388, %f386, %p229;
	selp.f32 	%f444, %f390, %f386, %p228;
	bra.uni 	$L__BB13_72;
$L__BB13_22:
	mov.u32 	%r13, %tid.x;
	shl.b32 	%r224, %r13, 2;
	mul.wide.u32 	%rd86, %r224, 4;
	add.s64 	%rd76, %rd16, %rd86;
	// begin inline asm
	ld.global.nc.v2.u64 {%rd74, %rd75}, [%rd76];
	// end inline asm
	mov.b64 	{%r225, %r226}, %rd75;
	mov.b64 	{%r227, %r228}, %rd74;
	mov.b32 	%f238, %r228;
	mov.b32 	%f239, %r227;
	mov.b32 	%f240, %r226;
	mov.b32 	%f241, %r225;
	add.s64 	%rd79, %rd76, 4096;
	// begin inline asm
	ld.global.nc.v2.u64 {%rd77, %rd78}, [%rd79];
	// end inline asm
	mov.b64 	{%r229, %r230}, %rd78;
	mov.b64 	{%r231, %r232}, %rd77;
	mov.b32 	%f242, %r232;
	mov.b32 	%f243, %r231;
	mov.b32 	%f244, %r230;
	mov.b32 	%f245, %r229;
	add.s64 	%rd82, %rd76, 8192;
	// begin inline asm
	ld.global.nc.v2.u64 {%rd80, %rd81}, [%rd82];
	// end inline asm
	mov.b64 	{%r233, %r234}, %rd81;
	mov.b64 	{%r235, %r236}, %rd80;
	mov.b32 	%f246, %r236;
	mov.b32 	%f247, %r235;
	mov.b32 	%f248, %r234;
	mov.b32 	%f249, %r233;
	add.s64 	%rd85, %rd76, 12288;
	// begin inline asm
	ld.global.nc.v2.u64 {%rd83, %rd84}, [%rd85];
	// end inline asm
	mov.b64 	{%r237, %r238}, %rd84;
	mov.b64 	{%r239, %r240}, %rd83;
	mov.b32 	%f250, %r240;
	mov.b32 	%f251, %r239;
	mov.b32 	%f252, %r238;
	mov.b32 	%f253, %r237;
	setp.lt.f32 	%p127, %f239, %f238;
	selp.f32 	%f254, %f238, %f239, %p127;
	setp.lt.f32 	%p128, %f241, %f240;
	selp.f32 	%f255, %f240, %f241, %p128;
	setp.lt.f32 	%p129, %f243, %f242;
	selp.f32 	%f256, %f242, %f243, %p129;
	setp.lt.f32 	%p130, %f245, %f244;
	selp.f32 	%f257, %f244, %f245, %p130;
	setp.lt.f32 	%p131, %f247, %f246;
	selp.f32 	%f258, %f246, %f247, %p131;
	setp.lt.f32 	%p132, %f249, %f248;
	selp.f32 	%f259, %f248, %f249, %p132;
	setp.lt.f32 	%p133, %f251, %f250;
	selp.f32 	%f260, %f250, %f251, %p133;
	setp.lt.f32 	%p134, %f253, %f252;
	selp.f32 	%f261, %f252, %f253, %p134;
	setp.lt.f32 	%p135, %f254, %f255;
	selp.f32 	%f262, %f255, %f254, %p135;
	setp.lt.f32 	%p136, %f256, %f257;
	selp.f32 	%f263, %f257, %f256, %p136;
	setp.lt.f32 	%p137, %f258, %f259;
	selp.f32 	%f264, %f259, %f258, %p137;
	setp.lt.f32 	%p138, %f260, %f261;
	selp.f32 	%f265, %f261, %f260, %p138;
	setp.lt.f32 	%p139, %f262, %f263;
	selp.f32 	%f266, %f263, %f262, %p139;
	setp.lt.f32 	%p140, %f264, %f265;
	selp.f32 	%f267, %f265, %f264, %p140;
	setp.lt.f32 	%p141, %f266, %f267;
	selp.f32 	%f430, %f267, %f266, %p141;
	setp.lt.u32 	%p142, %r67, 8192;
	mov.b32 	%r387, 4096;
	@%p142 bra 	$L__BB13_26;
	add.s32 	%r14, %r67, -4096;
	mov.b32 	%r387, 4096;
$L__BB13_24:
	mul.wide.s32 	%rd99, %r387, 4;
	add.s64 	%rd89, %rd76, %rd99;
	// begin inline asm
	ld.global.nc.v2.u64 {%rd87, %rd88}, [%rd89];
	// end inline asm
	mov.b64 	{%r242, %r243}, %rd88;
	mov.b64 	{%r244, %r245}, %rd87;
	mov.b32 	%f268, %r245;
	mov.b32 	%f269, %r244;
	mov.b32 	%f270, %r243;
	mov.b32 	%f271, %r242;
	add.s64 	%rd92, %rd89, 4096;
	// begin inline asm
	ld.global.nc.v2.u64 {%rd90, %rd91}, [%rd92];
	// end inline asm
	mov.b64 	{%r246, %r247}, %rd91;
	mov.b64 	{%r248, %r249}, %rd90;
	mov.b32 	%f272, %r249;
	mov.b32 	%f273, %r248;
	mov.b32 	%f274, %r247;
	mov.b32 	%f275, %r246;
	add.s64 	%rd95, %rd89, 8192;
	// begin inline asm
	ld.global.nc.v2.u64 {%rd93, %rd94}, [%rd95];
	// end inline asm
	mov.b64 	{%r250, %r251}, %rd94;
	mov.b64 	{%r252, %r253}, %rd93;
	mov.b32 	%f276, %r253;
	mov.b32 	%f277, %r252;
	mov.b32 	%f278, %r251;
	mov.b32 	%f279, %r250;
	add.s64 	%rd98, %rd89, 12288;
	// begin inline asm
	ld.global.nc.v2.u64 {%rd96, %rd97}, [%rd98];
	// end inline asm
	mov.b64 	{%r254, %r255}, %rd97;
	mov.b64 	{%r256, %r257}, %rd96;
	mov.b32 	%f280, %r257;
	mov.b32 	%f281, %r256;
	mov.b32 	%f282, %r255;
	mov.b32 	%f283, %r254;
	setp.lt.f32 	%p143, %f430, %f269;
	selp.f32 	%f284, %f269, %f430, %p143;
	setp.lt.f32 	%p144, %f268, %f271;
	selp.f32 	%f285, %f271, %f268, %p144;
	setp.lt.f32 	%p145, %f270, %f273;
	selp.f32 	%f286, %f273, %f270, %p145;
	setp.lt.f32 	%p146, %f272, %f275;
	selp.f32 	%f287, %f275, %f272, %p146;
	setp.lt.f32 	%p147, %f274, %f277;
	selp.f32 	%f288, %f277, %f274, %p147;
	setp.lt.f32 	%p148, %f276, %f279;
	selp.f32 	%f289, %f279, %f276, %p148;
	setp.lt.f32 	%p149, %f278, %f281;
	selp.f32 	%f290, %f281, %f278, %p149;
	setp.lt.f32 	%p150, %f280, %f283;
	selp.f32 	%f291, %f283, %f280, %p150;
	setp.lt.f32 	%p151, %f284, %f285;
	selp.f32 	%f292, %f285, %f284, %p151;
	setp.lt.f32 	%p152, %f286, %f287;
	selp.f32 	%f293, %f287, %f286, %p152;
	setp.lt.f32 	%p153, %f288, %f289;
	selp.f32 	%f294, %f289, %f288, %p153;
	setp.lt.f32 	%p154, %f290, %f291;
	selp.f32 	%f295, %f291, %f290, %p154;
	setp.lt.f32 	%p155, %f292, %f293;
	selp.f32 	%f296, %f293, %f292, %p155;
	setp.lt.f32 	%p156, %f294, %f295;
	selp.f32 	%f297, %f295, %f294, %p156;
	setp.lt.f32 	%p157, %f296, %f297;
	selp.f32 	%f298, %f297, %f296, %p157;
	setp.lt.f32 	%p158, %f298, %f282;
	selp.f32 	%f430, %f282, %f298, %p158;
	sub.s32 	%r258, %r67, %r387;
	setp.lt.s32 	%p159, %r258, 4096;
	@%p159 bra 	$L__BB13_34;
	add.s32 	%r387, %r387, 4096;
	setp.le.s32 	%p160, %r387, %r14;
	@%p160 bra 	$L__BB13_24;
$L__BB13_26:
	setp.le.s32 	%p161, %r67, %r387;
	@%p161 bra 	$L__BB13_34;
	sub.s32 	%r18, %r67, %r387;
	setp.ge.s32 	%p162, %r13, %r18;
	@%p162 bra 	$L__BB13_34;
	not.b32 	%r259, %r13;
	add.s32 	%r260, %r67, %r259;
	sub.s32 	%r19, %r260, %r387;
	and.b32  	%r261, %r19, 768;
	setp.eq.s32 	%p163, %r261, 768;
	mov.u32 	%r391, %r13;
	@%p163 bra 	$L__BB13_31;
	add.s32 	%r389, %r13, %r387;
	shr.u32 	%r262, %r19, 8;
	add.s32 	%r263, %r262, 1;
	and.b32  	%r264, %r263, 3;
	neg.s32 	%r388, %r264;
	mov.u32 	%r391, %r13;
$L__BB13_30:
	.pragma "nounroll";
	mul.wide.u32 	%rd101, %r389, 4;
	add.s64 	%rd100, %rd16, %rd101;
	// begin inline asm
	ld.global.nc.u32 %r265, [%rd100];
	// end inline asm
	mov.b32 	%f300, %r265;
	setp.lt.f32 	%p164, %f430, %f300;
	selp.f32 	%f430, %f300, %f430, %p164;
	add.s32 	%r391, %r391, 256;
	add.s32 	%r389, %r389, 256;
	add.s32 	%r388, %r388, 1;
	setp.ne.s32 	%p165, %r388, 0;
	@%p165 bra 	$L__BB13_30;
$L__BB13_31:
	setp.lt.u32 	%p166, %r19, 768;
	@%p166 bra 	$L__BB13_34;
	cvt.u64.u32 	%rd102, %r391;
	cvt.u64.u32 	%rd103, %r387;
	add.s64 	%rd104, %rd102, %rd103;
	shl.b64 	%rd105, %rd104, 2;
	add.s64 	%rd106, %rd105, %rd16;
	add.s64 	%rd122, %rd106, 2048;
	add.s32 	%r392, %r391, %r387;
$L__BB13_33:
	mul.wide.u32 	%rd111, %r392, 4;
	add.s64 	%rd107, %rd16, %rd111;
	// begin inline asm
	ld.global.nc.u32 %r266, [%rd107];
	// end inline asm
	mov.b32 	%f301, %r266;
	setp.lt.f32 	%p167, %f430, %f301;
	selp.f32 	%f302, %f301, %f430, %p167;
	add.s64 	%rd108, %rd122, -1024;
	// begin inline asm
	ld.global.nc.u32 %r267, [%rd108];
	// end inline asm
	mov.b32 	%f303, %r267;
	setp.lt.f32 	%p168, %f302, %f303;
	selp.f32 	%f304, %f303, %f302, %p168;
	// begin inline asm
	ld.global.nc.u32 %r268, [%rd122];
	// end inline asm
	mov.b32 	%f305, %r268;
	setp.lt.f32 	%p169, %f304, %f305;
	selp.f32 	%f306, %f305, %f304, %p169;
	add.s64 	%rd110, %rd122, 1024;
	// begin inline asm
	ld.global.nc.u32 %r269, [%rd110];
	// end inline asm
	mov.b32 	%f307, %r269;
	setp.lt.f32 	%p170, %f306, %f307;
	selp.f32 	%f430, %f307, %f306, %p170;
	add.s32 	%r391, %r391, 1024;
	add.s64 	%rd122, %rd122, 4096;
	add.s32 	%r392, %r392, 1024;
	setp.lt.s32 	%p171, %r391, %r18;
	@%p171 bra 	$L__BB13_33;
$L__BB13_34:
	// begin inline asm
	mov.u32 %r270, %laneid;
	// end inline asm
	mov.b32 	%r272, %f430;
	mov.b32 	%r273, 1;
	mov.b32 	%r294, 31;
	mov.b32 	%r295, -1;
	// begin inline asm
	shfl.sync.down.b32 %r271, %r272, %r273, %r294, %r295;
	// end inline asm
	mov.b32 	%f308, %r271;
	setp.gt.s32 	%p172, %r270, 30;
	setp.lt.f32 	%p173, %f430, %f308;
	selp.f32 	%f309, %f308, %f430, %p173;
	selp.f32 	%f310, %f430, %f309, %p172;
	mov.b32 	%r277, %f310;
	mov.b32 	%r278, 2;
	// begin inline asm
	shfl.sync.down.b32 %r276, %r277, %r278, %r294, %r295;
	// end inline asm
	mov.b32 	%f311, %r276;
	setp.gt.s32 	%p174, %r270, 29;
	setp.lt.f32 	%p175, %f310, %f311;
	selp.f32 	%f312, %f311, %f310, %p175;
	selp.f32 	%f313, %f310, %f312, %p174;
	mov.b32 	%r282, %f313;
	mov.b32 	%r283, 4;
	// begin inline asm
	shfl.sync.down.b32 %r281, %r282, %r283, %r294, %r295;
	// end inline asm
	mov.b32 	%f314, %r281;
	setp.gt.s32 	%p176, %r270, 27;
	setp.lt.f32 	%p177, %f313, %f314;
	selp.f32 	%f315, %f314, %f313, %p177;
	selp.f32 	%f316, %f313, %f315, %p176;
	mov.b32 	%r287, %f316;
	mov.b32 	%r288, 8;
	// begin inline asm
	shfl.sync.down.b32 %r286, %r287, %r288, %r294, %r295;
	// end inline asm
	mov.b32 	%f317, %r286;
	setp.gt.s32 	%p178, %r270, 23;
	setp.lt.f32 	%p179, %f316, %f317;
	selp.f32 	%f318, %f317, %f316, %p179;
	selp.f32 	%f319, %f316, %f318, %p178;
	mov.b32 	%r292, %f319;
	mov.b32 	%r293, 16;
	// begin inline asm
	shfl.sync.down.b32 %r291, %r292, %r293, %r294, %r295;
	// end inline asm
	mov.b32 	%f320, %r291;
	setp.gt.s32 	%p180, %r270, 15;
	setp.lt.f32 	%p181, %f319, %f320;
	selp.f32 	%f26, %f320, %f319, %p181;
	selp.f32 	%f444, %f319, %f26, %p180;
	setp.ne.s32 	%p182, %r270, 0;
	@%p182 bra 	$L__BB13_36;
	shr.u32 	%r296, %r13, 3;
	and.b32  	%r297, %r296, 124;
	mov.u32 	%r298, _ZZN3cub18CUB_300001_SM_10006detail6reduce28DeviceReduceSingleTileKernelINS2_10policy_hubIfjN4cuda3__47maximumIfEEE10Policy1000EPfSB_iS8_ffNS5_3std3__410__identityEEEvT0_T1_T2_T3_T4_T6_E12temp_storage;
	add.s32 	%r299, %r298, %r297;
	st.shared.f32 	[%r299+8], %f26;
$L__BB13_36:
	bar.sync 	0;
	setp.ne.s32 	%p183, %r13, 0;
	@%p183 bra 	$L__BB13_72;
	ld.shared.f32 	%f321, [_ZZN3cub18CUB_300001_SM_10006detail6reduce28DeviceReduceSingleTileKernelINS2_10policy_hubIfjN4cuda3__47maximumIfEEE10Policy1000EPfSB_iS8_ffNS5_3std3__410__identityEEEvT0_T1_T2_T3_T4_T6_E12temp_storage+12];
	setp.lt.f32 	%p184, %f444, %f321;
	selp.f32 	%f322, %f321, %f444, %p184;
	ld.shared.f32 	%f323, [_ZZN3cub18CUB_300001_SM_10006detail6reduce28DeviceReduceSingleTileKernelINS2_10policy_hubIfjN4cuda3__47maximumIfEEE10Policy1000EPfSB_iS8_ffNS5_3std3__410__identityEEEvT0_T1_T2_T3_T4_T6_E12temp_storage+16];
	setp.lt.f32 	%p185, %f322, %f323;
	selp.f32 	%f324, %f323, %f322, %p185;
	ld.shared.f32 	%f325, [_ZZN3cub18CUB_300001_SM_10006detail6reduce28DeviceReduceSingleTileKernelINS2_10policy_hubIfjN4cuda3__47maximumIfEEE10Policy1000EPfSB_iS8_ffNS5_3std3__410__identityEEEvT0_T1_T2_T3_T4_T6_E12temp_storage+20];
	setp.lt.f32 	%p186, %f324, %f325;
	selp.f32 	%f326, %f325, %f324, %p186;
	ld.shared.f32 	%f327, [_ZZN3cub18CUB_300001_SM_10006detail6reduce28DeviceReduceSingleTileKernelINS2_10policy_hubIfjN4cuda3__47maximumIfEEE10Policy1000EPfSB_iS8_ffNS5_3std3__410__identityEEEvT0_T1_T2_T3_T4_T6_E12temp_storage+24];
	setp.lt.f32 	%p187, %f326, %f327;
	selp.f32 	%f328, %f327, %f326, %p187;
	ld.shared.f32 	%f329, [_ZZN3cub18CUB_300001_SM_10006detail6reduce28DeviceReduceSingleTileKernelINS2_10policy_hubIfjN4cuda3__47maximumIfEEE10Policy1000EPfSB_iS8_ffNS5_3std3__410__identityEEEvT0_T1_T2_T3_T4_T6_E12temp_storage+28];
	setp.lt.f32 	%p188, %f328, %f329;
	selp.f32 	%f330, %f329, %f328, %p188;
	ld.shared.f32 	%f331, [_ZZN3cub18CUB_300001_SM_10006detail6reduce28DeviceReduceSingleTileKernelINS2_10policy_hubIfjN4cuda3__47maximumIfEEE10Policy1000EPfSB_iS8_ffNS5_3std3__410__identityEEEvT0_T1_T2_T3_T4_T6_E12temp_storage+32];
	setp.lt.f32 	%p189, %f330, %f331;
	selp.f32 	%f332, %f331, %f330, %p189;
	ld.shared.f32 	%f333, [_ZZN3cub18CUB_300001_SM_10006detail6reduce28DeviceReduceSingleTileKernelINS2_10policy_hubIfjN4cuda3__47maximumIfEEE10Policy1000EPfSB_iS8_ffNS5_3std3__410__identityEEEvT0_T1_T2_T3_T4_T6_E12temp_storage+36];
	setp.lt.f32 	%p190, %f332, %f333;
	selp.f32 	%f444, %f333, %f332, %p190;
	bra.uni 	$L__BB13_72;
$L__BB13_38:
	setp.gt.s32 	%p3, %r67, 4095;
	@%p3 bra 	$L__BB13_56;
	mov.u32 	%r34, %tid.x;
	setp.ge.s32 	%p68, %r34, %r67;
	mov.f32 	%f436, 0f00000000;
	mov.u32 	%r397, %r34;
	@%p68 bra 	$L__BB13_41;
	mul.wide.u32 	%rd66, %r34, 4;
	add.s64 	%rd65, %rd16, %rd66;
	// begin inline asm
	ld.global.nc.u32 %r144, [%rd65];
	// end inline asm
	mov.b32 	%f436, %r144;
	add.s32 	%r397, %r34, 256;
$L__BB13_41:
	setp.ge.s32 	%p69, %r397, %r67;
	@%p69 bra 	$L__BB13_47;
	not.b32 	%r145, %r397;
	add.s32 	%r37, %r67, %r145;
	and.b32  	%r146, %r37, 768;
	setp.eq.s32 	%p70, %r146, 768;
	@%p70 bra 	$L__BB13_45;
	mul.wide.u32 	%rd67, %r397, 4;
	add.s64 	%rd123, %rd16, %rd67;
	shr.u32 	%r147, %r37, 8;
	add.s32 	%r148, %r147, 1;
	and.b32  	%r149, %r148, 3;
	neg.s32 	%r395, %r149;
$L__BB13_44:
	.pragma "nounroll";
	// begin inline asm
	ld.global.nc.u32 %r150, [%rd123];
	// end inline asm
	mov.b32 	%f157, %r150;
	setp.lt.f32 	%p71, %f436, %f157;
	selp.f32 	%f436, %f157, %f436, %p71;
	add.s32 	%r397, %r397, 256;
	add.s64 	%rd123, %rd123, 1024;
	add.s32 	%r395, %r395, 1;
	setp.ne.s32 	%p72, %r395, 0;
	@%p72 bra 	$L__BB13_44;
$L__BB13_45:
	setp.lt.u32 	%p73, %r37, 768;
	@%p73 bra 	$L__BB13_47;
$L__BB13_46:
	mul.wide.s32 	%rd73, %r397, 4;
	add.s64 	%rd69, %rd16, %rd73;
	// begin inline asm
	ld.global.nc.u32 %r151, [%rd69];
	// end inline asm
	mov.b32 	%f158, %r151;
	setp.lt.f32 	%p74, %f436, %f158;
	selp.f32 	%f159, %f158, %f436, %p74;
	add.s64 	%rd70, %rd69, 1024;
	// begin inline asm
	ld.global.nc.u32 %r152, [%rd70];
	// end inline asm
	mov.b32 	%f160, %r152;
	setp.lt.f32 	%p75, %f159, %f160;
	selp.f32 	%f161, %f160, %f159, %p75;
	add.s64 	%rd71, %rd69, 2048;
	// begin inline asm
	ld.global.nc.u32 %r153, [%rd71];
	// end inline asm
	mov.b32 	%f162, %r153;
	setp.lt.f32 	%p76, %f161, %f162;
	selp.f32 	%f163, %f162, %f161, %p76;
	add.s64 	%rd72, %rd69, 3072;
	// begin inline asm
	ld.global.nc.u32 %r154, [%rd72];
	// end inline asm
	mov.b32 	%f164, %r154;
	setp.lt.f32 	%p77, %f163, %f164;
	selp.f32 	%f436, %f164, %f163, %p77;
	add.s32 	%r397, %r397, 1024;
	setp.lt.s32 	%p78, %r397, %r67;
	@%p78 bra 	$L__BB13_46;
$L__BB13_47:
	setp.lt.s32 	%p79, %r67, 256;
	@%p79 bra 	$L__BB13_52;
	// begin inline asm
	mov.u32 %r193, %laneid;
	// end inline asm
	mov.b32 	%r195, %f436;
	mov.b32 	%r196, 1;
	mov.b32 	%r217, 31;
	mov.b32 	%r218, -1;
	// begin inline asm
	shfl.sync.down.b32 %r194, %r195, %r196, %r217, %r218;
	// end inline asm
	mov.b32 	%f212, %r194;
	setp.gt.s32 	%p107, %r193, 30;
	setp.lt.f32 	%p108, %f436, %f212;
	selp.f32 	%f213, %f212, %f436, %p108;
	selp.f32 	%f214, %f436, %f213, %p107;
	mov.b32 	%r200, %f214;
	mov.b32 	%r201, 2;
	// begin inline asm
	shfl.sync.down.b32 %r199, %r200, %r201, %r217, %r218;
	// end inline asm
	mov.b32 	%f215, %r199;
	setp.gt.s32 	%p109, %r193, 29;
	setp.lt.f32 	%p110, %f214, %f215;
	selp.f32 	%f216, %f215, %f214, %p110;
	selp.f32 	%f217, %f214, %f216, %p109;
	mov.b32 	%r205, %f217;
	mov.b32 	%r206, 4;
	// begin inline asm
	shfl.sync.down.b32 %r204, %r205, %r206, %r217, %r218;
	// end inline asm
	mov.b32 	%f218, %r204;
	setp.gt.s32 	%p111, %r193, 27;
	setp.lt.f32 	%p112, %f217, %f218;
	selp.f32 	%f219, %f218, %f217, %p112;
	selp.f32 	%f220, %f217, %f219, %p111;
	mov.b32 	%r210, %f220;
	mov.b32 	%r211, 8;
	// begin inline asm
	shfl.sync.down.b32 %r209, %r210, %r211, %r217, %r218;
	// end inline asm
	mov.b32 	%f221, %r209;
	setp.gt.s32 	%p113, %r193, 23;
	setp.lt.f32 	%p114, %f220, %f221;
	selp.f32 	%f222, %f221, %f220, %p114;
	selp.f32 	%f223, %f220, %f222, %p113;
	mov.b32 	%r215, %f223;
	mov.b32 	%r216, 16;
	// begin inline asm
	shfl.sync.down.b32 %r214, %r215, %r216, %r217, %r218;
	// end inline asm
	mov.b32 	%f224, %r214;
	setp.gt.s32 	%p115, %r193, 15;
	setp.lt.f32 	%p116, %f223, %f224;
	selp.f32 	%f38, %f224, %f223, %p116;
	selp.f32 	%f444, %f223, %f38, %p115;
	setp.ne.s32 	%p117, %r193, 0;
	@%p117 bra 	$L__BB13_50;
	shr.u32 	%r219, %r34, 3;
	and.b32  	%r220, %r219, 124;
	mov.u32 	%r221, _ZZN3cub18CUB_300001_SM_10006detail6reduce28DeviceReduceSingleTileKernelINS2_10policy_hubIfjN4cuda3__47maximumIfEEE10Policy1000EPfSB_iS8_ffNS5_3std3__410__identityEEEvT0_T1_T2_T3_T4_T6_E12temp_storage;
	add.s32 	%r222, %r221, %r220;
	st.shared.f32 	[%r222+8], %f38;
$L__BB13_50:
	bar.sync 	0;
	setp.ne.s32 	%p118, %r34, 0;
	@%p118 bra 	$L__BB13_72;
	ld.shared.f32 	%f225, [_ZZN3cub18CUB_300001_SM_10006detail6reduce28DeviceReduceSingleTileKernelINS2_10policy_hubIfjN4cuda3__47maximumIfEEE10Policy1000EPfSB_iS8_ffNS5_3std3__410__identityEEEvT0_T1_T2_T3_T4_T6_E12temp_storage+12];
	setp.lt.f32 	%p119, %f444, %f225;
	selp.f32 	%f226, %f225, %f444, %p119;
	ld.shared.f32 	%f227, [_ZZN3cub18CUB_300001_SM_10006detail6reduce28DeviceReduceSingleTileKernelINS2_10policy_hubIfjN4cuda3__47maximumIfEEE10Policy1000EPfSB_iS8_ffNS5_3std3__410__identityEEEvT0_T1_T2_T3_T4_T6_E12temp_storage+16];
	setp.lt.f32 	%p120, %f226, %f227;
	selp.f32 	%f228, %f227, %f226, %p120;
	ld.shared.f32 	%f229, [_ZZN3cub18CUB_300001_SM_10006detail6reduce28DeviceReduceSingleTileKernelINS2_10policy_hubIfjN4cuda3__47maximumIfEEE10Policy1000EPfSB_iS8_ffNS5_3std3__410__identityEEEvT0_T1_T2_T3_T4_T6_E12temp_storage+20];
	setp.lt.f32 	%p121, %f228, %f229;
	selp.f32 	%f230, %f229, %f228, %p121;
	ld.shared.f32 	%f231, [_ZZN3cub18CUB_300001_SM_10006detail6reduce28DeviceReduceSingleTileKernelINS2_10policy_hubIfjN4cuda3__47maximumIfEEE10Policy1000EPfSB_iS8_ffNS5_3std3__410__identityEEEvT0_T1_T2_T3_T4_T6_E12temp_storage+24];
	setp.lt.f32 	%p122, %f230, %f231;
	selp.f32 	%f232, %f231, %f230, %p122;
	ld.shared.f32 	%f233, [_ZZN3cub18CUB_300001_SM_10006detail6reduce28DeviceReduceSingleTileKernelINS2_10policy_hubIfjN4cuda3__47maximumIfEEE10Policy1000EPfSB_iS8_ffNS5_3std3__410__identityEEEvT0_T1_T2_T3_T4_T6_E12temp_storage+28];
	setp.lt.f32 	%p123, %f232, %f233;
	selp.f32 	%f234, %f233, %f232, %p123;
	ld.shared.f32 	%f235, [_ZZN3cub18CUB_300001_SM_10006detail6reduce28DeviceReduceSingleTileKernelINS2_10policy_hubIfjN4cuda3__47maximumIfEEE10Policy1000EPfSB_iS8_ffNS5_3std3__410__identityEEEvT0_T1_T2_T3_T4_T6_E12temp_storage+32];
	setp.lt.f32 	%p124, %f234, %f235;
	selp.f32 	%f236, %f235, %f234, %p124;
	ld.shared.f32 	%f237, [_ZZN3cub18CUB_300001_SM_10006detail6reduce28DeviceReduceSingleTileKernelINS2_10policy_hubIfjN4cuda3__47maximumIfEEE10Policy1000EPfSB_iS8_ffNS5_3std3__410__identityEEEvT0_T1_T2_T3_T4_T6_E12temp_storage+36];
	setp.lt.f32 	%p125, %f236, %f237;
	selp.f32 	%f444, %f237, %f236, %p125;
	bra.uni 	$L__BB13_72;
$L__BB13_52:
	// begin inline asm
	mov.u32 %r155, %laneid;
	// end inline asm
	and.b32  	%r181, %r34, 992;
	add.s32 	%r182, %r181, 32;
	setp.gt.s32 	%p80, %r182, %r67;
	not.b32 	%r183, %r181;
	add.s32 	%r184, %r67, %r183;
	selp.b32 	%r179, %r184, 31, %p80;
	mov.b32 	%r157, %f436;
	mov.b32 	%r158, 1;
	mov.b32 	%r180, -1;
	// begin inline asm
	shfl.sync.down.b32 %r156, %r157, %r158, %r179, %r180;
	// end inline asm
	mov.b32 	%f165, %r156;
	setp.lt.s32 	%p81, %r155, %r179;
	setp.lt.f32 	%p82, %f436, %f165;
	selp.f32 	%f166, %f165, %f436, %p82;
	selp.f32 	%f167, %f166, %f436, %p81;
	mov.b32 	%r162, %f167;
	mov.b32 	%r163, 2;
	// begin inline asm
	shfl.sync.down.b32 %r161, %r162, %r163, %r179, %r180;
	// end inline asm
	mov.b32 	%f168, %r161;
	add.s32 	%r185, %r155, 2;
	setp.gt.s32 	%p83, %r185, %r179;
	setp.lt.f32 	%p84, %f167, %f168;
	selp.f32 	%f169, %f168, %f167, %p84;
	selp.f32 	%f170, %f167, %f169, %p83;
	mov.b32 	%r167, %f170;
	mov.b32 	%r168, 4;
	// begin inline asm
	shfl.sync.down.b32 %r166, %r167, %r168, %r179, %r180;
	// end inline asm
	mov.b32 	%f171, %r166;
	add.s32 	%r186, %r155, 4;
	setp.gt.s32 	%p85, %r186, %r179;
	setp.lt.f32 	%p86, %f170, %f171;
	selp.f32 	%f172, %f171, %f170, %p86;
	selp.f32 	%f173, %f170, %f172, %p85;
	mov.b32 	%r172, %f173;
	mov.b32 	%r173, 8;
	// begin inline asm
	shfl.sync.down.b32 %r171, %r172, %r173, %r179, %r180;
	// end inline asm
	mov.b32 	%f174, %r171;
	add.s32 	%r187, %r155, 8;
	setp.gt.s32 	%p87, %r187, %r179;
	setp.lt.f32 	%p88, %f173, %f174;
	selp.f32 	%f175, %f174, %f173, %p88;
	selp.f32 	%f176, %f173, %f175, %p87;
	mov.b32 	%r177, %f176;
	mov.b32 	%r178, 16;
	// begin inline asm
	shfl.sync.down.b32 %r176, %r177, %r178, %r179, %r180;
	// end inline asm
	mov.b32 	%f177, %r176;
	add.s32 	%r188, %r155, 16;
	setp.gt.s32 	%p89, %r188, %r179;
	setp.lt.f32 	%p90, %f176, %f177;
	selp.f32 	%f178, %f177, %f176, %p90;
	selp.f32 	%f444, %f176, %f178, %p89;
	setp.ne.s32 	%p91, %r155, 0;
	@%p91 bra 	$L__BB13_54;
	shr.u32 	%r189, %r34, 3;
	and.b32  	%r190, %r189, 124;
	mov.u32 	%r191, _ZZN3cub18CUB_300001_SM_10006detail6reduce28DeviceReduceSingleTileKernelINS2_10policy_hubIfjN4cuda3__47maximumIfEEE10Policy1000EPfSB_iS8_ffNS5_3std3__410__identityEEEvT0_T1_T2_T3_T4_T6_E12temp_storage;
	add.s32 	%r192, %r191, %r190;
	st.shared.f32 	[%r192+8], %f444;
$L__BB13_54:
	bar.sync 	0;
	setp.ne.s32 	%p92, %r34, 0;
	@%p92 bra 	$L__BB13_72;
	setp.gt.s32 	%p93, %r67, 32;
	ld.shared.f32 	%f179, [_ZZN3cub18CUB_300001_SM_10006detail6reduce28DeviceReduceSingleTileKernelINS2_10policy_hubIfjN4cuda3__47maximumIfEEE10Policy1000EPfSB_iS8_ffNS5_3std3__410__identityEEEvT0_T1_T2_T3_T4_T6_E12temp_storage+12];
	setp.lt.f32 	%p94, %f444, %f179;
	selp.f32 	%f181, %f179, %f444, %p94;
	selp.f32 	%f182, %f181, %f444, %p93;
	setp.gt.s32 	%p95, %r67, 64;
	ld.shared.f32 	%f184, [_ZZN3cub18CUB_300001_SM_10006detail6reduce28DeviceReduceSingleTileKernelINS2_10policy_hubIfjN4cuda3__47maximumIfEEE10Policy1000EPfSB_iS8_ffNS5_3std3__410__identityEEEvT0_T1_T2_T3_T4_T6_E12temp_storage+16];
	setp.lt.f32 	%p96, %f182, %f184;
	selp.f32 	%f186, %f184, %f182, %p96;
	selp.f32 	%f187, %f186, %f182, %p95;
	setp.gt.s32 	%p97, %r67, 96;
	ld.shared.f32 	%f189, [_ZZN3cub18CUB_300001_SM_10006detail6reduce28DeviceReduceSingleTileKernelINS2_10policy_hubIfjN4cuda3__47maximumIfEEE10Policy1000EPfSB_iS8_ffNS5_3std3__410__identityEEEvT0_T1_T2_T3_T4_T6_E12temp_storage+20];
	setp.lt.f32 	%p98, %f187, %f189;
	selp.f32 	%f191, %f189, %f187, %p98;
	selp.f32 	%f192, %f191, %f187, %p97;
	setp.gt.s32 	%p99, %r67, 128;
	ld.shared.f32 	%f194, [_ZZN3cub18CUB_300001_SM_10006detail6reduce28DeviceReduceSingleTileKernelINS2_10policy_hubIfjN4cuda3__47maximumIfEEE10Policy1000EPfSB_iS8_ffNS5_3std3__410__identityEEEvT0_T1_T2_T3_T4_T6_E12temp_storage+24];
	setp.lt.f32 	%p100, %f192, %f194;
	selp.f32 	%f196, %f194, %f192, %p100;
	selp.f32 	%f197, %f196, %f192, %p99;
	setp.gt.s32 	%p101, %r67, 160;
	ld.shared.f32 	%f199, [_ZZN3cub18CUB_300001_SM_10006detail6reduce28DeviceReduceSingleTileKernelINS2_10policy_hubIfjN4cuda3__47maximumIfEEE10Policy1000EPfSB_iS8_ffNS5_3std3__410__identityEEEvT0_T1_T2_T3_T4_T6_E12temp_storage+28];
	setp.lt.f32 	%p102, %f197, %f199;
	selp.f32 	%f201, %f199, %f197, %p102;
	selp.f32 	%f202, %f201, %f197, %p101;
	setp.gt.s32 	%p103, %r67, 192;
	ld.shared.f32 	%f204, [_ZZN3cub18CUB_300001_SM_10006detail6reduce28DeviceReduceSingleTileKernelINS2_10policy_hubIfjN4cuda3__47maximumIfEEE10Policy1000EPfSB_iS8_ffNS5_3std3__410__identityEEEvT0_T1_T2_T3_T4_T6_E12temp_storage+32];
	setp.lt.f32 	%p104, %f202, %f204;
	selp.f32 	%f206, %f204, %f202, %p104;
	selp.f32 	%f207, %f206, %f202, %p103;
	setp.gt.s32 	%p105, %r67, 224;
	ld.shared.f32 	%f209, [_ZZN3cub18CUB_300001_SM_10006detail6reduce28DeviceReduceSingleTileKernelINS2_10policy_hubIfjN4cuda3__47maximumIfEEE10Policy1000EPfSB_iS8_ffNS5_3std3__410__identityEEEvT0_T1_T2_T3_T4_T6_E12temp_storage+36];
	setp.lt.f32 	%p106, %f207, %f209;
	selp.f32 	%f211, %f209, %f207, %p106;
	selp.f32 	%f444, %f211, %f207, %p105;
	bra.uni 	$L__BB13_72;
$L__BB13_56:
	mov.u32 	%r46, %tid.x;
	mul.wide.u32 	%rd35, %r46, 4;
	add.s64 	%rd19, %rd16, %rd35;
	// begin inline asm
	ld.global.nc.u32 %r68, [%rd19];
	// end inline asm
	mov.b32 	%f59, %r68;
	add.s64 	%rd20, %rd19, 1024;
	// begin inline asm
	ld.global.nc.u32 %r69, [%rd20];
	// end inline asm
	mov.b32 	%f60, %r69;
	add.s64 	%rd21, %rd19, 2048;
	// begin inline asm
	ld.global.nc.u32 %r70, [%rd21];
	// end inline asm
	mov.b32 	%f61, %r70;
	add.s64 	%rd22, %rd19, 3072;
	// begin inline asm
	ld.global.nc.u32 %r71, [%rd22];
	// end inline asm
	mov.b32 	%f62, %r71;
	add.s64 	%rd23, %rd19, 4096;
	// begin inline asm
	ld.global.nc.u32 %r72, [%rd23];
	// end inline asm
	mov.b32 	%f63, %r72;
	add.s64 	%rd24, %rd19, 5120;
	// begin inline asm
	ld.global.nc.u32 %r73, [%rd24];
	// end inline asm
	mov.b32 	%f64, %r73;
	add.s64 	%rd25, %rd19, 6144;
	// begin inline asm
	ld.global.nc.u32 %r74, [%rd25];
	// end inline asm
	mov.b32 	%f65, %r74;
	add.s64 	%rd26, %rd19, 7168;
	// begin inline asm
	ld.global.nc.u32 %r75, [%rd26];
	// end inline asm
	mov.b32 	%f66, %r75;
	add.s64 	%rd27, %rd19, 8192;
	// begin inline asm
	ld.global.nc.u32 %r76, [%rd27];
	// end inline asm
	mov.b32 	%f67, %r76;
	add.s64 	%rd28, %rd19, 9216;
	// begin inline asm
	ld.global.nc.u32 %r77, [%rd28];
	// end inline asm
	mov.b32 	%f68, %r77;
	add.s64 	%rd29, %rd19, 10240;
	// begin inline asm
	ld.global.nc.u32 %r78, [%rd29];
	// end inline asm
	mov.b32 	%f69, %r78;
	add.s64 	%rd30, %rd19, 11264;
	// begin inline asm
	ld.global.nc.u32 %r79, [%rd30];
	// end inline asm
	mov.b32 	%f70, %r79;
	add.s64 	%rd31, %rd19, 12288;
	// begin inline asm
	ld.global.nc.u32 %r80, [%rd31];
	// end inline asm
	mov.b32 	%f71, %r80;
	add.s64 	%rd32, %rd19, 13312;
	// begin inline asm
	ld.global.nc.u32 %r81, [%rd32];
	// end inline asm
	mov.b32 	%f72, %r81;
	add.s64 	%rd33, %rd19, 14336;
	// begin inline asm
	ld.global.nc.u32 %r82, [%rd33];
	// end inline asm
	mov.b32 	%f73, %r82;
	add.s64 	%rd34, %rd19, 15360;
	// begin inline asm
	ld.global.nc.u32 %r83, [%rd34];
	// end inline asm
	mov.b32 	%f74, %r83;
	setp.lt.f32 	%p4, %f59, %f60;
	selp.f32 	%f75, %f60, %f59, %p4;
	setp.lt.f32 	%p5, %f61, %f62;
	selp.f32 	%f76, %f62, %f61, %p5;
	setp.lt.f32 	%p6, %f63, %f64;
	selp.f32 	%f77, %f64, %f63, %p6;
	setp.lt.f32 	%p7, %f65, %f66;
	selp.f32 	%f78, %f66, %f65, %p7;
	setp.lt.f32 	%p8, %f67, %f68;
	selp.f32 	%f79, %f68, %f67, %p8;
	setp.lt.f32 	%p9, %f69, %f70;
	selp.f32 	%f80, %f70, %f69, %p9;
	setp.lt.f32 	%p10, %f71, %f72;
	selp.f32 	%f81, %f72, %f71, %p10;
	setp.lt.f32 	%p11, %f73, %f74;
	selp.f32 	%f82, %f74, %f73, %p11;
	setp.lt.f32 	%p12, %f75, %f76;
	selp.f32 	%f83, %f76, %f75, %p12;
	setp.lt.f32 	%p13, %f77, %f78;
	selp.f32 	%f84, %f78, %f77, %p13;
	setp.lt.f32 	%p14, %f79, %f80;
	selp.f32 	%f85, %f80, %f79, %p14;
	setp.lt.f32 	%p15, %f81, %f82;
	selp.f32 	%f86, %f82, %f81, %p15;
	setp.lt.f32 	%p16, %f83, %f84;
	selp.f32 	%f87, %f84, %f83, %p16;
	setp.lt.f32 	%p17, %f85, %f86;
	selp.f32 	%f88, %f86, %f85, %p17;
	setp.lt.f32 	%p18, %f87, %f88;
	selp.f32 	%f443, %f88, %f87, %p18;
	setp.lt.u32 	%p19, %r67, 8192;
	mov.b32 	%r400, 4096;
	@%p19 bra 	$L__BB13_60;
	add.s32 	%r47, %r67, -4096;
	mov.b32 	%r400, 4096;
$L__BB13_58:
	mul.wide.s32 	%rd52, %r400, 4;
	add.s64 	%rd36, %rd19, %rd52;
	// begin inline asm
	ld.global.nc.u32 %r86, [%rd36];
	// end inline asm
	mov.b32 	%f89, %r86;
	add.s64 	%rd37, %rd36, 1024;
	// begin inline asm
	ld.global.nc.u32 %r87, [%rd37];
	// end inline asm
	mov.b32 	%f90, %r87;
	add.s64 	%rd38, %rd36, 2048;
	// begin inline asm
	ld.global.nc.u32 %r88, [%rd38];
	// end inline asm
	mov.b32 	%f91, %r88;
	add.s64 	%rd39, %rd36, 3072;
	// begin inline asm
	ld.global.nc.u32 %r89, [%rd39];
	// end inline asm
	mov.b32 	%f92, %r89;
	add.s64 	%rd40, %rd36, 4096;
	// begin inline asm
	ld.global.nc.u32 %r90, [%rd40];
	// end inline asm
	mov.b32 	%f93, %r90;
	add.s64 	%rd41, %rd36, 5120;
	// begin inline asm
	ld.global.nc.u32 %r91, [%rd41];
	// end inline asm
	mov.b32 	%f94, %r91;
	add.s64 	%rd42, %rd36, 6144;
	// begin inline asm
	ld.global.nc.u32 %r92, [%rd42];
	// end inline asm
	mov.b32 	%f95, %r92;
	add.s64 	%rd43, %rd36, 7168;
	// begin inline asm
	ld.global.nc.u32 %r93, [%rd43];
	// end inline asm
	mov.b32 	%f96, %r93;
	add.s64 	%rd44, %rd36, 8192;
	// begin inline asm
	ld.global.nc.u32 %r94, [%rd44];
	// end inline asm
	mov.b32 	%f97, %r94;
	add.s64 	%rd45, %rd36, 9216;
	// begin inline asm
	ld.global.nc.u32 %r95, [%rd45];
	// end inline asm
	mov.b32 	%f98, %r95;
	add.s64 	%rd46, %rd36, 10240;
	// begin inline asm
	ld.global.nc.u32 %r96, [%rd46];
	// end inline asm
	mov.b32 	%f99, %r96;
	add.s64 	%rd47, %rd36, 11264;
	// begin inline asm
	ld.global.nc.u32 %r97, [%rd47];
	// end inline asm
	mov.b32 	%f100, %r97;
	add.s64 	%rd48, %rd36, 12288;
	// begin inline asm
	ld.global.nc.u32 %r98, [%rd48];
	// end inline asm
	mov.b32 	%f101, %r98;
	add.s64 	%rd49, %rd36, 13312;
	// begin inline asm
	ld.global.nc.u32 %r99, [%rd49];
	// end inline asm
	mov.b32 	%f102, %r99;
	add.s64 	%rd50, %rd36, 14336;
	// begin inline asm
	ld.global.nc.u32 %r100, [%rd50];
	// end inline asm
	mov.b32 	%f103, %r100;
	add.s64 	%rd51, %rd36, 15360;
	// begin inline asm
	ld.global.nc.u32 %r101, [%rd51];
	// end inline asm
	mov.b32 	%f104, %r101;
	setp.lt.f32 	%p20, %f443, %f89;
	selp.f32 	%f105, %f89, %f443, %p20;
	setp.lt.f32 	%p21, %f90, %f91;
	selp.f32 	%f106, %f91, %f90, %p21;
	setp.lt.f32 	%p22, %f92, %f93;
	selp.f32 	%f107, %f93, %f92, %p22;
	setp.lt.f32 	%p23, %f94, %f95;
	selp.f32 	%f108, %f95, %f94, %p23;
	setp.lt.f32 	%p24, %f96, %f97;
	selp.f32 	%f109, %f97, %f96, %p24;
	setp.lt.f32 	%p25, %f98, %f99;
	selp.f32 	%f110, %f99, %f98, %p25;
	setp.lt.f32 	%p26, %f100, %f101;
	selp.f32 	%f111, %f101, %f100, %p26;
	setp.lt.f32 	%p27, %f102, %f103;
	selp.f32 	%f112, %f103, %f102, %p27;
	setp.lt.f32 	%p28, %f105, %f106;
	selp.f32 	%f113, %f106, %f105, %p28;
	setp.lt.f32 	%p29, %f107, %f108;
	selp.f32 	%f114, %f108, %f107, %p29;
	setp.lt.f32 	%p30, %f109, %f110;
	selp.f32 	%f115, %f110, %f109, %p30;
	setp.lt.f32 	%p31, %f111, %f112;
	selp.f32 	%f116, %f112, %f111, %p31;
	setp.lt.f32 	%p32, %f113, %f114;
	selp.f32 	%f117, %f114, %f113, %p32;
	setp.lt.f32 	%p33, %f115, %f116;
	selp.f32 	%f118, %f116, %f115, %p33;
	setp.lt.f32 	%p34, %f117, %f118;
	selp.f32 	%f119, %f118, %f117, %p34;
	setp.lt.f32 	%p35, %f119, %f104;
	selp.f32 	%f443, %f104, %f119, %p35;
	sub.s32 	%r102, %r67, %r400;
	setp.lt.s32 	%p36, %r102, 4096;
	@%p36 bra 	$L__BB13_68;
	add.s32 	%r400, %r400, 4096;
	setp.le.s32 	%p37, %r400, %r47;
	@%p37 bra 	$L__BB13_58;
$L__BB13_60:
	setp.le.s32 	%p38, %r67, %r400;
	@%p38 bra 	$L__BB13_68;
	sub.s32 	%r51, %r67, %r400;
	setp.ge.s32 	%p39, %r46, %r51;
	@%p39 bra 	$L__BB13_68;
	not.b32 	%r103, %r46;
	add.s32 	%r104, %r67, %r103;
	sub.s32 	%r52, %r104, %r400;
	and.b32  	%r105, %r52, 768;
	setp.eq.s32 	%p40, %r105, 768;
	mov.u32 	%r404, %r46;
	@%p40 bra 	$L__BB13_65;
	add.s32 	%r402, %r46, %r400;
	shr.u32 	%r106, %r52, 8;
	add.s32 	%r107, %r106, 1;
	and.b32  	%r108, %r107, 3;
	neg.s32 	%r401, %r108;
	mov.u32 	%r404, %r46;
$L__BB13_64:
	.pragma "nounroll";
	mul.wide.u32 	%rd54, %r402, 4;
	add.s64 	%rd53, %rd16, %rd54;
	// begin inline asm
	ld.global.nc.u32 %r109, [%rd53];
	// end inline asm
	mov.b32 	%f121, %r109;
	setp.lt.f32 	%p41, %f443, %f121;
	selp.f32 	%f443, %f121, %f443, %p41;
	add.s32 	%r404, %r404, 256;
	add.s32 	%r402, %r402, 256;
	add.s32 	%r401, %r401, 1;
	setp.ne.s32 	%p42, %r401, 0;
	@%p42 bra 	$L__BB13_64;
$L__BB13_65:
	setp.lt.u32 	%p43, %r52, 768;
	@%p43 bra 	$L__BB13_68;
	cvt.u64.u32 	%rd55, %r404;
	cvt.u64.u32 	%rd56, %r400;
	add.s64 	%rd57, %rd55, %rd56;
	shl.b64 	%rd58, %rd57, 2;
	add.s64 	%rd59, %rd58, %rd16;
	add.s64 	%rd124, %rd59, 2048;
	add.s32 	%r405, %r404, %r400;
$L__BB13_67:
	mul.wide.u32 	%rd64, %r405, 4;
	add.s64 	%rd60, %rd16, %rd64;
	// begin inline asm
	ld.global.nc.u32 %r110, [%rd60];
	// end inline asm
	mov.b32 	%f122, %r110;
	setp.lt.f32 	%p44, %f443, %f122;
	selp.f32 	%f123, %f122, %f443, %p44;
	add.s64 	%rd61, %rd124, -1024;
	// begin inline asm
	ld.global.nc.u32 %r111, [%rd61];
	// end inline asm
	mov.b32 	%f124, %r111;
	setp.lt.f32 	%p45, %f123, %f124;
	selp.f32 	%f125, %f124, %f123, %p45;
	// begin inline asm
	ld.global.nc.u32 %r112, [%rd124];
	// end inline asm
	mov.b32 	%f126, %r112;
	setp.lt.f32 	%p46, %f125, %f126;
	selp.f32 	%f127, %f126, %f125, %p46;
	add.s64 	%rd63, %rd124, 1024;
	// begin inline asm
	ld.global.nc.u32 %r113, [%rd63];
	// end inline asm
	mov.b32 	%f128, %r113;
	setp.lt.f32 	%p47, %f127, %f128;
	selp.f32 	%f443, %f128, %f127, %p47;
	add.s32 	%r404, %r404, 1024;
	add.s64 	%rd124, %rd124, 4096;
	add.s32 	%r405, %r405, 1024;
	setp.lt.s32 	%p48, %r404, %r51;
	@%p48 bra 	$L__BB13_67;
$L__BB13_68:
	// begin inline asm
	mov.u32 %r114, %laneid;
	// end inline asm
	mov.b32 	%r116, %f443;
	mov.b32 	%r117, 1;
	mov.b32 	%r138, 31;
	mov.b32 	%r139, -1;
	// begin inline asm
	shfl.sync.down.b32 %r115, %r116, %r117, %r138, %r139;
	// end inline asm
	mov.b32 	%f129, %r115;
	setp.gt.s32 	%p49, %r114, 30;
	setp.lt.f32 	%p50, %f443, %f129;
	selp.f32 	%f130, %f129, %f443, %p50;
	selp.f32 	%f131, %f443, %f130, %p49;
	mov.b32 	%r121, %f131;
	mov.b32 	%r122, 2;
	// begin inline asm
	shfl.sync.down.b32 %r120, %r121, %r122, %r138, %r139;
	// end inline asm
	mov.b32 	%f132, %r120;
	setp.gt.s32 	%p51, %r114, 29;
	setp.lt.f32 	%p52, %f131, %f132;
	selp.f32 	%f133, %f132, %f131, %p52;
	selp.f32 	%f134, %f131, %f133, %p51;
	mov.b32 	%r126, %f134;
	mov.b32 	%r127, 4;
	// begin inline asm
	shfl.sync.down.b32 %r125, %r126, %r127, %r138, %r139;
	// end inline asm
	mov.b32 	%f135, %r125;
	setp.gt.s32 	%p53, %r114, 27;
	setp.lt.f32 	%p54, %f134, %f135;
	selp.f32 	%f136, %f135, %f134, %p54;
	selp.f32 	%f137, %f134, %f136, %p53;
	mov.b32 	%r131, %f137;
	mov.b32 	%r132, 8;
	// begin inline asm
	shfl.sync.down.b32 %r130, %r131, %r132, %r138, %r139;
	// end inline asm
	mov.b32 	%f138, %r130;
	setp.gt.s32 	%p55, %r114, 23;
	setp.lt.f32 	%p56, %f137, %f138;
	selp.f32 	%f139, %f138, %f137, %p56;
	selp.f32 	%f140, %f137, %f139, %p55;
	mov.b32 	%r136, %f140;
	mov.b32 	%r137, 16;
	// begin inline asm
	shfl.sync.down.b32 %r135, %r136, %r137, %r138, %r139;
	// end inline asm
	mov.b32 	%f141, %r135;
	setp.gt.s32 	%p57, %r114, 15;
	setp.lt.f32 	%p58, %f140, %f141;
	selp.f32 	%f54, %f141, %f140, %p58;
	selp.f32 	%f444, %f140, %f54, %p57;
	setp.ne.s32 	%p59, %r114, 0;
	@%p59 bra 	$L__BB13_70;
	shr.u32 	%r140, %r46, 3;
	and.b32  	%r141, %r140, 124;
	mov.u32 	%r142, _ZZN3cub18CUB_300001_SM_10006detail6reduce28DeviceReduceSingleTileKernelINS2_10policy_hubIfjN4cuda3__47maximumIfEEE10Policy1000EPfSB_iS8_ffNS5_3std3__410__identityEEEvT0_T1_T2_T3_T4_T6_E12temp_storage;
	add.s32 	%r143, %r142, %r141;
	st.shared.f32 	[%r143+8], %f54;
$L__BB13_70:
	bar.sync 	0;
	setp.ne.s32 	%p60, %r46, 0;
	@%p60 bra 	$L__BB13_72;
	ld.shared.f32 	%f142, [_ZZN3cub18CUB_300001_SM_10006detail6reduce28DeviceReduceSingleTileKernelINS2_10policy_hubIfjN4cuda3__47maximumIfEEE10Policy1000EPfSB_iS8_ffNS5_3std3__410__identityEEEvT0_T1_T2_T3_T4_T6_E12temp_storage+12];
	setp.lt.f32 	%p61, %f444, %f142;
	selp.f32 	%f143, %f142, %f444, %p61;
	ld.shared.f32 	%f144, [_ZZN3cub18CUB_300001_SM_10006detail6reduce28DeviceReduceSingleTileKernelINS2_10policy_hubIfjN4cuda3__47maximumIfEEE10Policy1000EPfSB_iS8_ffNS5_3std3__410__identityEEEvT0_T1_T2_T3_T4_T6_E12temp_storage+16];
	setp.lt.f32 	%p62, %f143, %f144;
	selp.f32 	%f145, %f144, %f143, %p62;
	ld.shared.f32 	%f146, [_ZZN3cub18CUB_300001_SM_10006detail6reduce28DeviceReduceSingleTileKernelINS2_10policy_hubIfjN4cuda3__47maximumIfEEE10Policy1000EPfSB_iS8_ffNS5_3std3__410__identityEEEvT0_T1_T2_T3_T4_T6_E12temp_storage+20];
	setp.lt.f32 	%p63, %f145, %f146;
	selp.f32 	%f147, %f146, %f145, %p63;
	ld.shared.f32 	%f148, [_ZZN3cub18CUB_300001_SM_10006detail6reduce28DeviceReduceSingleTileKernelINS2_10policy_hubIfjN4cuda3__47maximumIfEEE10Policy1000EPfSB_iS8_ffNS5_3std3__410__identityEEEvT0_T1_T2_T3_T4_T6_E12temp_storage+24];
	setp.lt.f32 	%p64, %f147, %f148;
	selp.f32 	%f149, %f148, %f147, %p64;
	ld.shared.f32 	%f150, [_ZZN3cub18CUB_300001_SM_10006detail6reduce28DeviceReduceSingleTileKernelINS2_10policy_hubIfjN4cuda3__47maximumIfEEE10Policy1000EPfSB_iS8_ffNS5_3std3__410__identityEEEvT0_T1_T2_T3_T4_T6_E12temp_storage+28];
	setp.lt.f32 	%p65, %f149, %f150;
	selp.f32 	%f151, %f150, %f149, %p65;
	ld.shared.f32 	%f152, [_ZZN3cub18CUB_300001_SM_10006detail6reduce28DeviceReduceSingleTileKernelINS2_10policy_hubIfjN4cuda3__47maximumIfEEE10Policy1000EPfSB_iS8_ffNS5_3std3__410__identityEEEvT0_T1_T2_T3_T4_T6_E12temp_storage+32];
	setp.lt.f32 	%p66, %f151, %f152;
	selp.f32 	%f153, %f152, %f151, %p66;
	ld.shared.f32 	%f154, [_ZZN3cub18CUB_300001_SM_10006detail6reduce28DeviceReduceSingleTileKernelINS2_10policy_hubIfjN4cuda3__47maximumIfEEE10Policy1000EPfSB_iS8_ffNS5_3std3__410__identityEEEvT0_T1_T2_T3_T4_T6_E12temp_storage+36];
	setp.lt.f32 	%p67, %f153, %f154;
	selp.f32 	%f444, %f154, %f153, %p67;
$L__BB13_72:
	mov.u32 	%r379, %tid.x;
	setp.ne.s32 	%p249, %r379, 0;
	@%p249 bra 	$L__BB13_74;
	setp.lt.f32 	%p250, %f58, %f444;
	selp.f32 	%f417, %f444, %f58, %p250;
	st.global.f32 	[%rd1], %f417;
$L__BB13_74:
	ret;

}
	// .globl	_ZN3cub18CUB_300001_SM_10006detail6reduce28DeviceReduceSingleTileKernelINS2_10policy_hubIfyN4cuda3__47maximumIfEEE10Policy1000EPfSB_yS8_ffNS5_3std3__410__identityEEEvT0_T1_T2_T3_T4_T6_
.visible .entry _ZN3cub18CUB_300001_SM_10006detail6reduce28DeviceReduceSingleTileKernelINS2_10policy_hubIfyN4cuda3__47maximumIfEEE10Policy1000EPfSB_yS8_ffNS5_3std3__410__identityEEEvT0_T1_T2_T3_T4_T6_(
	.param .u64 .ptr .align 1 _ZN3cub18CUB_300001_SM_10006detail6reduce28DeviceReduceSingleTileKernelINS2_10policy_hubIfyN4cuda3__47maximumIfEEE10Policy1000EPfSB_yS8_ffNS5_3std3__410__identityEEEvT0_T1_T2_T3_T4_T6__param_0,
	.param .u64 .ptr .align 1 _ZN3cub18CUB_300001_SM_10006detail6reduce28DeviceReduceSingleTileKernelINS2_10policy_hubIfyN4cuda3__47maximumIfEEE10Policy1000EPfSB_yS8_ffNS5_3std3__410__identityEEEvT0_T1_T2_T3_T4_T6__param_1,
	.param .u64 _ZN3cub18CUB_300001_SM_10006detail6reduce28DeviceReduceSingleTileKernelINS2_10policy_hubIfyN4cuda3__47maximumIfEEE10Policy1000EPfSB_yS8_ffNS5_3std3__410__identityEEEvT0_T1_T2_T3_T4_T6__param_2,
	.param .align 1 .b8 _ZN3cub18CUB_300001_SM_10006detail6reduce28DeviceReduceSingleTileKernelINS2_10policy_hubIfyN4cuda3__47maximumIfEEE10Policy1000EPfSB_yS8_ffNS5_3std3__410__identityEEEvT0_T1_T2_T3_T4_T6__param_3[1],
	.param .f32 _ZN3cub18CUB_300001_SM_10006detail6reduce28DeviceReduceSingleTileKernelINS2_10policy_hubIfyN4cuda3__47maximumIfEEE10Policy1000EPfSB_yS8_ffNS5_3std3__410__identityEEEvT0_T1_T2_T3_T4_T6__param_4,
	.param .align 1 .b8 _ZN3cub18CUB_300001_SM_10006detail6reduce28DeviceReduceSingleTileKernelINS2_10policy_hubIfyN4cuda3__47maximumIfEEE10Policy1000EPfSB_yS8_ffNS5_3std3__410__identityEEEvT0_T1_T2_T3_T4_T6__param_5[1]
)
.maxntid 256
.minnctapersm 1
{
	.reg .pred 	%p<252>;
	.reg .b32 	%r<382>;
	.reg .b32 	%f<445>;
	.reg .b64 	%rd<150>;
	// demoted variable
	.shared .align 4 .b8 _ZZN3cub18CUB_300001_SM_10006detail6reduce28DeviceReduceSingleTileKernelINS2_10policy_hubIfyN4cuda3__47maximumIfEEE10Policy1000EPfSB_yS8_ffNS5_3std3__410__identityEEEvT0_T1_T2_T3_T4_T6_E12temp_storage[44];
	ld.param.u64 	%rd31, [_ZN3cub18CUB_300001_SM_10006detail6reduce28DeviceReduceSingleTileKernelINS2_10policy_hubIfyN4cuda3__47maximumIfEEE10Policy1000EPfSB_yS8_ffNS5_3std3__410__identityEEEvT0_T1_T2_T3_T4_T6__param_0];
	ld.param.u64 	%rd33, [_ZN3cub18CUB_300001_SM_10006detail6reduce28DeviceReduceSingleTileKernelINS2_10policy_hubIfyN4cuda3__47maximumIfEEE10Policy1000EPfSB_yS8_ffNS5_3std3__410__identityEEEvT0_T1_T2_T3_T4_T6__param_1];
	ld.param.u64 	%rd32, [_ZN3cub18CUB_300001_SM_10006detail6reduce28DeviceReduceSingleTileKernelINS2_10policy_hubIfyN4cuda3__47maximumIfEEE10Policy1000EPfSB_yS8_ffNS5_3std3__410__identityEEEvT0_T1_T2_T3_T4_T6__param_2];
	ld.param.f32 	%f58, [_ZN3cub18CUB_300001_SM_10006detail6reduce28DeviceReduceSingleTileKernelINS2_10policy_hubIfyN4cuda3__47maximumIfEEE10Policy1000EPfSB_yS8_ffNS5_3std3__410__identityEEEvT0_T1_T2_T3_T4_T6__param_4];
	cvta.to.global.u64 	%rd1, %rd33;
	setp.ne.s64 	%p1, %rd32, 0;
	@%p1 bra 	$L__BB14_3;
	mov.u32 	%r363, %tid.x;
	setp.ne.s32 	%p251, %r363, 0;
	@%p251 bra 	$L__BB14_74;
	st.global.f32 	[%rd1], %f58;
	bra.uni 	$L__BB14_74;
$L__BB14_3:
	and.b64  	%rd34, %rd31, 15;
	setp.ne.s64 	%p2, %rd34, 0;
	@%p2 bra 	$L__BB14_38;
	setp.gt.u64 	%p126, %rd32, 4095;
	@%p126 bra 	$L__BB14_22;
	cvt.u32.u64 	%r1, %rd32;
	mov.u32 	%r2, %tid.x;
	setp.ge.u32 	%p191, %r2, %r1;
	mov.f32 	%f423, 0f00000000;
	mov.u32 	%r367, %r2;
	@%p191 bra 	$L__BB14_7;
	mul.wide.u32 	%rd132, %r2, 4;
	add.s64 	%rd131, %rd31, %rd132;
	// begin inline asm
	ld.global.nc.u32 %r283, [%rd131];
	// end inline asm
	mov.b32 	%f423, %r283;
	add.s32 	%r367, %r2, 256;
$L__BB14_7:
	setp.ge.u32 	%p192, %r367, %r1;
	@%p192 bra 	$L__BB14_13;
	not.b32 	%r284, %r367;
	add.s32 	%r5, %r284, %r1;
	and.b32  	%r285, %r5, 768;
	setp.eq.s32 	%p193, %r285, 768;
	@%p193 bra 	$L__BB14_11;
	mul.wide.u32 	%rd133, %r367, 4;
	add.s64 	%rd140, %rd31, %rd133;
	shr.u32 	%r286, %r5, 8;
	add.s32 	%r287, %r286, 1;
	and.b32  	%r288, %r287, 3;
	neg.s32 	%r365, %r288;
$L__BB14_10:
	.pragma "nounroll";
	// begin inline asm
	ld.global.nc.u32 %r289, [%rd140];
	// end inline asm
	mov.b32 	%f336, %r289;
	setp.lt.f32 	%p194, %f423, %f336;
	selp.f32 	%f423, %f336, %f423, %p194;
	add.s32 	%r367, %r367, 256;
	add.s64 	%rd140, %rd140, 1024;
	add.s32 	%r365, %r365, 1;
	setp.ne.s32 	%p195, %r365, 0;
	@%p195 bra 	$L__BB14_10;
$L__BB14_11:
	setp.lt.u32 	%p196, %r5, 768;
	@%p196 bra 	$L__BB14_13;
$L__BB14_12:
	mul.wide.s32 	%rd139, %r367, 4;
	add.s64 	%rd135, %rd31, %rd139;
	// begin inline asm
	ld.global.nc.u32 %r290, [%rd135];
	// end inline asm
	mov.b32 	%f337, %r290;
	setp.lt.f32 	%p197, %f423, %f337;
	selp.f32 	%f338, %f337, %f423, %p197;
	add.s64 	%rd136, %rd135, 1024;
	// begin inline asm
	ld.global.nc.u32 %r291, [%rd136];
	// end inline asm
	mov.b32 	%f339, %r291;
	setp.lt.f32 	%p198, %f338, %f339;
	selp.f32 	%f340, %f339, %f338, %p198;
	add.s64 	%rd137, %rd135, 2048;
	// begin inline asm
	ld.global.nc.u32 %r292, [%rd137];
	// end inline asm
	mov.b32 	%f341, %r292;
	setp.lt.f32 	%p199, %f340, %f341;
	selp.f32 	%f342, %f341, %f340, %p199;
	add.s64 	%rd138, %rd135, 3072;
	// begin inline asm
	ld.global.nc.u32 %r293, [%rd138];
	// end inline asm
	mov.b32 	%f343, %r293;
	setp.lt.f32 	%p200, %f342, %f343;
	selp.f32 	%f423, %f343, %f342, %p200;
	add.s32 	%r367, %r367, 1024;
	setp.lt.s32 	%p201, %r367, %r1;
	@%p201 bra 	$L__BB14_12;
$L__BB14_13:
	setp.lt.u64 	%p202, %rd32, 256;
	@%p202 bra 	$L__BB14_18;
	// begin inline asm
	mov.u32 %r332, %laneid;
	// end inline asm
	mov.b32 	%r334, %f423;
	mov.b32 	%r335, 1;
	mov.b32 	%r356, 31;
	mov.b32 	%r357, -1;
	// begin inline asm
	shfl.sync.down.b32 %r333, %r334, %r335, %r356, %r357;
	// end inline asm
	mov.b32 	%f391, %r333;
	setp.gt.s32 	%p230, %r332, 30;
	setp.lt.f32 	%p231, %f423, %f391;
	selp.f32 	%f392, %f391, %f423, %p231;
	selp.f32 	%f393, %f423, %f392, %p230;
	mov.b32 	%r339, %f393;
	mov.b32 	%r340, 2;
	// begin inline asm
	shfl.sync.down.b32 %r338, %r339, %r340, %r356, %r357;
	// end inline asm
	mov.b32 	%f394, %r338;
	setp.gt.s32 	%p232, %r332, 29;
	setp.lt.f32 	%p233, %f393, %f394;
	selp.f32 	%f395, %f394, %f393, %p233;
	selp.f32 	%f396, %f393, %f395, %p232;
	mov.b32 	%r344, %f396;
	mov.b32 	%r345, 4;
	// begin inline asm
	shfl.sync.down.b32 %r343, %r344, %r345, %r356, %r357;
	// end inline asm
	mov.b32 	%f397, %r343;
	setp.gt.s32 	%p234, %r332, 27;
	setp.lt.f32 	%p235, %f396, %f397;
	selp.f32 	%f398, %f397, %f396, %p235;
	selp.f32 	%f399, %f396, %f398, %p234;
	mov.b32 	%r349, %f399;
	mov.b32 	%r350, 8;
	// begin inline asm
	shfl.sync.down.b32 %r348, %r349, %r350, %r356, %r357;
	// end inline asm
	mov.b32 	%f400, %r348;
	setp.gt.s32 	%p236, %r332, 23;
	setp.lt.f32 	%p237, %f399, %f400;
	selp.f32 	%f401, %f400, %f399, %p237;
	selp.f32 	%f402, %f399, %f401, %p236;
	mov.b32 	%r354, %f402;
	mov.b32 	%r355, 16;
	// begin inline asm
	shfl.sync.down.b32 %r353, %r354, %r355, %r356, %r357;
	// end inline asm
	mov.b32 	%f403, %r353;
	setp.gt.s32 	%p238, %r332, 15;
	setp.lt.f32 	%p239, %f402, %f403;
	selp.f32 	%f10, %f403, %f402, %p239;
	selp.f32 	%f444, %f402, %f10, %p238;
	setp.ne.s32 	%p240, %r332, 0;
	@%p240 bra 	$L__BB14_16;
	shr.u32 	%r358, %r2, 3;
	and.b32  	%r359, %r358, 124;
	mov.u32 	%r360, _ZZN3cub18CUB_300001_SM_10006detail6reduce28DeviceReduceSingleTileKernelINS2_10policy_hubIfyN4cuda3__47maximumIfEEE10Policy1000EPfSB_yS8_ffNS5_3std3__410__identityEEEvT0_T1_T2_T3_T4_T6_E12temp_storage;
	add.s32 	%r361, %r360, %r359;
	st.shared.f32 	[%r361+8], %f10;
$L__BB14_16:
	bar.sync 	0;
	setp.ne.s32 	%p241, %r2, 0;
	@%p241 bra 	$L__BB14_72;
	ld.shared.f32 	%f404, [_ZZN3cub18CUB_300001_SM_10006detail6reduce28DeviceReduceSingleTileKernelINS2_10policy_hubIfyN4cuda3__47maximumIfEEE10Policy1000EPfSB_yS8_ffNS5_3std3__410__identityEEEvT0_T1_T2_T3_T4_T6_E12temp_storage+12];
	setp.lt.f32 	%p242, %f444, %f404;
	selp.f32 	%f405, %f404, %f444, %p242;
	ld.shared.f32 	%f406, [_ZZN3cub18CUB_300001_SM_10006detail6reduce28DeviceReduceSingleTileKernelINS2_10policy_hubIfyN4cuda3__47maximumIfEEE10Policy1000EPfSB_yS8_ffNS5_3std3__410__identityEEEvT0_T1_T2_T3_T4_T6_E12temp_storage+16];
	setp.lt.f32 	%p243, %f405, %f406;
	selp.f32 	%f407, %f406, %f405, %p243;
	ld.shared.f32 	%f408, [_ZZN3cub18CUB_300001_SM_10006detail6reduce28DeviceReduceSingleTileKernelINS2_10policy_hubIfyN4cuda3__47maximumIfEEE10Policy1000EPfSB_yS8_ffNS5_3std3__410__identityEEEvT0_T1_T2_T3_T4_T6_E12temp_storage+20];
	setp.lt.f32 	%p244, %f407, %f408;
	selp.f32 	%f409, %f408, %f407, %p244;
	ld.shared.f32 	%f410, [_ZZN3cub18CUB_300001_SM_10006detail6reduce28DeviceReduceSingleTileKernelINS2_10policy_hubIfyN4cuda3__47maximumIfEEE10Policy1000EPfSB_yS8_ffNS5_3std3__410__identityEEEvT0_T1_T2_T3_T4_T6_E12temp_storage+24];
	setp.lt.f32 	%p245, %f409, %f410;
	selp.f32 	%f411, %f410, %f409, %p245;
	ld.shared.f32 	%f412, [_ZZN3cub18CUB_300001_SM_10006detail6reduce28DeviceReduceSingleTileKernelINS2_10policy_hubIfyN4cuda3__47maximumIfEEE10Policy1000EPfSB_yS8_ffNS5_3std3__410__identityEEEvT0_T1_T2_T3_T4_T6_E12temp_storage+28];
	setp.lt.f32 	%p246, %f411, %f412;
	selp.f32 	%f413, %f412, %f411, %p246;
	ld.shared.f32 	%f414, [_ZZN3cub18CUB_300001_SM_10006detail6reduce28DeviceReduceSingleTileKernelINS2_10policy_hubIfyN4cuda3__47maximumIfEEE10Policy1000EPfSB_yS8_ffNS5_3std3__410__identityEEEvT0_T1_T2_T3_T4_T6_E12temp_storage+32];
	setp.lt.f32 	%p247, %f413, %f414;
	selp.f32 	%f415, %f414, %f413, %p247;
	ld.shared.f32 	%f416, [_ZZN3cub18CUB_300001_SM_10006detail6reduce28DeviceReduceSingleTileKernelINS2_10policy_hubIfyN4cuda3__47maximumIfEEE10Policy1000EPfSB_yS8_ffNS5_3std3__410__identityEEEvT0_T1_T2_T3_T4_T6_E12temp_storage+36];
	setp.lt.f32 	%p248, %f415, %f416;
	selp.f32 	%f444, %f416, %f415, %p248;
	bra.uni 	$L__BB14_72;
$L__BB14_18:
	// begin inline asm
	mov.u32 %r294, %laneid;
	// end inline asm
	and.b32  	%r320, %r2, 992;
	add.s32 	%r321, %r320, 32;
	setp.gt.u32 	%p203, %r321, %r1;
	not.b32 	%r322, %r320;
	add.s32 	%r323, %r1, %r322;
	selp.b32 	%r318, %r323, 31, %p203;
	mov.b32 	%r296, %f423;
	mov.b32 	%r297, 1;
	mov.b32 	%r319, -1;
	// begin inline asm
	shfl.sync.down.b32 %r295, %r296, %r297, %r318, %r319;
	// end inline asm
	mov.b32 	%f344, %r295;
	setp.lt.s32 	%p204, %r294, %r318;
	setp.lt.f32 	%p205, %f423, %f344;
	selp.f32 	%f345, %f344, %f423, %p205;
	selp.f32 	%f346, %f345, %f423, %p204;
	mov.b32 	%r301, %f346;
	mov.b32 	%r302, 2;
	// begin inline asm
	shfl.sync.down.b32 %r300, %r301, %r302, %r318, %r319;
	// end inline asm
	mov.b32 	%f347, %r300;
	add.s32 	%r324, %r294, 2;
	setp.gt.s32 	%p206, %r324, %r318;
	setp.lt.f32 	%p207, %f346, %f347;
	selp.f32 	%f348, %f347, %f346, %p207;
	selp.f32 	%f349, %f346, %f348, %p206;
	mov.b32 	%r306, %f349;
	mov.b32 	%r307, 4;
	// begin inline asm
	shfl.sync.down.b32 %r305, %r306, %r307, %r318, %r319;
	// end inline asm
	mov.b32 	%f350, %r305;
	add.s32 	%r325, %r294, 4;
	setp.gt.s32 	%p208, %r325, %r318;
	setp.lt.f32 	%p209, %f349, %f350;
	selp.f32 	%f351, %f350, %f349, %p209;
	selp.f32 	%f352, %f349, %f351, %p208;
	mov.b32 	%r311, %f352;
	mov.b32 	%r312, 8;
	// begin inline asm
	shfl.sync.down.b32 %r310, %r311, %r312, %r318, %r319;
	// end inline asm
	mov.b32 	%f353, %r310;
	add.s32 	%r326, %r294, 8;
	setp.gt.s32 	%p210, %r326, %r318;
	setp.lt.f32 	%p211, %f352, %f353;
	selp.f32 	%f354, %f353, %f352, %p211;
	selp.f32 	%f355, %f352, %f354, %p210;
	mov.b32 	%r316, %f355;
	mov.b32 	%r317, 16;
	// begin inline asm
	shfl.sync.down.b32 %r315, %r316, %r317, %r318, %r319;
	// end inline asm
	mov.b32 	%f356, %r315;
	add.s32 	%r327, %r294, 16;
	setp.gt.s32 	%p212, %r327, %r318;
	setp.lt.f32 	%p213, %f355, %f356;
	selp.f32 	%f357, %f356, %f355, %p213;
	selp.f32 	%f444, %f355, %f357, %p212;
	setp.ne.s32 	%p214, %r294, 0;
	@%p214 bra 	$L__BB14_20;
	shr.u32 	%r328, %r2, 3;
	and.b32  	%r329, %r328, 124;
	mov.u32 	%r330, _ZZN3cub18CUB_300001_SM_10006detail6reduce28DeviceReduceSingleTileKernelINS2_10policy_hubIfyN4cuda3__47maximumIfEEE10Policy1000EPfSB_yS8_ffNS5_3std3__410__identityEEEvT0_T1_T2_T3_T4_T6_E12temp_storage;
	add.s32 	%r331, %r330, %r329;
	st.shared.f32 	[%r331+8], %f444;
$L__BB14_20:
	bar.sync 	0;
	setp.ne.s32 	%p215, %r2, 0;
	@%p215 bra 	$L__BB14_72;
	setp.gt.u64 	%p216, %rd32, 32;
	ld.shared.f32 	%f358, [_ZZN3cub18CUB_300001_SM_10006detail6reduce28DeviceReduceSingleTileKernelINS2_10policy_hubIfyN4cuda3__47maximumIfEEE10Policy1000EPfSB_yS8_ffNS5_3std3__410__identityEEEvT0_T1_T2_T3_T4_T6_E12temp_storage+12];
	setp.lt.f32 	%p217, %f444, %f358;
	selp.f32 	%f360, %f358, %f444, %p217;
	selp.f32 	%f361, %f360, %f444, %p216;
	setp.gt.u64 	%p218, %rd32, 64;
	ld.shared.f32 	%f363, [_ZZN3cub18CUB_300001_SM_10006detail6reduce28DeviceReduceSingleTileKernelINS2_10policy_hubIfyN4cuda3__47maximumIfEEE10Policy1000EPfSB_yS8_ffNS5_3std3__410__identityEEEvT0_T1_T2_T3_T4_T6_E12temp_storage+16];
	setp.lt.f32 	%p219, %f361, %f363;
	selp.f32 	%f365, %f363, %f361, %p219;
	selp.f32 	%f366, %f365, %f361, %p218;
	setp.gt.u64 	%p220, %rd32, 96;
	ld.shared.f32 	%f368, [_ZZN3cub18CUB_300001_SM_10006detail6reduce28DeviceReduceSingleTileKernelINS2_10policy_hubIfyN4cuda3__47maximumIfEEE10Policy1000EPfSB_yS8_ffNS5_3std3__410__identityEEEvT0_T1_T2_T3_T4_T6_E12temp_storage+20];
	setp.lt.f32 	%p221, %f366, %f368;
	selp.f32 	%f370, %f368, %f366, %p221;
	selp.f32 	%f371, %f370, %f366, %p220;
	setp.gt.u64 	%p222, %rd32, 128;
	ld.shared.f32 	%f373, [_ZZN3cub18CUB_300001_SM_10006detail6reduce28DeviceReduceSingleTileKernelINS2_10policy_hubIfyN4cuda3__47maximumIfEEE10Policy1000EPfSB_yS8_ffNS5_3std3__410__identityEEEvT0_T1_T2_T3_T4_T6_E12temp_storage+24];
	setp.lt.f32 	%p223, %f371, %f373;
	selp.f32 	%f375, %f373, %f371, %p223;
	selp.f32 	%f376, %f375, %f371, %p222;
	setp.gt.u64 	%p224, %rd32, 160;
	ld.shared.f32 	%f378, [_ZZN3cub18CUB_300001_SM_10006detail6reduce28DeviceReduceSingleTileKernelINS2_10policy_hubIfyN4cuda3__47maximumIfEEE10Policy1000EPfSB_yS8_ffNS5_3std3__410__identityEEEvT0_T1_T2_T3_T4_T6_E12temp_storage+28];
	setp.lt.f32 	%p225, %f376, %f378;
	selp.f32 	%f380, %f378, %f376, %p225;
	selp.f32 	%f381, %f380, %f376, %p224;
	setp.gt.u64 	%p226, %rd32, 192;
	ld.shared.f32 	%f383, [_ZZN3cub18CUB_300001_SM_10006detail6reduce28DeviceReduceSingleTileKernelINS2_10policy_hubIfyN4cuda3__47maximumIfEEE10Policy1000EPfSB_yS8_ffNS5_3std3__410__identityEEEvT0_T1_T2_T3_T4_T6_E12temp_storage+32];
	setp.lt.f32 	%p227, %f381, %f383;
	selp.f32 	%f385, %f383, %f381, %p227;
	selp.f32 	%f386, %f385, %f381, %p226;
	setp.gt.u64 	%p228, %rd32, 224;
	ld.shared.f32 	%f388, [_ZZN3cub18CUB_300001_SM_10006detail6reduce28DeviceReduceSingleTileKernelINS2_10policy_hubIfyN4cuda3__47maximumIfEEE10Policy1000EPfSB_yS8_ffNS5_3std3__410__identityEEEvT0_T1_T2_T3_T4_T6_E12temp_storage+36];
	setp.lt.f32 	%p229, %f386, %f388;
	selp.f32 	%f390, %f388, %f386, %p229;
	selp.f32 	%f444, %f390, %f386, %p228;
	bra.uni 	$L__BB14_72;
$L__BB14_22:
	mov.u32 	%r14, %tid.x;
	shl.b32 	%r205, %r14, 2;
	mul.wide.u32 	%rd104, %r205, 4;
	add.s64 	%rd93, %rd31, %rd104;
	// begin inline asm
	ld.global.nc.v2.u64 {%rd91, %rd92}, [%rd93];
	// end inline asm
	mov.b64 	{%r206, %r207}, %rd92;
	mov.b64 	{%r208, %r209}, %rd91;
	mov.b32 	%f238, %r209;
	mov.b32 	%f239, %r208;
	mov.b32 	%f240, %r207;
	mov.b32 	%f241, %r206;
	add.s64 	%rd96, %rd93, 4096;
	// begin inline asm
	ld.global.nc.v2.u64 {%rd94, %rd95}, [%rd96];
	// end inline asm
	mov.b64 	{%r210, %r211}, %rd95;
	mov.b64 	{%r212, %r213}, %rd94;
	mov.b32 	%f242, %r213;
	mov.b32 	%f243, %r212;
	mov.b32 	%f244, %r211;
	mov.b32 	%f245, %r210;
	add.s64 	%rd99, %rd93, 8192;
	// begin inline asm
	ld.global.nc.v2.u64 {%rd97, %rd98}, [%rd99];
	// end inline asm
	mov.b64 	{%r214, %r215}, %rd98;
	mov.b64 	{%r216, %r217}, %rd97;
	mov.b32 	%f246, %r217;
	mov.b32 	%f247, %r216;
	mov.b32 	%f248, %r215;
	mov.b32 	%f249, %r214;
	add.s64 	%rd102, %rd93, 12288;
	// begin inline asm
	ld.global.nc.v2.u64 {%rd100, %rd101}, [%rd102];
	// end inline asm
	mov.b64 	{%r218, %r219}, %rd101;
	mov.b64 	{%r220, %r221}, %rd100;
	mov.b32 	%f250, %r221;
	mov.b32 	%f251, %r220;
	mov.b32 	%f252, %r219;
	mov.b32 	%f253, %r218;
	setp.lt.f32 	%p127, %f239, %f238;
	selp.f32 	%f254, %f238, %f239, %p127;
	setp.lt.f32 	%p128, %f241, %f240;
	selp.f32 	%f255, %f240, %f241, %p128;
	setp.lt.f32 	%p129, %f243, %f242;
	selp.f32 	%f256, %f242, %f243, %p129;
	setp.lt.f32 	%p130, %f245, %f244;
	selp.f32 	%f257, %f244, %f245, %p130;
	setp.lt.f32 	%p131, %f247, %f246;
	selp.f32 	%f258, %f246, %f247, %p131;
	setp.lt.f32 	%p132, %f249, %f248;
	selp.f32 	%f259, %f248, %f249, %p132;
	setp.lt.f32 	%p133, %f251, %f250;
	selp.f32 	%f260, %f250, %f251, %p133;
	setp.lt.f32 	%p134, %f253, %f252;
	selp.f32 	%f261, %f252, %f253, %p134;
	setp.lt.f32 	%p135, %f254, %f255;
	selp.f32 	%f262, %f255, %f254, %p135;
	setp.lt.f32 	%p136, %f256, %f257;
	selp.f32 	%f263, %f257, %f256, %p136;
	setp.lt.f32 	%p137, %f258, %f259;
	selp.f32 	%f264, %f259, %f258, %p137;
	setp.lt.f32 	%p138, %f260, %f261;
	selp.f32 	%f265, %f261, %f260, %p138;
	setp.lt.f32 	%p139, %f262, %f263;
	selp.f32 	%f266, %f263, %f262, %p139;
	setp.lt.f32 	%p140, %f264, %f265;
	selp.f32 	%f267, %f265, %f264, %p140;
	setp.lt.f32 	%p141, %f266, %f267;
	selp.f32 	%f430, %f267, %f266, %p141;
	add.s64 	%rd6, %rd32, -4096;
	setp.lt.u64 	%p142, %rd6, 4096;
	mov.b64 	%rd142, 4096;
	@%p142 bra 	$L__BB14_26;
	mov.b64 	%rd142, 4096;
$L__BB14_24:
	shl.b64 	%rd118, %rd142, 2;
	add.s64 	%rd108, %rd93, %rd118;
	// begin inline asm
	ld.global.nc.v2.u64 {%rd106, %rd107}, [%rd108];
	// end inline asm
	mov.b64 	{%r222, %r223}, %rd107;
	mov.b64 	{%r224, %r225}, %rd106;
	mov.b32 	%f268, %r225;
	mov.b32 	%f269, %r224;
	mov.b32 	%f270, %r223;
	mov.b32 	%f271, %r222;
	add.s64 	%rd111, %rd108, 4096;
	// begin inline asm
	ld.global.nc.v2.u64 {%rd109, %rd110}, [%rd111];
	// end inline asm
	mov.b64 	{%r226, %r227}, %rd110;
	mov.b64 	{%r228, %r229}, %rd109;
	mov.b32 	%f272, %r229;
	mov.b32 	%f273, %r228;
	mov.b32 	%f274, %r227;
	mov.b32 	%f275, %r226;
	add.s64 	%rd114, %rd108, 8192;
	// begin inline asm
	ld.global.nc.v2.u64 {%rd112, %rd113}, [%rd114];
	// end inline asm
	mov.b64 	{%r230, %r231}, %rd113;
	mov.b64 	{%r232, %r233}, %rd112;
	mov.b32 	%f276, %r233;
	mov.b32 	%f277, %r232;
	mov.b32 	%f278, %r231;
	mov.b32 	%f279, %r230;
	add.s64 	%rd117, %rd108, 12288;
	// begin inline asm
	ld.global.nc.v2.u64 {%rd115, %rd116}, [%rd117];
	// end inline asm
	mov.b64 	{%r234, %r235}, %rd116;
	mov.b64 	{%r236, %r237}, %rd115;
	mov.b32 	%f280, %r237;
	mov.b32 	%f281, %r236;
	mov.b32 	%f282, %r235;
	mov.b32 	%f283, %r234;
	setp.lt.f32 	%p143, %f430, %f269;
	selp.f32 	%f284, %f269, %f430, %p143;
	setp.lt.f32 	%p144, %f268, %f271;
	selp.f32 	%f285, %f271, %f268, %p144;
	setp.lt.f32 	%p145, %f270, %f273;
	selp.f32 	%f286, %f273, %f270, %p145;
	setp.lt.f32 	%p146, %f272, %f275;
	selp.f32 	%f287, %f275, %f272, %p146;
	setp.lt.f32 	%p147, %f274, %f277;
	selp.f32 	%f288, %f277, %f274, %p147;
	setp.lt.f32 	%p148, %f276, %f279;
	selp.f32 	%f289, %f279, %f276, %p148;
	setp.lt.f32 	%p149, %f278, %f281;
	selp.f32 	%f290, %f281, %f278, %p149;
	setp.lt.f32 	%p150, %f280, %f283;
	selp.f32 	%f291, %f283, %f280, %p150;
	setp.lt.f32 	%p151, %f284, %f285;
	selp.f32 	%f292, %f285, %f284, %p151;
	setp.lt.f32 	%p152, %f286, %f287;
	selp.f32 	%f293, %f287, %f286, %p152;
	setp.lt.f32 	%p153, %f288, %f289;
	selp.f32 	%f294, %f289, %f288, %p153;
	setp.lt.f32 	%p154, %f290, %f291;
	selp.f32 	%f295, %f291, %f290, %p154;
	setp.lt.f32 	%p155, %f292, %f293;
	selp.f32 	%f296, %f293, %f292, %p155;
	setp.lt.f32 	%p156, %f294, %f295;
	selp.f32 	%f297, %f295, %f294, %p156;
	setp.lt.f32 	%p157, %f296, %f297;
	selp.f32 	%f298, %f297, %f296, %p157;
	setp.lt.f32 	%p158, %f298, %f282;
	selp.f32 	%f430, %f282, %f298, %p158;
	sub.s64 	%rd119, %rd32, %rd142;
	setp.lt.u64 	%p159, %rd119, 4096;
	@%p159 bra 	$L__BB14_34;
	add.s64 	%rd142, %rd142, 4096;
	setp.le.u64 	%p160, %rd142, %rd6;
	@%p160 bra 	$L__BB14_24;
$L__BB14_26:
	setp.le.u64 	%p161, %rd32, %rd142;
	@%p161 bra 	$L__BB14_34;
	cvt.u32.u64 	%r238, %rd142;
	cvt.u32.u64 	%r239, %rd32;
	sub.s32 	%r15, %r239, %r238;
	setp.ge.s32 	%p162, %r14, %r15;
	@%p162 bra 	$L__BB14_34;
	not.b32 	%r241, %r14;
	add.s32 	%r242, %r241, %r239;
	sub.s32 	%r16, %r242, %r238;
	and.b32  	%r244, %r16, 768;
	setp.eq.s32 	%p163, %r244, 768;
	mov.u32 	%r371, %r14;
	@%p163 bra 	$L__BB14_31;
	cvt.u64.u32 	%rd120, %r14;
	add.s64 	%rd121, %rd142, %rd120;
	shl.b64 	%rd122, %rd121, 2;
	add.s64 	%rd143, %rd31, %rd122;
	shr.u32 	%r245, %r16, 8;
	add.s32 	%r246, %r245, 1;
	and.b32  	%r247, %r246, 3;
	neg.s32 	%r369, %r247;
	mov.u32 	%r371, %r14;
$L__BB14_30:
	.pragma "nounroll";
	// begin inline asm
	ld.global.nc.u32 %r248, [%rd143];
	// end inline asm
	mov.b32 	%f300, %r248;
	setp.lt.f32 	%p164, %f430, %f300;
	selp.f32 	%f430, %f300, %f430, %p164;
	add.s32 	%r371, %r371, 256;
	add.s64 	%rd143, %rd143, 1024;
	add.s32 	%r369, %r369, 1;
	setp.ne.s32 	%p165, %r369, 0;
	@%p165 bra 	$L__BB14_30;
$L__BB14_31:
	setp.lt.u32 	%p166, %r16, 768;
	@%p166 bra 	$L__BB14_34;
	cvt.u64.u32 	%rd124, %r371;
	add.s64 	%rd125, %rd142, %rd124;
	shl.b64 	%rd126, %rd125, 2;
	add.s64 	%rd144, %rd31, %rd126;
$L__BB14_33:
	// begin inline asm
	ld.global.nc.u32 %r249, [%rd144];
	// end inline asm
	mov.b32 	%f301, %r249;
	setp.lt.f32 	%p167, %f430, %f301;
	selp.f32 	%f302, %f301, %f430, %p167;
	add.s64 	%rd128, %rd144, 1024;
	// begin inline asm
	ld.global.nc.u32 %r250, [%rd128];
	// end inline asm
	mov.b32 	%f303, %r250;
	setp.lt.f32 	%p168, %f302, %f303;
	selp.f32 	%f304, %f303, %f302, %p168;
	add.s64 	%rd129, %rd144, 2048;
	// begin inline asm
	ld.global.nc.u32 %r251, [%rd129];
	// end inline asm
	mov.b32 	%f305, %r251;
	setp.lt.f32 	%p169, %f304, %f305;
	selp.f32 	%f306, %f305, %f304, %p169;
	add.s64 	%rd130, %rd144, 3072;
	// begin inline asm
	ld.global.nc.u32 %r252, [%rd130];
	// end inline asm
	mov.b32 	%f307, %r252;
	setp.lt.f32 	%p170, %f306, %f307;
	selp.f32 	%f430, %f307, %f306, %p170;
	add.s32 	%r371, %r371, 1024;
	add.s64 	%rd144, %rd144, 4096;
	setp.lt.s32 	%p171, %r371, %r15;
	@%p171 bra 	$L__BB14_33;
$L__BB14_34:
	// begin inline asm
	mov.u32 %r253, %laneid;
	// end inline asm
	mov.b32 	%r255, %f430;
	mov.b32 	%r256, 1;
	mov.b32 	%r277, 31;
	mov.b32 	%r278, -1;
	// begin inline asm
	shfl.sync.down.b32 %r254, %r255, %r256, %r277, %r278;
	// end inline asm
	mov.b32 	%f308, %r254;
	setp.gt.s32 	%p172, %r253, 30;
	setp.lt.f32 	%p173, %f430, %f308;
	selp.f32 	%f309, %f308, %f430, %p173;
	selp.f32 	%f310, %f430, %f309, %p172;
	mov.b32 	%r260, %f310;
	mov.b32 	%r261, 2;
	// begin inline asm
	shfl.sync.down.b32 %r259, %r260, %r261, %r277, %r278;
	// end inline asm
	mov.b32 	%f311, %r259;
	setp.gt.s32 	%p174, %r253, 29;
	setp.lt.f32 	%p175, %f310, %f311;
	selp.f32 	%f312, %f311, %f310, %p175;
	selp.f32 	%f313, %f310, %f312, %p174;
	mov.b32 	%r265, %f313;
	mov.b32 	%r266, 4;
	// begin inline asm
	shfl.sync.down.b32 %r264, %r265, %r266, %r277, %r278;
	// end inline asm
	mov.b32 	%f314, %r264;
	setp.gt.s32 	%p176, %r253, 27;
	setp.lt.f32 	%p177, %f313, %f314;
	selp.f32 	%f315, %f314, %f313, %p177;
	selp.f32 	%f316, %f313, %f315, %p176;
	mov.b32 	%r270, %f316;
	mov.b32 	%r271, 8;
	// begin inline asm
	shfl.sync.down.b32 %r269, %r270, %r271, %r277, %r278;
	// end inline asm
	mov.b32 	%f317, %r269;
	setp.gt.s32 	%p178, %r253, 23;
	setp.lt.f32 	%p179, %f316, %f317;
	selp.f32 	%f318, %f317, %f316, %p179;
	selp.f32 	%f319, %f316, %f318, %p178;
	mov.b32 	%r275, %f319;
	mov.b32 	%r276, 16;
	// begin inline asm
	shfl.sync.down.b32 %r274, %r275, %r276, %r277, %r278;
	// end inline asm
	mov.b32 	%f320, %r274;
	setp.gt.s32 	%p180, %r253, 15;
	setp.lt.f32 	%p181, %f319, %f320;
	selp.f32 	%f26, %f320, %f319, %p181;
	selp.f32 	%f444, %f319, %f26, %p180;
	setp.ne.s32 	%p182, %r253, 0;
	@%p182 bra 	$L__BB14_36;
	shr.u32 	%r279, %r14, 3;
	and.b32  	%r280, %r279, 124;
	mov.u32 	%r281, _ZZN3cub18CUB_300001_SM_10006detail6reduce28DeviceReduceSingleTileKernelINS2_10policy_hubIfyN4cuda3__47maximumIfEEE10Policy1000EPfSB_yS8_ffNS5_3std3__410__identityEEEvT0_T1_T2_T3_T4_T6_E12temp_storage;
	add.s32 	%r282, %r281, %r280;
	st.shared.f32 	[%r282+8], %f26;
$L__BB14_36:
	bar.sync 	0;
	setp.ne.s32 	%p183, %r14, 0;
	@%p183 bra 	$L__BB14_72;
	ld.shared.f32 	%f321, [_ZZN3cub18CUB_300001_SM_10006detail6reduce28DeviceReduceSingleTileKernelINS2_10policy_hubIfyN4cuda3__47maximumIfEEE10Policy1000EPfSB_yS8_ffNS5_3std3__410__identityEEEvT0_T1_T2_T3_T4_T6_E12temp_storage+12];
	setp.lt.f32 	%p184, %f444, %f321;
	selp.f32 	%f322, %f321, %f444, %p184;
	ld.shared.f32 	%f323, [_ZZN3cub18CUB_300001_SM_10006detail6reduce28DeviceReduceSingleTileKernelINS2_10policy_hubIfyN4cuda3__47maximumIfEEE10Policy1000EPfSB_yS8_ffNS5_3std3__410__identityEEEvT0_T1_T2_T3_T4_T6_E12temp_storage+16];
	setp.lt.f32 	%p185, %f322, %f323;
	selp.f32 	%f324, %f323, %f322, %p185;
	ld.shared.f32 	%f325, [_ZZN3cub18CUB_300001_SM_10006detail6reduce28DeviceReduceSingleTileKernelINS2_10policy_hubIfyN4cuda3__47maximumIfEEE10Policy1000EPfSB_yS8_ffNS5_3std3__410__identityEEEvT0_T1_T2_T3_T4_T6_E12temp_storage+20];
	setp.lt.f32 	%p186, %f324, %f325;
	selp.f32 	%f326, %f325, %f324, %p186;
	ld.shared.f32 	%f327, [_ZZN3cub18CUB_300001_SM_10006detail6reduce28DeviceReduceSingleTileKernelINS2_10policy_hubIfyN4cuda3__47maximumIfEEE10Policy1000EPfSB_yS8_ffNS5_3std3__410__identityEEEvT0_T1_T2_T3_T4_T6_E12temp_storage+24];
	setp.lt.f32 	%p187, %f326, %f327;
	selp.f32 	%f328, %f327, %f326, %p187;
	ld.shared.f32 	%f329, [_ZZN3cub18CUB_300001_SM_10006detail6reduce28DeviceReduceSingleTileKernelINS2_10policy_hubIfyN4cuda3__47maximumIfEEE10Policy1000EPfSB_yS8_ffNS5_3std3__410__identityEEEvT0_T1_T2_T3_T4_T6_E12temp_storage+28];
	setp.lt.f32 	%p188, %f328, %f329;
	selp.f32 	%f330, %f329, %f328, %p188;
	ld.shared.f32 	%f331, [_ZZN3cub18CUB_300001_SM_10006detail6reduce28DeviceReduceSingleTileKernelINS2_10policy_hubIfyN4cuda3__47maximumIfEEE10Policy1000EPfSB_yS8_ffNS5_3std3__410__identityEEEvT0_T1_T2_T3_T4_T6_E12temp_storage+32];
	setp.lt.f32 	%p189, %f330, %f331;
	selp.f32 	%f332, %f331, %f330, %p189;
	ld.shared.f32 	%f333, [_ZZN3cub18CUB_300001_SM_10006detail6reduce28DeviceReduceSingleTileKernelINS2_10policy_hubIfyN4cuda3__47maximumIfEEE10Policy1000EPfSB_yS8_ffNS5_3std3__410__identityEEEvT0_T1_T2_T3_T4_T6_E12temp_storage+36];
	setp.lt.f32 	%p190, %f332, %f333;
	selp.f32 	%f444, %f333, %f332, %p190;
	bra.uni 	$L__BB14_72;
$L__BB14_38:
	setp.gt.u64 	%p3, %rd32, 4095;
	@%p3 bra 	$L__BB14_56;
	cvt.u32.u64 	%r25, %rd32;
	mov.u32 	%r26, %tid.x;
	setp.ge.u32 	%p68, %r26, %r25;
	mov.f32 	%f436, 0f00000000;
	mov.u32 	%r376, %r26;
	@%p68 bra 	$L__BB14_41;
	mul.wide.u32 	%rd83, %r26, 4;
	add.s64 	%rd82, %rd31, %rd83;
	// begin inline asm
	ld.global.nc.u32 %r126, [%rd82];
	// end inline asm
	mov.b32 	%f436, %r126;
	add.s32 	%r376, %r26, 256;
$L__BB14_41:
	setp.ge.u32 	%p69, %r376, %r25;
	@%p69 bra 	$L__BB14_47;
	not.b32 	%r127, %r376;
	add.s32 	%r29, %r127, %r25;
	and.b32  	%r128, %r29, 768;
	setp.eq.s32 	%p70, %r128, 768;
	@%p70 bra 	$L__BB14_45;
	mul.wide.u32 	%rd84, %r376, 4;
	add.s64 	%rd145, %rd31, %rd84;
	shr.u32 	%r129, %r29, 8;
	add.s32 	%r130, %r129, 1;
	and.b32  	%r131, %r130, 3;
	neg.s32 	%r374, %r131;
$L__BB14_44:
	.pragma "nounroll";
	// begin inline asm
	ld.global.nc.u32 %r132, [%rd145];
	// end inline asm
	mov.b32 	%f157, %r132;
	setp.lt.f32 	%p71, %f436, %f157;
	selp.f32 	%f436, %f157, %f436, %p71;
	add.s32 	%r376, %r376, 256;
	add.s64 	%rd145, %rd145, 1024;
	add.s32 	%r374, %r374, 1;
	setp.ne.s32 	%p72, %r374, 0;
	@%p72 bra 	$L__BB14_44;
$L__BB14_45:
	setp.lt.u32 	%p73, %r29, 768;
	@%p73 bra 	$L__BB14_47;
$L__BB14_46:
	mul.wide.s32 	%rd90, %r376, 4;
	add.s64 	%rd86, %rd31, %rd90;
	// begin inline asm
	ld.global.nc.u32 %r133, [%rd86];
	// end inline asm
	mov.b32 	%f158, %r133;
	setp.lt.f32 	%p74, %f436, %f158;
	selp.f32 	%f159, %f158, %f436, %p74;
	add.s64 	%rd87, %rd86, 1024;
	// begin inline asm
	ld.global.nc.u32 %r134, [%rd87];
	// end inline asm
	mov.b32 	%f160, %r134;
	setp.lt.f32 	%p75, %f159, %f160;
	selp.f32 	%f161, %f160, %f159, %p75;
	add.s64 	%rd88, %rd86, 2048;
	// begin inline asm
	ld.global.nc.u32 %r135, [%rd88];
	// end inline asm
	mov.b32 	%f162, %r135;
	setp.lt.f32 	%p76, %f161, %f162;
	selp.f32 	%f163, %f162, %f161, %p76;
	add.s64 	%rd89, %rd86, 3072;
	// begin inline asm
	ld.global.nc.u32 %r136, [%rd89];
	// end inline asm
	mov.b32 	%f164, %r136;
	setp.lt.f32 	%p77, %f163, %f164;
	selp.f32 	%f436, %f164, %f163, %p77;
	add.s32 	%r376, %r376, 1024;
	setp.lt.s32 	%p78, %r376, %r25;
	@%p78 bra 	$L__BB14_46;
$L__BB14_47:
	setp.lt.u64 	%p79, %rd32, 256;
	@%p79 bra 	$L__BB14_52;
	// begin inline asm
	mov.u32 %r175, %laneid;
	// end inline asm
	mov.b32 	%r177, %f436;
	mov.b32 	%r178, 1;
	mov.b32 	%r199, 31;
	mov.b32 	%r200, -1;
	// begin inline asm
	shfl.sync.down.b32 %r176, %r177, %r178, %r199, %r200;
	// end inline asm
	mov.b32 	%f212, %r176;
	setp.gt.s32 	%p107, %r175, 30;
	setp.lt.f32 	%p108, %f436, %f212;
	selp.f32 	%f213, %f212, %f436, %p108;
	selp.f32 	%f214, %f436, %f213, %p107;
	mov.b32 	%r182, %f214;
	mov.b32 	%r183, 2;
	// begin inline asm
	shfl.sync.down.b32 %r181, %r182, %r183, %r199, %r200;
	// end inline asm
	mov.b32 	%f215, %r181;
	setp.gt.s32 	%p109, %r175, 29;
	setp.lt.f32 	%p110, %f214, %f215;
	selp.f32 	%f216, %f215, %f214, %p110;
	selp.f32 	%f217, %f214, %f216, %p109;
	mov.b32 	%r187, %f217;
	mov.b32 	%r188, 4;
	// begin inline asm
	shfl.sync.down.b32 %r186, %r187, %r188, %r199, %r200;
	// end inline asm
	mov.b32 	%f218, %r186;
	setp.gt.s32 	%p111, %r175, 27;
	setp.lt.f32 	%p112, %f217, %f218;
	selp.f32 	%f219, %f218, %f217, %p112;
	selp.f32 	%f220, %f217, %f219, %p111;
	mov.b32 	%r192, %f220;
	mov.b32 	%r193, 8;
	// begin inline asm
	shfl.sync.down.b32 %r191, %r192, %r193, %r199, %r200;
	// end inline asm
	mov.b32 	%f221, %r191;
	setp.gt.s32 	%p113, %r175, 23;
	setp.lt.f32 	%p114, %f220, %f221;
	selp.f32 	%f222, %f221, %f220, %p114;
	selp.f32 	%f223, %f220, %f222, %p113;
	mov.b32 	%r197, %f223;
	mov.b32 	%r198, 16;
	// begin inline asm
	shfl.sync.down.b32 %r196, %r197, %r198, %r199, %r200;
	// end inline asm
	mov.b32 	%f224, %r196;
	setp.gt.s32 	%p115, %r175, 15;
	setp.lt.f32 	%p116, %f223, %f224;
	selp.f32 	%f38, %f224, %f223, %p116;
	selp.f32 	%f444, %f223, %f38, %p115;
	setp.ne.s32 	%p117, %r175, 0;
	@%p117 bra 	$L__BB14_50;
	shr.u32 	%r201, %r26, 3;
	and.b32  	%r202, %r201, 124;
	mov.u32 	%r203, _ZZN3cub18CUB_300001_SM_10006detail6reduce28DeviceReduceSingleTileKernelINS2_10policy_hubIfyN4cuda3__47maximumIfEEE10Policy1000EPfSB_yS8_ffNS5_3std3__410__identityEEEvT0_T1_T2_T3_T4_T6_E12temp_storage;
	add.s32 	%r204, %r203, %r202;
	st.shared.f32 	[%r204+8], %f38;
$L__BB14_50:
	bar.sync 	0;
	setp.ne.s32 	%p118, %r26, 0;
	@%p118 bra 	$L__BB14_72;
	ld.shared.f32 	%f225, [_ZZN3cub18CUB_300001_SM_10006detail6reduce28DeviceReduceSingleTileKernelINS2_10policy_hubIfyN4cuda3__47maximumIfEEE10Policy1000EPfSB_yS8_ffNS5_3std3__410__identityEEEvT0_T1_T2_T3_T4_T6_E12temp_storage+12];
	setp.lt.f32 	%p119, %f444, %f225;
	selp.f32 	%f226, %f225, %f444, %p119;
	ld.shared.f32 	%f227, [_ZZN3cub18CUB_300001_SM_10006detail6reduce28DeviceReduceSingleTileKernelINS2_10policy_hubIfyN4cuda3__47maximumIfEEE10Policy1000EPfSB_yS8_ffNS5_3std3__410__identityEEEvT0_T1_T2_T3_T4_T6_E12temp_storage+16];
	setp.lt.f32 	%p120, %f226, %f227;
	selp.f32 	%f228, %f227, %f226, %p120;
	ld.shared.f32 	%f229, [_ZZN3cub18CUB_300001_SM_10006detail6reduce28DeviceReduceSingleTileKernelINS2_10policy_hubIfyN4cuda3__47maximumIfEEE10Policy1000EPfSB_yS8_ffNS5_3std3__410__identityEEEvT0_T1_T2_T3_T4_T6_E12temp_storage+20];
	setp.lt.f32 	%p121, %f228, %f229;
	selp.f32 	%f230, %f229, %f228, %p121;
	ld.shared.f32 	%f231, [_ZZN3cub18CUB_300001_SM_10006detail6reduce28DeviceReduceSingleTileKernelINS2_10policy_hubIfyN4cuda3__47maximumIfEEE10Policy1000EPfSB_yS8_ffNS5_3std3__410__identityEEEvT0_T1_T2_T3_T4_T6_E12temp_storage+24];
	setp.lt.f32 	%p122, %f230, %f231;
	selp.f32 	%f232, %f231, %f230, %p122;
	ld.shared.f32 	%f233, [_ZZN3cub18CUB_300001_SM_10006detail6reduce28DeviceReduceSingleTileKernelINS2_10policy_hubIfyN4cuda3__47maximumIfEEE10Policy1000EPfSB_yS8_ffNS5_3std3__410__identityEEEvT0_T1_T2_T3_T4_T6_E12temp_storage+28];
	setp.lt.f32 	%p123, %f232, %f233;
	selp.f32 	%f234, %f233, %f232, %p123;
	ld.shared.f32 	%f235, [_ZZN3cub18CUB_300001_SM_10006detail6reduce28DeviceReduceSingleTileKernelINS2_10policy_hubIfyN4cuda3__47maximumIfEEE10Policy1000EPfSB_yS8_ffNS5_3std3__410__identityEEEvT0_T1_T2_T3_T4_T6_E12temp_storage+32];
	setp.lt.f32 	%p124, %f234, %f235;
	selp.f32 	%f236, %f235, %f234, %p124;
	ld.shared.f32 	%f237, [_ZZN3cub18CUB_300001_SM_10006detail6reduce28DeviceReduceSingleTileKernelINS2_10policy_hubIfyN4cuda3__47maximumIfEEE10Policy1000EPfSB_yS8_ffNS5_3std3__410__identityEEEvT0_T1_T2_T3_T4_T6_E12temp_storage+36];
	setp.lt.f32 	%p125, %f236, %f237;
	selp.f32 	%f444, %f237, %f236, %p125;
	bra.uni 	$L__BB14_72;
$L__BB14_52:
	// begin inline asm
	mov.u32 %r137, %laneid;
	// end inline asm
	and.b32  	%r163, %r26, 992;
	add.s32 	%r164, %r163, 32;
	setp.gt.u32 	%p80, %r164, %r25;
	not.b32 	%r165, %r163;
	add.s32 	%r166, %r25, %r165;
	selp.b32 	%r161, %r166, 31, %p80;
	mov.b32 	%r139, %f436;
	mov.b32 	%r140, 1;
	mov.b32 	%r162, -1;
	// begin inline asm
	shfl.sync.down.b32 %r138, %r139, %r140, %r161, %r162;
	// end inline asm
	mov.b32 	%f165, %r138;
	setp.lt.s32 	%p81, %r137, %r161;
	setp.lt.f32 	%p82, %f436, %f165;
	selp.f32 	%f166, %f165, %f436, %p82;
	selp.f32 	%f167, %f166, %f436, %p81;
	mov.b32 	%r144, %f167;
	mov.b32 	%r145, 2;
	// begin inline asm
	shfl.sync.down.b32 %r143, %r144, %r145, %r161, %r162;
	// end inline asm
	mov.b32 	%f168, %r143;
	add.s32 	%r167, %r137, 2;
	setp.gt.s32 	%p83, %r167, %r161;
	setp.lt.f32 	%p84, %f167, %f168;
	selp.f32 	%f169, %f168, %f167, %p84;
	selp.f32 	%f170, %f167, %f169, %p83;
	mov.b32 	%r149, %f170;
	mov.b32 	%r150, 4;
	// begin inline asm
	shfl.sync.down.b32 %r148, %r149, %r150, %r161, %r162;
	// end inline asm
	mov.b32 	%f171, %r148;
	add.s32 	%r168, %r137, 4;
	setp.gt.s32 	%p85, %r168, %r161;
	setp.lt.f32 	%p86, %f170, %f171;
	selp.f32 	%f172, %f171, %f170, %p86;
	selp.f32 	%f173, %f170, %f172, %p85;
	mov.b32 	%r154, %f173;
	mov.b32 	%r155, 8;
	// begin inline asm
	shfl.sync.down.b32 %r153, %r154, %r155, %r161, %r162;
	// end inline asm
	mov.b32 	%f174, %r153;
	add.s32 	%r169, %r137, 8;
	setp.gt.s32 	%p87, %r169, %r161;
	setp.lt.f32 	%p88, %f173, %f174;
	selp.f32 	%f175, %f174, %f173, %p88;
	selp.f32 	%f176, %f173, %f175, %p87;
	mov.b32 	%r159, %f176;
	mov.b32 	%r160, 16;
	// begin inline asm
	shfl.sync.down.b32 %r158, %r159, %r160, %r161, %r162;
	// end inline asm
	mov.b32 	%f177, %r158;
	add.s32 	%r170, %r137, 16;
	setp.gt.s32 	%p89, %r170, %r161;
	setp.lt.f32 	%p90, %f176, %f177;
	selp.f32 	%f178, %f177, %f176, %p90;
	selp.f32 	%f444, %f176, %f178, %p89;
	setp.ne.s32 	%p91, %r137, 0;
	@%p91 bra 	$L__BB14_54;
	shr.u32 	%r171, %r26, 3;
	and.b32  	%r172, %r171, 124;
	mov.u32 	%r173, _ZZN3cub18CUB_300001_SM_10006detail6reduce28DeviceReduceSingleTileKernelINS2_10policy_hubIfyN4cuda3__47maximumIfEEE10Policy1000EPfSB_yS8_ffNS5_3std3__410__identityEEEvT0_T1_T2_T3_T4_T6_E12temp_storage;
	add.s32 	%r174, %r173, %r172;
	st.shared.f32 	[%r174+8], %f444;
$L__BB14_54:
	bar.sync 	0;
	setp.ne.s32 	%p92, %r26, 0;
	@%p92 bra 	$L__BB14_72;
	setp.gt.u64 	%p93, %rd32, 32;
	ld.shared.f32 	%f179, [_ZZN3cub18CUB_300001_SM_10006detail6reduce28DeviceReduceSingleTileKernelINS2_10policy_hubIfyN4cuda3__47maximumIfEEE10Policy1000EPfSB_yS8_ffNS5_3std3__410__identityEEEvT0_T1_T2_T3_T4_T6_E12temp_storage+12];
	setp.lt.f32 	%p94, %f444, %f179;
	selp.f32 	%f181, %f179, %f444, %p94;
	selp.f32 	%f182, %f181, %f444, %p93;
	setp.gt.u64 	%p95, %rd32, 64;
	ld.shared.f32 	%f184, [_ZZN3cub18CUB_300001_SM_10006detail6reduce28DeviceReduceSingleTileKernelINS2_10policy_hubIfyN4cuda3__47maximumIfEEE10Policy1000EPfSB_yS8_ffNS5_3std3__410__identityEEEvT0_T1_T2_T3_T4_T6_E12temp_storage+16];
	setp.lt.f32 	%p96, %f182, %f184;
	selp.f32 	%f186, %f184, %f182, %p96;
	selp.f32 	%f187, %f186, %f182, %p95;
	setp.gt.u64 	%p97, %rd32, 96;
	ld.shared.f32 	%f189, [_ZZN3cub18CUB_300001_SM_10006detail6reduce28DeviceReduceSingleTileKernelINS2_10policy_hubIfyN4cuda3__47maximumIfEEE10Policy1000EPfSB_yS8_ffNS5_3std3__410__identityEEEvT0_T1_T2_T3_T4_T6_E12temp_storage+20];
	setp.lt.f32 	%p98, %f187, %f189;
	selp.f32 	%f191, %f189, %f187, %p98;
	selp.f32 	%f192, %f191, %f187, %p97;
	setp.gt.u64 	%p99, %rd32, 128;
	ld.shared.f32 	%f194, [_ZZN3cub18CUB_300001_SM_10006detail6reduce28DeviceReduceSingleTileKernelINS2_10policy_hubIfyN4cuda3__47maximumIfEEE10Policy1000EPfSB_yS8_ffNS5_3std3__410__identityEEEvT0_T1_T2_T3_T4_T6_E12temp_storage+24];
	setp.lt.f32 	%p100, %f192, %f194;
	selp.f32 	%f196, %f194, %f192, %p100;
	selp.f32 	%f197, %f196, %f192, %p99;
	setp.gt.u64 	%p101, %rd32, 160;
	ld.shared.f32 	%f199, [_ZZN3cub18CUB_300001_SM_10006detail6reduce28DeviceReduceSingleTileKernelINS2_10policy_hubIfyN4cuda3__47maximumIfEEE10Policy1000EPfSB_yS8_ffNS5_3std3__410__identityEEEvT0_T1_T2_T3_T4_T6_E12temp_storage+28];
	setp.lt.f32 	%p102, %f197, %f199;
	selp.f32 	%f201, %f199, %f197, %p102;
	selp.f32 	%f202, %f201, %f197, %p101;
	setp.gt.u64 	%p103, %rd32, 192;
	ld.shared.f32 	%f204, [_ZZN3cub18CUB_300001_SM_10006detail6reduce28DeviceReduceSingleTileKernelINS2_10policy_hubIfyN4cuda3__47maximumIfEEE10Policy1000EPfSB_yS8_ffNS5_3std3__410__identityEEEvT0_T1_T2_T3_T4_T6_E12temp_storage+32];
	setp.lt.f32 	%p104, %f202, %f204;
	selp.f32 	%f206, %f204, %f202, %p104;
	selp.f32 	%f207, %f206, %f202, %p103;
	setp.gt.u64 	%p105, %rd32, 224;
	ld.shared.f32 	%f209, [_ZZN3cub18CUB_300001_SM_10006detail6reduce28DeviceReduceSingleTileKernelINS2_10policy_hubIfyN4cuda3__47maximumIfEEE10Policy1000EPfSB_yS8_ffNS5_3std3__410__identityEEEvT0_T1_T2_T3_T4_T6_E12temp_storage+36];
	setp.lt.f32 	%p106, %f207, %f209;
	selp.f32 	%f211, %f209, %f207, %p106;
	selp.f32 	%f444, %f211, %f207, %p105;
	bra.uni 	$L__BB14_72;
$L__BB14_56:
	mov.u32 	%r38, %tid.x;
	cvt.u64.u32 	%rd19, %r38;
	mul.wide.u32 	%rd52, %r38, 4;
	add.s64 	%rd35, %rd31, %rd52;
	// begin inline asm
	ld.global.nc.u32 %r49, [%rd35];
	// end inline asm
	mov.b32 	%f59, %r49;
	add.s64 	%rd36, %rd35, 1024;
	// begin inline asm
	ld.global.nc.u32 %r50, [%rd36];
	// end inline asm
	mov.b32 	%f60, %r50;
	add.s64 	%rd37, %rd35, 2048;
	// begin inline asm
	ld.global.nc.u32 %r51, [%rd37];
	// end inline asm
	mov.b32 	%f61, %r51;
	add.s64 	%rd38, %rd35, 3072;
	// begin inline asm
	ld.global.nc.u32 %r52, [%rd38];
	// end inline asm
	mov.b32 	%f62, %r52;
	add.s64 	%rd39, %rd35, 4096;
	// begin inline asm
	ld.global.nc.u32 %r53, [%rd39];
	// end inline asm
	mov.b32 	%f63, %r53;
	add.s64 	%rd40, %rd35, 5120;
	// begin inline asm
	ld.global.nc.u32 %r54, [%rd40];
	// end inline asm
	mov.b32 	%f64, %r54;
	add.s64 	%rd41, %rd35, 6144;
	// begin inline asm
	ld.global.nc.u32 %r55, [%rd41];
	// end inline asm
	mov.b32 	%f65, %r55;
	add.s64 	%rd42, %rd35, 7168;
	// begin inline asm
	ld.global.nc.u32 %r56, [%rd42];
	// end inline asm
	mov.b32 	%f66, %r56;
	add.s64 	%rd43, %rd35, 8192;
	// begin inline asm
	ld.global.nc.u32 %r57, [%rd43];
	// end inline asm
	mov.b32 	%f67, %r57;
	add.s64 	%rd44, %rd35, 9216;
	// begin inline asm
	ld.global.nc.u32 %r58, [%rd44];
	// end inline asm
	mov.b32 	%f68, %r58;
	add.s64 	%rd45, %rd35, 10240;
	// begin inline asm
	ld.global.nc.u32 %r59, [%rd45];
	// end inline asm
	mov.b32 	%f69, %r59;
	add.s64 	%rd46, %rd35, 11264;
	// begin inline asm
	ld.global.nc.u32 %r60, [%rd46];
	// end inline asm
	mov.b32 	%f70, %r60;
	add.s64 	%rd47, %rd35, 12288;
	// begin inline asm
	ld.global.nc.u32 %r61, [%rd47];
	// end inline asm
	mov.b32 	%f71, %r61;
	add.s64 	%rd48, %rd35, 13312;
	// begin inline asm
	ld.global.nc.u32 %r62, [%rd48];
	// end inline asm
	mov.b32 	%f72, %r62;
	add.s64 	%rd49, %rd35, 14336;
	// begin inline asm
	ld.global.nc.u32 %r63, [%rd49];
	// end inline asm
	mov.b32 	%f73, %r63;
	add.s64 	%rd50, %rd35, 15360;
	// begin inline asm
	ld.global.nc.u32 %r64, [%rd50];
	// end inline asm
	mov.b32 	%f74, %r64;
	setp.lt.f32 	%p4, %f59, %f60;
	selp.f32 	%f75, %f60, %f59, %p4;
	setp.lt.f32 	%p5, %f61, %f62;
	selp.f32 	%f76, %f62, %f61, %p5;
	setp.lt.f32 	%p6, %f63, %f64;
	selp.f32 	%f77, %f64, %f63, %p6;
	setp.lt.f32 	%p7, %f65, %f66;
	selp.f32 	%f78, %f66, %f65, %p7;
	setp.lt.f32 	%p8, %f67, %f68;
	selp.f32 	%f79, %f68, %f67, %p8;
	setp.lt.f32 	%p9, %f69, %f70;
	selp.f32 	%f80, %f70, %f69, %p9;
	setp.lt.f32 	%p10, %f71, %f72;
	selp.f32 	%f81, %f72, %f71, %p10;
	setp.lt.f32 	%p11, %f73, %f74;
	selp.f32 	%f82, %f74, %f73, %p11;
	setp.lt.f32 	%p12, %f75, %f76;
	selp.f32 	%f83, %f76, %f75, %p12;
	setp.lt.f32 	%p13, %f77, %f78;
	selp.f32 	%f84, %f78, %f77, %p13;
	setp.lt.f32 	%p14, %f79, %f80;
	selp.f32 	%f85, %f80, %f79, %p14;
	setp.lt.f32 	%p15, %f81, %f82;
	selp.f32 	%f86, %f82, %f81, %p15;
	setp.lt.f32 	%p16, %f83, %f84;
	selp.f32 	%f87, %f84, %f83, %p16;
	setp.lt.f32 	%p17, %f85, %f86;
	selp.f32 	%f88, %f86, %f85, %p17;
	setp.lt.f32 	%p18, %f87, %f88;
	selp.f32 	%f443, %f88, %f87, %p18;
	add.s64 	%rd21, %rd32, -4096;
	setp.lt.u64 	%p19, %rd21, 4096;
	mov.b64 	%rd147, 4096;
	@%p19 bra 	$L__BB14_60;
	mov.b64 	%rd147, 4096;
$L__BB14_58:
	shl.b64 	%rd70, %rd147, 2;
	add.s64 	%rd54, %rd35, %rd70;
	// begin inline asm
	ld.global.nc.u32 %r65, [%rd54];
	// end inline asm
	mov.b32 	%f89, %r65;
	add.s64 	%rd55, %rd54, 1024;
	// begin inline asm
	ld.global.nc.u32 %r66, [%rd55];
	// end inline asm
	mov.b32 	%f90, %r66;
	add.s64 	%rd56, %rd54, 2048;
	// begin inline asm
	ld.global.nc.u32 %r67, [%rd56];
	// end inline asm
	mov.b32 	%f91, %r67;
	add.s64 	%rd57, %rd54, 3072;
	// begin inline asm
	ld.global.nc.u32 %r68, [%rd57];
	// end inline asm
	mov.b32 	%f92, %r68;
	add.s64 	%rd58, %rd54, 4096;
	// begin inline asm
	ld.global.nc.u32 %r69, [%rd58];
	// end inline asm
	mov.b32 	%f93, %r69;
	add.s64 	%rd59, %rd54, 5120;
	// begin inline asm
	ld.global.nc.u32 %r70, [%rd59];
	// end inline asm
	mov.b32 	%f94, %r70;
	add.s64 	%rd60, %rd54, 6144;
	// begin inline asm
	ld.global.nc.u32 %r71, [%rd60];
	// end inline asm
	mov.b32 	%f95, %r71;
	add.s64 	%rd61, %rd54, 7168;
	// begin inline asm
	ld.global.nc.u32 %r72, [%rd61];
	// end inline asm
	mov.b32 	%f96, %r72;
	add.s64 	%rd62, %rd54, 8192;
	// begin inline asm
	ld.global.nc.u32 %r73, [%rd62];
	// end inline asm
	mov.b32 	%f97, %r73;
	add.s64 	%rd63, %rd54, 9216;
	// begin inline asm
	ld.global.nc.u32 %r74, [%rd63];
	// end inline asm
	mov.b32 	%f98, %r74;
	add.s64 	%rd64, %rd54, 10240;
	// begin inline asm
	ld.global.nc.u32 %r75, [%rd64];
	// end inline asm
	mov.b32 	%f99, %r75;
	add.s64 	%rd65, %rd54, 11264;
	// begin inline asm
	ld.global.nc.u32 %r76, [%rd65];
	// end inline asm
	mov.b32 	%f100, %r76;
	add.s64 	%rd66, %rd54, 12288;
	// begin inline asm
	ld.global.nc.u32 %r77, [%rd66];
	// end inline asm
	mov.b32 	%f101, %r77;
	add.s64 	%rd67, %rd54, 13312;
	// begin inline asm
	ld.global.nc.u32 %r78, [%rd67];
	// end inline asm
	mov.b32 	%f102, %r78;
	add.s64 	%rd68, %rd54, 14336;
	// begin inline asm
	ld.global.nc.u32 %r79, [%rd68];
	// end inline asm
	mov.b32 	%f103, %r79;
	add.s64 	%rd69, %rd54, 15360;
	// begin inline asm
	ld.global.nc.u32 %r80, [%rd69];
	// end inline asm
	mov.b32 	%f104, %r80;
	setp.lt.f32 	%p20, %f443, %f89;
	selp.f32 	%f105, %f89, %f443, %p20;
	setp.lt.f32 	%p21, %f90, %f91;
	selp.f32 	%f106, %f91, %f90, %p21;
	setp.lt.f32 	%p22, %f92, %f93;
	selp.f32 	%f107, %f93, %f92, %p22;
	setp.lt.f32 	%p23, %f94, %f95;
	selp.f32 	%f108, %f95, %f94, %p23;
	setp.lt.f32 	%p24, %f96, %f97;
	selp.f32 	%f109, %f97, %f96, %p24;
	setp.lt.f32 	%p25, %f98, %f99;
	selp.f32 	%f110, %f99, %f98, %p25;
	setp.lt.f32 	%p26, %f100, %f101;
	selp.f32 	%f111, %f101, %f100, %p26;
	setp.lt.f32 	%p27, %f102, %f103;
	selp.f32 	%f112, %f103, %f102, %p27;
	setp.lt.f32 	%p28, %f105, %f106;
	selp.f32 	%f113, %f106, %f105, %p28;
	setp.lt.f32 	%p29, %f107, %f108;
	selp.f32 	%f114, %f108, %f107, %p29;
	setp.lt.f32 	%p30, %f109, %f110;
	selp.f32 	%f115, %f110, %f109, %p30;
	setp.lt.f32 	%p31, %f111, %f112;
	selp.f32 	%f116, %f112, %f111, %p31;
	setp.lt.f32 	%p32, %f113, %f114;
	selp.f32 	%f117, %f114, %f113, %p32;
	setp.lt.f32 	%p33, %f115, %f116;
	selp.f32 	%f118, %f116, %f115, %p33;
	setp.lt.f32 	%p34, %f117, %f118;
	selp.f32 	%f119, %f118, %f117, %p34;
	setp.lt.f32 	%p35, %f119, %f104;
	selp.f32 	%f443, %f104, %f119, %p35;
	sub.s64 	%rd71, %rd32, %rd147;
	setp.lt.u64 	%p36, %rd71, 4096;
	@%p36 bra 	$L__BB14_68;
	add.s64 	%rd147, %rd147, 4096;
	setp.le.u64 	%p37, %rd147, %rd21;
	@%p37 bra 	$L__BB14_58;
$L__BB14_60:
	setp.le.u64 	%p38, %rd32, %rd147;
	@%p38 bra 	$L__BB14_68;
	cvt.u32.u64 	%r81, %rd147;
	cvt.u32.u64 	%r82, %rd32;
	sub.s32 	%r39, %r82, %r81;
	setp.ge.s32 	%p39, %r38, %r39;
	@%p39 bra 	$L__BB14_68;
	not.b32 	%r84, %r38;
	add.s32 	%r85, %r84, %r82;
	sub.s32 	%r40, %r85, %r81;
	and.b32  	%r87, %r40, 768;
	setp.eq.s32 	%p40, %r87, 768;
	mov.u32 	%r380, %r38;
	@%p40 bra 	$L__BB14_65;
	add.s64 	%rd72, %rd147, %rd19;
	shl.b64 	%rd73, %rd72, 2;
	add.s64 	%rd148, %rd31, %rd73;
	shr.u32 	%r88, %r40, 8;
	add.s32 	%r89, %r88, 1;
	and.b32  	%r90, %r89, 3;
	neg.s32 	%r378, %r90;
	mov.u32 	%r380, %r38;
$L__BB14_64:
	.pragma "nounroll";
	// begin inline asm
	ld.global.nc.u32 %r91, [%rd148];
	// end inline asm
	mov.b32 	%f121, %r91;
	setp.lt.f32 	%p41, %f443, %f121;
	selp.f32 	%f443, %f121, %f443, %p41;
	add.s32 	%r380, %r380, 256;
	add.s64 	%rd148, %rd148, 1024;
	add.s32 	%r378, %r378, 1;
	setp.ne.s32 	%p42, %r378, 0;
	@%p42 bra 	$L__BB14_64;
$L__BB14_65:
	setp.lt.u32 	%p43, %r40, 768;
	@%p43 bra 	$L__BB14_68;
	cvt.u64.u32 	%rd75, %r380;
	add.s64 	%rd76, %rd147, %rd75;
	shl.b64 	%rd77, %rd76, 2;
	add.s64 	%rd149, %rd31, %rd77;
$L__BB14_67:
	// begin inline asm
	ld.global.nc.u32 %r92, [%rd149];
	// end inline asm
	mov.b32 	%f122, %r92;
	setp.lt.f32 	%p44, %f443, %f122;
	selp.f32 	%f123, %f122, %f443, %p44;
	add.s64 	%rd79, %rd149, 1024;
	// begin inline asm
	ld.global.nc.u32 %r93, [%rd79];
	// end inline asm
	mov.b32 	%f124, %r93;
	setp.lt.f32 	%p45, %f123, %f124;
	selp.f32 	%f125, %f124, %f123, %p45;
	add.s64 	%rd80, %rd149, 2048;
	// begin inline asm
	ld.global.nc.u32 %r94, [%rd80];
	// end inline asm
	mov.b32 	%f126, %r94;
	setp.lt.f32 	%p46, %f125, %f126;
	selp.f32 	%f127, %f126, %f125, %p46;
	add.s64 	%rd81, %rd149, 3072;
	// begin inline asm
	ld.global.nc.u32 %r95, [%rd81];
	// end inline asm
	mov.b32 	%f128, %r95;
	setp.lt.f32 	%p47, %f127, %f128;
	selp.f32 	%f443, %f128, %f127, %p47;
	add.s32 	%r380, %r380, 1024;
	add.s64 	%rd149, %rd149, 4096;
	setp.lt.s32 	%p48, %r380, %r39;
	@%p48 bra 	$L__BB14_67;
$L__BB14_68:
	// begin inline asm
	mov.u32 %r96, %laneid;
	// end inline asm
	mov.b32 	%r98, %f443;
	mov.b32 	%r99, 1;
	mov.b32 	%r120, 31;
	mov.b32 	%r121, -1;
	// begin inline asm
	shfl.sync.down.b32 %r97, %r98, %r99, %r120, %r121;
	// end inline asm
	mov.b32 	%f129, %r97;
	setp.gt.s32 	%p49, %r96, 30;
	setp.lt.f32 	%p50, %f443, %f129;
	selp.f32 	%f130, %f129, %f443, %p50;
	selp.f32 	%f131, %f443, %f130, %p49;
	mov.b32 	%r103, %f131;
	mov.b32 	%r104, 2;
	// begin inline asm
	shfl.sync.down.b32 %r102, %r103, %r104, %r120, %r121;
	// end inline asm
	mov.b32 	%f132, %r102;
	setp.gt.s32 	%p51, %r96, 29;
	setp.lt.f32 	%p52, %f131, %f132;
	selp.f32 	%f133, %f132, %f131, %p52;
	selp.f32 	%f134, %f131, %f133, %p51;
	mov.b32 	%r108, %f134;
	mov.b32 	%r109, 4;
	// begin inline asm
	shfl.sync.down.b32 %r107, %r108, %r109, %r120, %r121;
	// end inline asm
	mov.b32 	%f135, %r107;
	setp.gt.s32 	%p53, %r96, 27;
	setp.lt.f32 	%p54, %f134, %f135;
	selp.f32 	%f136, %f135, %f134, %p54;
	selp.f32 	%f137, %f134, %f136, %p53;
	mov.b32 	%r113, %f137;
	mov.b32 	%r114, 8;
	// begin inline asm
	shfl.sync.down.b32 %r112, %r113, %r114, %r120, %r121;
	// end inline asm
	mov.b32 	%f138, %r112;
	setp.gt.s32 	%p55, %r96, 23;
	setp.lt.f32 	%p56, %f137, %f138;
	selp.f32 	%f139, %f138, %f137, %p56;
	selp.f32 	%f140, %f137, %f139, %p55;
	mov.b32 	%r118, %f140;
	mov.b32 	%r119, 16;
	// begin inline asm
	shfl.sync.down.b32 %r117, %r118, %r119, %r120, %r121;
	// end inline asm
	mov.b32 	%f141, %r117;
	setp.gt.s32 	%p57, %r96, 15;
	setp.lt.f32 	%p58, %f140, %f141;
	selp.f32 	%f54, %f141, %f140, %p58;
	selp.f32 	%f444, %f140, %f54, %p57;
	setp.ne.s32 	%p59, %r96, 0;
	@%p59 bra 	$L__BB14_70;
	shr.u32 	%r122, %r38, 3;
	and.b32  	%r123, %r122, 124;
	mov.u32 	%r124, _ZZN3cub18CUB_300001_SM_10006detail6reduce28DeviceReduceSingleTileKernelINS2_10policy_hubIfyN4cuda3__47maximumIfEEE10Policy1000EPfSB_yS8_ffNS5_3std3__410__identityEEEvT0_T1_T2_T3_T4_T6_E12temp_storage;
	add.s32 	%r125, %r124, %r123;
	st.shared.f32 	[%r125+8], %f54;
$L__BB14_70:
	bar.sync 	0;
	setp.ne.s32 	%p60, %r38, 0;
	@%p60 bra 	$L__BB14_72;
	ld.shared.f32 	%f142, [_ZZN3cub18CUB_300001_SM_10006detail6reduce28DeviceReduceSingleTileKernelINS2_10policy_hubIfyN4cuda3__47maximumIfEEE10Policy1000EPfSB_yS8_ffNS5_3std3__410__identityEEEvT0_T1_T2_T3_T4_T6_E12temp_storage+12];
	setp.lt.f32 	%p61, %f444, %f142;
	selp.f32 	%f143, %f142, %f444, %p61;
	ld.shared.f32 	%f144, [_ZZN3cub18CUB_300001_SM_10006detail6reduce28DeviceReduceSingleTileKernelINS2_10policy_hubIfyN4cuda3__47maximumIfEEE10Policy1000EPfSB_yS8_ffNS5_3std3__410__identityEEEvT0_T1_T2_T3_T4_T6_E12temp_storage+16];
	setp.lt.f32 	%p62, %f143, %f144;
	selp.f32 	%f145, %f144, %f143, %p62;
	ld.shared.f32 	%f146, [_ZZN3cub18CUB_300001_SM_10006detail6reduce28DeviceReduceSingleTileKernelINS2_10policy_hubIfyN4cuda3__47maximumIfEEE10Policy1000EPfSB_yS8_ffNS5_3std3__410__identityEEEvT0_T1_T2_T3_T4_T6_E12temp_storage+20];
	setp.lt.f32 	%p63, %f145, %f146;
	selp.f32 	%f147, %f146, %f145, %p63;
	ld.shared.f32 	%f148, [_ZZN3cub18CUB_300001_SM_10006detail6reduce28DeviceReduceSingleTileKernelINS2_10policy_hubIfyN4cuda3__47maximumIfEEE10Policy1000EPfSB_yS8_ffNS5_3std3__410__identityEEEvT0_T1_T2_T3_T4_T6_E12temp_storage+24];
	setp.lt.f32 	%p64, %f147, %f148;
	selp.f32 	%f149, %f148, %f147, %p64;
	ld.shared.f32 	%f150, [_ZZN3cub18CUB_300001_SM_10006detail6reduce28DeviceReduceSingleTileKernelINS2_10policy_hubIfyN4cuda3__47maximumIfEEE10Policy1000EPfSB_yS8_ffNS5_3std3__410__identityEEEvT0_T1_T2_T3_T4_T6_E12temp_storage+28];
	setp.lt.f32 	%p65, %f149, %f150;
	selp.f32 	%f151, %f150, %f149, %p65;
	ld.shared.f32 	%f152, [_ZZN3cub18CUB_300001_SM_10006detail6reduce28DeviceReduceSingleTileKernelINS2_10policy_hubIfyN4cuda3__47maximumIfEEE10Policy1000EPfSB_yS8_ffNS5_3std3__410__identityEEEvT0_T1_T2_T3_T4_T6_E12temp_storage+32];
	setp.lt.f32 	%p66, %f151, %f152;
	selp.f32 	%f153, %f152, %f151, %p66;
	ld.shared.f32 	%f154, [_ZZN3cub18CUB_300001_SM_10006detail6reduce28DeviceReduceSingleTileKernelINS2_10policy_hubIfyN4cuda3__47maximumIfEEE10Policy1000EPfSB_yS8_ffNS5_3std3__410__identityEEEvT0_T1_T2_T3_T4_T6_E12temp_storage+36];
	setp.lt.f32 	%p67, %f153, %f154;
	selp.f32 	%f444, %f154, %f153, %p67;
$L__BB14_72:
	mov.u32 	%r362, %tid.x;
	setp.ne.s32 	%p249, %r362, 0;
	@%p249 bra 	$L__BB14_74;
	setp.lt.f32 	%p250, %f58, %f444;
	selp.f32 	%f417, %f444, %f58, %p250;
	st.global.f32 	[%rd1], %f417;
$L__BB14_74:
	ret;

}
	// .globl	_ZN3cub18CUB_300001_SM_10006detail6reduce18DeviceReduceKernelINS2_10policy_hubIfyN4cuda3__47maximumIfEEE10Policy1000EPfyS8_fNS5_3std3__410__identityEEEvT0_PT3_T1_NS0_13GridEvenShareISI_EET2_T4_
.visible .entry _ZN3cub18CUB_300001_SM_10006detail6reduce18DeviceReduceKernelINS2_10policy_hubIfyN4cuda3__47maximumIfEEE10Policy1000EPfyS8_fNS5_3std3__410__identityEEEvT0_PT3_T1_NS0_13GridEvenShareISI_EET2_T4_(
	.param .u64 .ptr .align 1 _ZN3cub18CUB_300001_SM_10006detail6reduce18DeviceReduceKernelINS2_10policy_hubIfyN4cuda3__47maximumIfEEE10Policy1000EPfyS8_fNS5_3std3__410__identityEEEvT0_PT3_T1_NS0_13GridEvenShareISI_EET2_T4__param_0,
	.param .u64 .ptr .align 1 _ZN3cub18CUB_300001_SM_10006detail6reduce18DeviceReduceKernelINS2_10policy_hubIfyN4cuda3__47maximumIfEEE10Policy1000EPfyS8_fNS5_3std3__410__identityEEEvT0_PT3_T1_NS0_13GridEvenShareISI_EET2_T4__param_1,
	.param .u64 _ZN3cub18CUB_300001_SM_10006detail6reduce18DeviceReduceKernelINS2_10policy_hubIfyN4cuda3__47maximumIfEEE10Policy1000EPfyS8_fNS5_3std3__410__identityEEEvT0_PT3_T1_NS0_13GridEvenShareISI_EET2_T4__param_2,
	.param .align 8 .b8 _ZN3cub18CUB_300001_SM_10006detail6reduce18DeviceReduceKernelINS2_10policy_hubIfyN4cuda3__47maximumIfEEE10Policy1000EPfyS8_fNS5_3std3__410__identityEEEvT0_PT3_T1_NS0_13GridEvenShareISI_EET2_T4__param_3[72],
	.param .align 1 .b8 _ZN3cub18CUB_300001_SM_10006detail6reduce18DeviceReduceKernelINS2_10policy_hubIfyN4cuda3__47maximumIfEEE10Policy1000EPfyS8_fNS5_3std3__410__identityEEEvT0_PT3_T1_NS0_13GridEvenShareISI_EET2_T4__param_4[1],
	.param .align 1 .b8 _ZN3cub18CUB_300001_SM_10006detail6reduce18DeviceReduceKernelINS2_10policy_hubIfyN4cuda3__47maximumIfEEE10Policy1000EPfyS8_fNS5_3std3__410__identityEEEvT0_PT3_T1_NS0_13GridEvenShareISI_EET2_T4__param_5[1]
)
.maxntid 256
{
	.reg .pred 	%p<249>;
	.reg .b32 	%r<420>;
	.reg .b32 	%f<439>;
	.reg .b64 	%rd<174>;
	// demoted variable
	.shared .align 4 .b8 _ZZN3cub18CUB_300001_SM_10006detail6reduce18DeviceReduceKernelINS2_10policy_hubIfyN4cuda3__47maximumIfEEE10Policy1000EPfyS8_fNS5_3std3__410__identityEEEvT0_PT3_T1_NS0_13GridEvenShareISI_EET2_T4_E12temp_storage[44];
	ld.param.u64 	%rd1, [_ZN3cub18CUB_300001_SM_10006detail6reduce18DeviceReduceKernelINS2_10policy_hubIfyN4cuda3__47maximumIfEEE10Policy1000EPfyS8_fNS5_3std3__410__identityEEEvT0_PT3_T1_NS0_13GridEvenShareISI_EET2_T4__param_3+32];
	ld.param.u64 	%rd39, [_ZN3cub18CUB_300001_SM_10006detail6reduce18DeviceReduceKernelINS2_10policy_hubIfyN4cuda3__47maximumIfEEE10Policy1000EPfyS8_fNS5_3std3__410__identityEEEvT0_PT3_T1_NS0_13GridEvenShareISI_EET2_T4__param_0];
	ld.param.u32 	%r1, [_ZN3cub18CUB_300001_SM_10006detail6reduce18DeviceReduceKernelINS2_10policy_hubIfyN4cuda3__47maximumIfEEE10Policy1000EPfyS8_fNS5_3std3__410__identityEEEvT0_PT3_T1_NS0_13GridEvenShareISI_EET2_T4__param_3+40];
	mov.u32 	%r2, %ctaid.x;
	shl.b32 	%r59, %r1, 12;
	cvt.s64.s32 	%rd2, %r59;
	shl.b32 	%r60, %r2, 12;
	cvt.u64.u32 	%rd3, %r60;
	and.b64  	%rd41, %rd39, 15;
	setp.ne.s64 	%p1, %rd41, 0;
	@%p1 bra 	$L__BB15_35;
	sub.s64 	%rd4, %rd1, %rd3;
	setp.gt.u64 	%p125, %rd4, 4095;
	@%p125 bra 	$L__BB15_19;
	cvt.u32.u64 	%r315, %rd3;
	cvt.u32.u64 	%r3, %rd1;
	sub.s32 	%r4, %r3, %r315;
	mov.u32 	%r5, %tid.x;
	setp.ge.s32 	%p190, %r5, %r4;
	mov.f32 	%f419, 0f00000000;
	mov.u32 	%r403, %r5;
	@%p190 bra 	$L__BB15_4;
	add.s32 	%r318, %r315, %r5;
	mul.wide.u32 	%rd146, %r318, 4;
	add.s64 	%rd145, %rd39, %rd146;
	// begin inline asm
	ld.global.nc.u32 %r316, [%rd145];
	// end inline asm
	mov.b32 	%f419, %r316;
	add.s32 	%r403, %r5, 256;
$L__BB15_4:
	setp.ge.s32 	%p191, %r403, %r4;
	@%p191 bra 	$L__BB15_10;
	not.b32 	%r319, %r403;
	add.s32 	%r8, %r319, %r3;
	and.b32  	%r320, %r8, 768;
	setp.eq.s32 	%p192, %r320, 768;
	@%p192 bra 	$L__BB15_8;
	cvt.u64.u32 	%rd147, %r403;
	add.s64 	%rd148, %rd147, %rd3;
	shl.b64 	%rd149, %rd148, 2;
	add.s64 	%rd162, %rd39, %rd149;
	shr.u32 	%r321, %r8, 8;
	add.s32 	%r322, %r321, 1;
	and.b32  	%r323, %r322, 3;
	neg.s32 	%r401, %r323;
$L__BB15_7:
	.pragma "nounroll";
	// begin inline asm
	ld.global.nc.u32 %r324, [%rd162];
	// end inline asm
	mov.b32 	%f333, %r324;
	setp.lt.f32 	%p193, %f419, %f333;
	selp.f32 	%f419, %f333, %f419, %p193;
	add.s32 	%r403, %r403, 256;
	add.s64 	%rd162, %rd162, 1024;
	add.s32 	%r401, %r401, 1;
	setp.ne.s32 	%p194, %r401, 0;
	@%p194 bra 	$L__BB15_7;
$L__BB15_8:
	sub.s32 	%r326, %r8, %r315;
	setp.lt.u32 	%p195, %r326, 768;
	@%p195 bra 	$L__BB15_10;
$L__BB15_9:
	cvt.s64.s32 	%rd155, %r403;
	add.s64 	%rd156, %rd3, %rd155;
	shl.b64 	%rd157, %rd156, 2;
	add.s64 	%rd151, %rd39, %rd157;
	// begin inline asm
	ld.global.nc.u32 %r327, [%rd151];
	// end inline asm
	mov.b32 	%f334, %r327;
	setp.lt.f32 	%p196, %f419, %f334;
	selp.f32 	%f335, %f334, %f419, %p196;
	add.s64 	%rd152, %rd151, 1024;
	// begin inline asm
	ld.global.nc.u32 %r328, [%rd152];
	// end inline asm
	mov.b32 	%f336, %r328;
	setp.lt.f32 	%p197, %f335, %f336;
	selp.f32 	%f337, %f336, %f335, %p197;
	add.s64 	%rd153, %rd151, 2048;
	// begin inline asm
	ld.global.nc.u32 %r329, [%rd153];
	// end inline asm
	mov.b32 	%f338, %r329;
	setp.lt.f32 	%p198, %f337, %f338;
	selp.f32 	%f339, %f338, %f337, %p198;
	add.s64 	%rd154, %rd151, 3072;
	// begin inline asm
	ld.global.nc.u32 %r330, [%rd154];
	// end inline asm
	mov.b32 	%f340, %r330;
	setp.lt.f32 	%p199, %f339, %f340;
	selp.f32 	%f419, %f340, %f339, %p199;
	add.s32 	%r403, %r403, 1024;
	setp.lt.s32 	%p200, %r403, %r4;
	@%p200 bra 	$L__BB15_9;
$L__BB15_10:
	setp.lt.s32 	%p201, %r4, 256;
	@%p201 bra 	$L__BB15_15;
	// begin inline asm
	mov.u32 %r369, %laneid;
	// end inline asm
	mov.b32 	%r371, %f419;
	mov.b32 	%r372, 1;
	mov.b32 	%r393, 31;
	mov.b32 	%r394, -1;
	// begin inline asm
	shfl.sync.down.b32 %r370, %r371, %r372, %r393, %r394;
	// end inline asm
	mov.b32 	%f388, %r370;
	setp.gt.s32 	%p229, %r369, 30;
	setp.lt.f32 	%p230, %f419, %f388;
	selp.f32 	%f389, %f388, %f419, %p230;
	selp.f32 	%f390, %f419, %f389, %p229;
	mov.b32 	%r376, %f390;
	mov.b32 	%r377, 2;
	// begin inline asm
	shfl.sync.down.b32 %r375, %r376, %r377, %r393, %r394;
	// end inline asm
	mov.b32 	%f391, %r375;
	setp.gt.s32 	%p231, %r369, 29;
	setp.lt.f32 	%p232, %f390, %f391;
	selp.f32 	%f392, %f391, %f390, %p232;
	selp.f32 	%f393, %f390, %f392, %p231;
	mov.b32 	%r381, %f393;
	mov.b32 	%r382, 4;
	// begin inline asm
	shfl.sync.down.b32 %r380, %r381, %r382, %r393, %r394;
	// end inline asm
	mov.b32 	%f394, %r380;
	setp.gt.s32 	%p233, %r369, 27;
	setp.lt.f32 	%p234, %f393, %f394;
	selp.f32 	%f395, %f394, %f393, %p234;
	selp.f32 	%f396, %f393, %f395, %p233;
	mov.b32 	%r386, %f396;
	mov.b32 	%r387, 8;
	// begin inline asm
	shfl.sync.down.b32 %r385, %r386, %r387, %r393, %r394;
	// end inline asm
	mov.b32 	%f397, %r385;
	setp.gt.s32 	%p235, %r369, 23;
	setp.lt.f32 	%p236, %f396, %f397;
	selp.f32 	%f398, %f397, %f396, %p236;
	selp.f32 	%f399, %f396, %f398, %p235;
	mov.b32 	%r391, %f399;
	mov.b32 	%r392, 16;
	// begin inline asm
	shfl.sync.down.b32 %r390, %r391, %r392, %r393, %r394;
	// end inline asm
	mov.b32 	%f400, %r390;
	setp.gt.s32 	%p237, %r369, 15;
	setp.lt.f32 	%p238, %f399, %f400;
	selp.f32 	%f10, %f400, %f399, %p238;
	selp.f32 	%f438, %f399, %f10, %p237;
	setp.ne.s32 	%p239, %r369, 0;
	@%p239 bra 	$L__BB15_13;
	shr.u32 	%r395, %r5, 3;
	and.b32  	%r396, %r395, 124;
	mov.u32 	%r397, _ZZN3cub18CUB_300001_SM_10006detail6reduce18DeviceReduceKernelINS2_10policy_hubIfyN4cuda3__47maximumIfEEE10Policy1000EPfyS8_fNS5_3std3__410__identityEEEvT0_PT3_T1_NS0_13GridEvenShareISI_EET2_T4_E12temp_storage;
	add.s32 	%r398, %r397, %r396;
	st.shared.f32 	[%r398+8], %f10;
$L__BB15_13:
	bar.sync 	0;
	setp.ne.s32 	%p240, %r5, 0;
	@%p240 bra 	$L__BB15_69;
	ld.shared.f32 	%f401, [_ZZN3cub18CUB_300001_SM_10006detail6reduce18DeviceReduceKernelINS2_10policy_hubIfyN4cuda3__47maximumIfEEE10Policy1000EPfyS8_fNS5_3std3__410__identityEEEvT0_PT3_T1_NS0_13GridEvenShareISI_EET2_T4_E12temp_storage+12];
	setp.lt.f32 	%p241, %f438, %f401;
	selp.f32 	%f402, %f401, %f438, %p241;
	ld.shared.f32 	%f403, [_ZZN3cub18CUB_300001_SM_10006detail6reduce18DeviceReduceKernelINS2_10policy_hubIfyN4cuda3__47maximumIfEEE10Policy1000EPfyS8_fNS5_3std3__410__identityEEEvT0_PT3_T1_NS0_13GridEvenShareISI_EET2_T4_E12temp_storage+16];
	setp.lt.f32 	%p242, %f402, %f403;
	selp.f32 	%f404, %f403, %f402, %p242;
	ld.shared.f32 	%f405, [_ZZN3cub18CUB_300001_SM_10006detail6reduce18DeviceReduceKernelINS2_10policy_hubIfyN4cuda3__47maximumIfEEE10Policy1000EPfyS8_fNS5_3std3__410__identityEEEvT0_PT3_T1_NS0_13GridEvenShareISI_EET2_T4_E12temp_storage+20];
	setp.lt.f32 	%p243, %f404, %f405;
	selp.f32 	%f406, %f405, %f404, %p243;
	ld.shared.f32 	%f407, [_ZZN3cub18CUB_300001_SM_10006detail6reduce18DeviceReduceKernelINS2_10policy_hubIfyN4cuda3__47maximumIfEEE10Policy1000EPfyS8_fNS5_3std3__410__identityEEEvT0_PT3_T1_NS0_13GridEvenShareISI_EET2_T4_E12temp_storage+24];
	setp.lt.f32 	%p244, %f406, %f407;
	selp.f32 	%f408, %f407, %f406, %p244;
	ld.shared.f32 	%f409, [_ZZN3cub18CUB_300001_SM_10006detail6reduce18DeviceReduceKernelINS2_10policy_hubIfyN4cuda3__47maximumIfEEE10Policy1000EPfyS8_fNS5_3std3__410__identityEEEvT0_PT3_T1_NS0_13GridEvenShareISI_EET2_T4_E12temp_storage+28];
	setp.lt.f32 	%p245, %f408, %f409;
	selp.f32 	%f410, %f409, %f408, %p245;
	ld.shared.f32 	%f411, [_ZZN3cub18CUB_300001_SM_10006detail6reduce18DeviceReduceKernelINS2_10policy_hubIfyN4cuda3__47maximumIfEEE10Policy1000EPfyS8_fNS5_3std3__410__identityEEEvT0_PT3_T1_NS0_13GridEvenShareISI_EET2_T4_E12temp_storage+32];
	setp.lt.f32 	%p246, %f410, %f411;
	selp.f32 	%f412, %f411, %f410, %p246;
	ld.shared.f32 	%f413, [_ZZN3cub18CUB_300001_SM_10006detail6reduce18DeviceReduceKernelINS2_10policy_hubIfyN4cuda3__47maximumIfEEE10Policy1000EPfyS8_fNS5_3std3__410__identityEEEvT0_PT3_T1_NS0_13GridEvenShareISI_EET2_T4_E12temp_storage+36];
	setp.lt.f32 	%p247, %f412, %f413;
	selp.f32 	%f438, %f413, %f412, %p247;
	bra.uni 	$L__BB15_69;
$L__BB15_15:
	// begin inline asm
	mov.u32 %r331, %laneid;
	// end inline asm
	and.b32  	%r357, %r5, 992;
	add.s32 	%r358, %r357, 32;
	setp.gt.s32 	%p202, %r358, %r4;
	not.b32 	%r359, %r357;
	add.s32 	%r360, %r4, %r359;
	selp.b32 	%r355, %r360, 31, %p202;
	mov.b32 	%r333, %f419;
	mov.b32 	%r334, 1;
	mov.b32 	%r356, -1;
	// begin inline asm
	shfl.sync.down.b32 %r332, %r333, %r334, %r355, %r356;
	// end inline asm
	mov.b32 	%f341, %r332;
	setp.lt.s32 	%p203, %r331, %r355;
	setp.lt.f32 	%p204, %f419, %f341;
	selp.f32 	%f342, %f341, %f419, %p204;
	selp.f32 	%f343, %f342, %f419, %p203;
	mov.b32 	%r338, %f343;
	mov.b32 	%r339, 2;
	// begin inline asm
	shfl.sync.down.b32 %r337, %r338, %r339, %r355, %r356;
	// end inline asm
	mov.b32 	%f344, %r337;
	add.s32 	%r361, %r331, 2;
	setp.gt.s32 	%p205, %r361, %r355;
	setp.lt.f32 	%p206, %f343, %f344;
	selp.f32 	%f345, %f344, %f343, %p206;
	selp.f32 	%f346, %f343, %f345, %p205;
	mov.b32 	%r343, %f346;
	mov.b32 	%r344, 4;
	// begin inline asm
	shfl.sync.down.b32 %r342, %r343, %r344, %r355, %r356;
	// end inline asm
	mov.b32 	%f347, %r342;
	add.s32 	%r362, %r331, 4;
	setp.gt.s32 	%p207, %r362, %r355;
	setp.lt.f32 	%p208, %f346, %f347;
	selp.f32 	%f348, %f347, %f346, %p208;
	selp.f32 	%f349, %f346, %f348, %p207;
	mov.b32 	%r348, %f349;
	mov.b32 	%r349, 8;
	// begin inline asm
	shfl.sync.down.b32 %r347, %r348, %r349, %r355, %r356;
	// end inline asm
	mov.b32 	%f350, %r347;
	add.s32 	%r363, %r331, 8;
	setp.gt.s32 	%p209, %r363, %r355;
	setp.lt.f32 	%p210, %f349, %f350;
	selp.f32 	%f351, %f350, %f349, %p210;
	selp.f32 	%f352, %f349, %f351, %p209;
	mov.b32 	%r353, %f352;
	mov.b32 	%r354, 16;
	// begin inline asm
	shfl.sync.down.b32 %r352, %r353, %r354, %r355, %r356;
	// end inline asm
	mov.b32 	%f353, %r352;
	add.s32 	%r364, %r331, 16;
	setp.gt.s32 	%p211, %r364, %r355;
	setp.lt.f32 	%p212, %f352, %f353;
	selp.f32 	%f354, %f353, %f352, %p212;
	selp.f32 	%f438, %f352, %f354, %p211;
	setp.ne.s32 	%p213, %r331, 0;
	@%p213 bra 	$L__BB15_17;
	shr.u32 	%r365, %r5, 3;
	and.b32  	%r366, %r365, 124;
	mov.u32 	%r367, _ZZN3cub18CUB_300001_SM_10006detail6reduce18DeviceReduceKernelINS2_10policy_hubIfyN4cuda3__47maximumIfEEE10Policy1000EPfyS8_fNS5_3std3__410__identityEEEvT0_PT3_T1_NS0_13GridEvenShareISI_EET2_T4_E12temp_storage;
	add.s32 	%r368, %r367, %r366;
	st.shared.f32 	[%r368+8], %f438;
$L__BB15_17:
	bar.sync 	0;
	setp.ne.s32 	%p214, %r5, 0;
	@%p214 bra 	$L__BB15_69;
	setp.gt.s32 	%p215, %r4, 32;
	ld.shared.f32 	%f355, [_ZZN3cub18CUB_300001_SM_10006detail6reduce18DeviceReduceKernelINS2_10policy_hubIfyN4cuda3__47maximumIfEEE10Policy1000EPfyS8_fNS5_3std3__410__identityEEEvT0_PT3_T1_NS0_13GridEvenShareISI_EET2_T4_E12temp_storage+12];
	setp.lt.f32 	%p216, %f438, %f355;
	selp.f32 	%f357, %f355, %f438, %p216;
	selp.f32 	%f358, %f357, %f438, %p215;
	setp.gt.s32 	%p217, %r4, 64;
	ld.shared.f32 	%f360, [_ZZN3cub18CUB_300001_SM_10006detail6reduce18DeviceReduceKernelINS2_10policy_hubIfyN4cuda3__47maximumIfEEE10Policy1000EPfyS8_fNS5_3std3__410__identityEEEvT0_PT3_T1_NS0_13GridEvenShareISI_EET2_T4_E12temp_storage+16];
	setp.lt.f32 	%p218, %f358, %f360;
	selp.f32 	%f362, %f360, %f358, %p218;
	selp.f32 	%f363, %f362, %f358, %p217;
	setp.gt.s32 	%p219, %r4, 96;
	ld.shared.f32 	%f365, [_ZZN3cub18CUB_300001_SM_10006detail6reduce18DeviceReduceKernelINS2_10policy_hubIfyN4cuda3__47maximumIfEEE10Policy1000EPfyS8_fNS5_3std3__410__identityEEEvT0_PT3_T1_NS0_13GridEvenShareISI_EET2_T4_E12temp_storage+20];
	setp.lt.f32 	%p220, %f363, %f365;
	selp.f32 	%f367, %f365, %f363, %p220;
	selp.f32 	%f368, %f367, %f363, %p219;
	setp.gt.s32 	%p221, %r4, 128;
	ld.shared.f32 	%f370, [_ZZN3cub18CUB_300001_SM_10006detail6reduce18DeviceReduceKernelINS2_10policy_hubIfyN4cuda3__47maximumIfEEE10Policy1000EPfyS8_fNS5_3std3__410__identityEEEvT0_PT3_T1_NS0_13GridEvenShareISI_EET2_T4_E12temp_storage+24];
	setp.lt.f32 	%p222, %f368, %f370;
	selp.f32 	%f372, %f370, %f368, %p222;
	selp.f32 	%f373, %f372, %f368, %p221;
	setp.gt.s32 	%p223, %r4, 160;
	ld.shared.f32 	%f375, [_ZZN3cub18CUB_300001_SM_10006detail6reduce18DeviceReduceKernelINS2_10policy_hubIfyN4cuda3__47maximumIfEEE10Policy1000EPfyS8_fNS5_3std3__410__identityEEEvT0_PT3_T1_NS0_13GridEvenShareISI_EET2_T4_E12temp_storage+28];
	setp.lt.f32 	%p224, %f373, %f375;
	selp.f32 	%f377, %f375, %f373, %p224;
	selp.f32 	%f378, %f377, %f373, %p223;
	setp.gt.s32 	%p225, %r4, 192;
	ld.shared.f32 	%f380, [_ZZN3cub18CUB_300001_SM_10006detail6reduce18DeviceReduceKernelINS2_10policy_hubIfyN4cuda3__47maximumIfEEE10Policy1000EPfyS8_fNS5_3std3__410__identityEEEvT0_PT3_T1_NS0_13GridEvenShareISI_EET2_T4_E12temp_storage+32];
	setp.lt.f32 	%p226, %f378, %f380;
	selp.f32 	%f382, %f380, %f378, %p226;
	selp.f32 	%f383, %f382, %f378, %p225;
	setp.gt.s32 	%p227, %r4, 224;
	ld.shared.f32 	%f385, [_ZZN3cub18CUB_300001_SM_10006detail6reduce18DeviceReduceKernelINS2_10policy_hubIfyN4cuda3__47maximumIfEEE10Policy1000EPfyS8_fNS5_3std3__410__identityEEEvT0_PT3_T1_NS0_13GridEvenShareISI_EET2_T4_E12temp_storage+36];
	setp.lt.f32 	%p228, %f383, %f385;
	selp.f32 	%f387, %f385, %f383, %p228;
	selp.f32 	%f438, %f387, %f383, %p227;
	bra.uni 	$L__BB15_69;
$L__BB15_19:
	cvt.u32.u64 	%r229, %rd3;
	mov.u32 	%r17, %tid.x;
	shl.b32 	%r230, %r17, 2;
	add.s32 	%r231, %r229, %r230;
	mul.wide.u32 	%rd115, %r231, 4;
	add.s64 	%rd105, %rd39, %rd115;
	// begin inline asm
	ld.global.nc.v2.u64 {%rd103, %rd104}, [%rd105];
	// end inline asm
	mov.b64 	{%r232, %r233}, %rd104;
	mov.b64 	{%r234, %r235}, %rd103;
	mov.b32 	%f235, %r235;
	mov.b32 	%f236, %r234;
	mov.b32 	%f237, %r233;
	mov.b32 	%f238, %r232;
	add.s64 	%rd108, %rd105, 4096;
	// begin inline asm
	ld.global.nc.v2.u64 {%rd106, %rd107}, [%rd108];
	// end inline asm
	mov.b64 	{%r236, %r237}, %rd107;
	mov.b64 	{%r238, %r239}, %rd106;
	mov.b32 	%f239, %r239;
	mov.b32 	%f240, %r238;
	mov.b32 	%f241, %r237;
	mov.b32 	%f242, %r236;
	add.s64 	%rd111, %rd105, 8192;
	// begin inline asm
	ld.global.nc.v2.u64 {%rd109, %rd110}, [%rd111];
	// end inline asm
	mov.b64 	{%r240, %r241}, %rd110;
	mov.b64 	{%r242, %r243}, %rd109;
	mov.b32 	%f243, %r243;
	mov.b32 	%f244, %r242;
	mov.b32 	%f245, %r241;
	mov.b32 	%f246, %r240;
	add.s64 	%rd114, %rd105, 12288;
	// begin inline asm
	ld.global.nc.v2.u64 {%rd112, %rd113}, [%rd114];
	// end inline asm
	mov.b64 	{%r244, %r245}, %rd113;
	mov.b64 	{%r246, %r247}, %rd112;
	mov.b32 	%f247, %r247;
	mov.b32 	%f248, %r246;
	mov.b32 	%f249, %r245;
	mov.b32 	%f250, %r244;
	setp.lt.f32 	%p126, %f236, %f235;
	selp.f32 	%f251, %f235, %f236, %p126;
	setp.lt.f32 	%p127, %f238, %f237;
	selp.f32 	%f252, %f237, %f238, %p127;
	setp.lt.f32 	%p128, %f240, %f239;
	selp.f32 	%f253, %f239, %f240, %p128;
	setp.lt.f32 	%p129, %f242, %f241;
	selp.f32 	%f254, %f241, %f242, %p129;
	setp.lt.f32 	%p130, %f244, %f243;
	selp.f32 	%f255, %f243, %f244, %p130;
	setp.lt.f32 	%p131, %f246, %f245;
	selp.f32 	%f256, %f245, %f246, %p131;
	setp.lt.f32 	%p132, %f248, %f247;
	selp.f32 	%f257, %f247, %f248, %p132;
	setp.lt.f32 	%p133, %f250, %f249;
	selp.f32 	%f258, %f249, %f250, %p133;
	setp.lt.f32 	%p134, %f251, %f252;
	selp.f32 	%f259, %f252, %f251, %p134;
	setp.lt.f32 	%p135, %f253, %f254;
	selp.f32 	%f260, %f254, %f253, %p135;
	setp.lt.f32 	%p136, %f255, %f256;
	selp.f32 	%f261, %f256, %f255, %p136;
	setp.lt.f32 	%p137, %f257, %f258;
	selp.f32 	%f262, %f258, %f257, %p137;
	setp.lt.f32 	%p138, %f259, %f260;
	selp.f32 	%f263, %f260, %f259, %p138;
	setp.lt.f32 	%p139, %f261, %f262;
	selp.f32 	%f264, %f262, %f261, %p139;
	setp.lt.f32 	%p140, %f263, %f264;
	selp.f32 	%f425, %f264, %f263, %p140;
	setp.lt.u64 	%p141, %rd4, %rd2;
	@%p141 bra 	$L__BB15_31;
	add.s64 	%rd164, %rd2, %rd3;
	cvt.u64.u32 	%rd116, %r17;
	add.s64 	%rd117, %rd164, %rd116;
	shl.b64 	%rd118, %rd117, 2;
	add.s64 	%rd163, %rd39, %rd118;
	mov.b32 	%r405, 0;
$L__BB15_21:
	add.s64 	%rd3, %rd3, %rd2;
	add.s64 	%rd119, %rd1, -4096;
	setp.gt.u64 	%p142, %rd3, %rd119;
	@%p142 bra 	$L__BB15_23;
	cvt.u64.u32 	%rd132, %r230;
	add.s64 	%rd133, %rd3, %rd132;
	shl.b64 	%rd134, %rd133, 2;
	add.s64 	%rd122, %rd39, %rd134;
	// begin inline asm
	ld.global.nc.v2.u64 {%rd120, %rd121}, [%rd122];
	// end inline asm
	mov.b64 	{%r250, %r251}, %rd121;
	mov.b64 	{%r252, %r253}, %rd120;
	mov.b32 	%f265, %r253;
	mov.b32 	%f266, %r252;
	mov.b32 	%f267, %r251;
	mov.b32 	%f268, %r250;
	add.s64 	%rd125, %rd122, 4096;
	// begin inline asm
	ld.global.nc.v2.u64 {%rd123, %rd124}, [%rd125];
	// end inline asm
	mov.b64 	{%r254, %r255}, %rd124;
	mov.b64 	{%r256, %r257}, %rd123;
	mov.b32 	%f269, %r257;
	mov.b32 	%f270, %r256;
	mov.b32 	%f271, %r255;
	mov.b32 	%f272, %r254;
	add.s64 	%rd128, %rd122, 8192;
	// begin inline asm
	ld.global.nc.v2.u64 {%rd126, %rd127}, [%rd128];
	// end inline asm
	mov.b64 	{%r258, %r259}, %rd127;
	mov.b64 	{%r260, %r261}, %rd126;
	mov.b32 	%f273, %r261;
	mov.b32 	%f274, %r260;
	mov.b32 	%f275, %r259;
	mov.b32 	%f276, %r258;
	add.s64 	%rd131, %rd122, 12288;
	// begin inline asm
	ld.global.nc.v2.u64 {%rd129, %rd130}, [%rd131];
	// end inline asm
	mov.b64 	{%r262, %r263}, %rd130;
	mov.b64 	{%r264, %r265}, %rd129;
	mov.b32 	%f277, %r265;
	mov.b32 	%f278, %r264;
	mov.b32 	%f279, %r263;
	mov.b32 	%f280, %r262;
	setp.lt.f32 	%p143, %f425, %f266;
	selp.f32 	%f281, %f266, %f425, %p143;
	setp.lt.f32 	%p144, %f265, %f268;
	selp.f32 	%f282, %f268, %f265, %p144;
	setp.lt.f32 	%p145, %f267, %f270;
	selp.f32 	%f283, %f270, %f267, %p145;
	setp.lt.f32 	%p146, %f269, %f272;
	selp.f32 	%f284, %f272, %f269, %p146;
	setp.lt.f32 	%p147, %f271, %f274;
	selp.f32 	%f285, %f274, %f271, %p147;
	setp.lt.f32 	%p148, %f273, %f276;
	selp.f32 	%f286, %f276, %f273, %p148;
	setp.lt.f32 	%p149, %f275, %f278;
	selp.f32 	%f287, %f278, %f275, %p149;
	setp.lt.f32 	%p150, %f277, %f280;
	selp.f32 	%f288, %f280, %f277, %p150;
	setp.lt.f32 	%p151, %f281, %f282;
	selp.f32 	%f289, %f282, %f281, %p151;
	setp.lt.f32 	%p152, %f283, %f284;
	selp.f32 	%f290, %f284, %f283, %p152;
	setp.lt.f32 	%p153, %f285, %f286;
	selp.f32 	%f291, %f286, %f285, %p153;
	setp.lt.f32 	%p154, %f287, %f288;
	selp.f32 	%f292, %f288, %f287, %p154;
	setp.lt.f32 	%p155, %f289, %f290;
	selp.f32 	%f293, %f290, %f289, %p155;
	setp.lt.f32 	%p156, %f291, %f292;
	selp.f32 	%f294, %f292, %f291, %p156;
	setp.lt.f32 	%p157, %f293, %f294;
	selp.f32 	%f295, %f294, %f293, %p157;
	setp.lt.f32 	%p158, %f295, %f279;
	selp.f32 	%f425, %f279, %f295, %p158;
	sub.s64 	%rd135, %rd1, %rd3;
	setp.lt.u64 	%p159, %rd135, %rd2;
	add.s32 	%r405, %r405, 1;
	add.s64 	%rd164, %rd164, %rd2;
	shl.b64 	%rd136, %rd2, 2;
	add.s64 	%rd163, %rd163, %rd136;
	@%p159 bra 	$L__BB15_31;
	bra.uni 	$L__BB15_21;
$L__BB15_23:
	setp.le.u64 	%p160, %rd1, %rd3;
	@%p160 bra 	$L__BB15_31;
	cvt.u32.u64 	%r266, %rd3;
	cvt.u32.u64 	%r267, %rd1;
	sub.s32 	%r20, %r267, %r266;
	setp.ge.s32 	%p161, %r17, %r20;
	@%p161 bra 	$L__BB15_31;
	cvt.u32.u64 	%r269, %rd2;
	not.b32 	%r271, %r17;
	add.s32 	%r272, %r271, %r267;
	add.s32 	%r273, %r269, %r229;
	sub.s32 	%r274, %r272, %r273;
	mul.lo.s32 	%r275, %r1, %r405;
	shl.b32 	%r276, %r275, 12;
	sub.s32 	%r21, %r274, %r276;
	shr.u32 	%r277, %r272, 8;
	add.s32 	%r22, %r277, 1;
	and.b32  	%r278, %r272, 768;
	setp.eq.s32 	%p162, %r278, 768;
	mov.u32 	%r408, %r17;
	@%p162 bra 	$L__BB15_28;
	and.b32  	%r279, %r22, 3;
	neg.s32 	%r406, %r279;
	mov.u32 	%r408, %r17;
$L__BB15_27:
	.pragma "nounroll";
	// begin inline asm
	ld.global.nc.u32 %r280, [%rd163];
	// end inline asm
	mov.b32 	%f297, %r280;
	setp.lt.f32 	%p163, %f425, %f297;
	selp.f32 	%f425, %f297, %f425, %p163;
	add.s32 	%r408, %r408, 256;
	add.s64 	%rd163, %rd163, 1024;
	add.s32 	%r406, %r406, 1;
	setp.ne.s32 	%p164, %r406, 0;
	@%p164 bra 	$L__BB15_27;
$L__BB15_28:
	setp.lt.u32 	%p165, %r21, 768;
	@%p165 bra 	$L__BB15_31;
	cvt.u64.u32 	%rd138, %r408;
	add.s64 	%rd139, %rd138, %rd164;
	shl.b64 	%rd140, %rd139, 2;
	add.s64 	%rd167, %rd39, %rd140;
$L__BB15_30:
	// begin inline asm
	ld.global.nc.u32 %r281, [%rd167];
	// end inline asm
	mov.b32 	%f298, %r281;
	setp.lt.f32 	%p166, %f425, %f298;
	selp.f32 	%f299, %f298, %f425, %p166;
	add.s64 	%rd142, %rd167, 1024;
	// begin inline asm
	ld.global.nc.u32 %r282, [%rd142];
	// end inline asm
	mov.b32 	%f300, %r282;
	setp.lt.f32 	%p167, %f299, %f300;
	selp.f32 	%f301, %f300, %f299, %p167;
	add.s64 	%rd143, %rd167, 2048;
	// begin inline asm
	ld.global.nc.u32 %r283, [%rd143];
	// end inline asm
	mov.b32 	%f302, %r283;
	setp.lt.f32 	%p168, %f301, %f302;
	selp.f32 	%f303, %f302, %f301, %p168;
	add.s64 	%rd144, %rd167, 3072;
	// begin inline asm
	ld.global.nc.u32 %r284, [%rd144];
	// end inline asm
	mov.b32 	%f304, %r284;
	setp.lt.f32 	%p169, %f303, %f304;
	selp.f32 	%f425, %f304, %f303, %p169;
	add.s32 	%r408, %r408, 1024;
	add.s64 	%rd167, %rd167, 4096;
	setp.lt.s32 	%p170, %r408, %r20;
	@%p170 bra 	$L__BB15_30;
$L__BB15_31:
	// begin inline asm
	mov.u32 %r285, %laneid;
	// end inline asm
	mov.b32 	%r287, %f425;
	mov.b32 	%r288, 1;
	mov.b32 	%r309, 31;
	mov.b32 	%r310, -1;
	// begin inline asm
	shfl.sync.down.b32 %r286, %r287, %r288, %r309, %r310;
	// end inline asm
	mov.b32 	%f305, %r286;
	setp.gt.s32 	%p171, %r285, 30;
	setp.lt.f32 	%p172, %f425, %f305;
	selp.f32 	%f306, %f305, %f425, %p172;
	selp.f32 	%f307, %f425, %f306, %p171;
	mov.b32 	%r292, %f307;
	mov.b32 	%r293, 2;
	// begin inline asm
	shfl.sync.down.b32 %r291, %r292, %r293, %r309, %r310;
	// end inline asm
	mov.b32 	%f308, %r291;
	setp.gt.s32 	%p173, %r285, 29;
	setp.lt.f32 	%p174, %f307, %f308;
	selp.f32 	%f309, %f308, %f307, %p174;
	selp.f32 	%f310, %f307, %f309, %p173;
	mov.b32 	%r297, %f310;
	mov.b32 	%r298, 4;
	// begin inline asm
	shfl.sync.down.b32 %r296, %r297, %r298, %r309, %r310;
	// end inline asm
	mov.b32 	%f311, %r296;
	setp.gt.s32 	%p175, %r285, 27;
	setp.lt.f32 	%p176, %f310, %f311;
	selp.f32 	%f312, %f311, %f310, %p176;
	selp.f32 	%f313, %f310, %f312, %p175;
	mov.b32 	%r302, %f313;
	mov.b32 	%r303, 8;
	// begin inline asm
	shfl.sync.down.b32 %r301, %r302, %r303, %r309, %r310;
	// end inline asm
	mov.b32 	%f314, %r301;
	setp.gt.s32 	%p177, %r285, 23;
	setp.lt.f32 	%p178, %f313, %f314;
	selp.f32 	%f315, %f314, %f313, %p178;
	selp.f32 	%f316, %f313, %f315, %p177;
	mov.b32 	%r307, %f316;
	mov.b32 	%r308, 16;
	// begin inline asm
	shfl.sync.down.b32 %r306, %r307, %r308, %r309, %r310;
	// end inline asm
	mov.b32 	%f317, %r306;
	setp.gt.s32 	%p179, %r285, 15;
	setp.lt.f32 	%p180, %f316, %f317;
	selp.f32 	%f25, %f317, %f316, %p180;
	selp.f32 	%f438, %f316, %f25, %p179;
	setp.ne.s32 	%p181, %r285, 0;
	@%p181 bra 	$L__BB15_33;
	shr.u32 	%r311, %r17, 3;
	and.b32  	%r312, %r311, 124;
	mov.u32 	%r313, _ZZN3cub18CUB_300001_SM_10006detail6reduce18DeviceReduceKernelINS2_10policy_hubIfyN4cuda3__47maximumIfEEE10Policy1000EPfyS8_fNS5_3std3__410__identityEEEvT0_PT3_T1_NS0_13GridEvenShareISI_EET2_T4_E12temp_storage;
	add.s32 	%r314, %r313, %r312;
	st.shared.f32 	[%r314+8], %f25;
$L__BB15_33:
	bar.sync 	0;
	setp.ne.s32 	%p182, %r17, 0;
	@%p182 bra 	$L__BB15_69;
	ld.shared.f32 	%f318, [_ZZN3cub18CUB_300001_SM_10006detail6reduce18DeviceReduceKernelINS2_10policy_hubIfyN4cuda3__47maximumIfEEE10Policy1000EPfyS8_fNS5_3std3__410__identityEEEvT0_PT3_T1_NS0_13GridEvenShareISI_EET2_T4_E12temp_storage+12];
	setp.lt.f32 	%p183, %f438, %f318;
	selp.f32 	%f319, %f318, %f438, %p183;
	ld.shared.f32 	%f320, [_ZZN3cub18CUB_300001_SM_10006detail6reduce18DeviceReduceKernelINS2_10policy_hubIfyN4cuda3__47maximumIfEEE10Policy1000EPfyS8_fNS5_3std3__410__identityEEEvT0_PT3_T1_NS0_13GridEvenShareISI_EET2_T4_E12temp_storage+16];
	setp.lt.f32 	%p184, %f319, %f320;
	selp.f32 	%f321, %f320, %f319, %p184;
	ld.shared.f32 	%f322, [_ZZN3cub18CUB_300001_SM_10006detail6reduce18DeviceReduceKernelINS2_10policy_hubIfyN4cuda3__47maximumIfEEE10Policy1000EPfyS8_fNS5_3std3__410__identityEEEvT0_PT3_T1_NS0_13GridEvenShareISI_EET2_T4_E12temp_storage+20];
	setp.lt.f32 	%p185, %f321, %f322;
	selp.f32 	%f323, %f322, %f321, %p185;
	ld.shared.f32 	%f324, [_ZZN3cub18CUB_300001_SM_10006detail6reduce18DeviceReduceKernelINS2_10policy_hubIfyN4cuda3__47maximumIfEEE10Policy1000EPfyS8_fNS5_3std3__410__identityEEEvT0_PT3_T1_NS0_13GridEvenShareISI_EET2_T4_E12temp_storage+24];
	setp.lt.f32 	%p186, %f323, %f324;
	selp.f32 	%f325, %f324, %f323, %p186;
	ld.shared.f32 	%f326, [_ZZN3cub18CUB_300001_SM_10006detail6reduce18DeviceReduceKernelINS2_10policy_hubIfyN4cuda3__47maximumIfEEE10Policy1000EPfyS8_fNS5_3std3__410__identityEEEvT0_PT3_T1_NS0_13GridEvenShareISI_EET2_T4_E12temp_storage+28];
	setp.lt.f32 	%p187, %f325, %f326;
	selp.f32 	%f327, %f326, %f325, %p187;
	ld.shared.f32 	%f328, [_ZZN3cub18CUB_300001_SM_10006detail6reduce18DeviceReduceKernelINS2_10policy_hubIfyN4cuda3__47maximumIfEEE10Policy1000EPfyS8_fNS5_3std3__410__identityEEEvT0_PT3_T1_NS0_13GridEvenShareISI_EET2_T4_E12temp_storage+32];
	setp.lt.f32 	%p188, %f327, %f328;
	selp.f32 	%f329, %f328, %f327, %p188;
	ld.shared.f32 	%f330, [_ZZN3cub18CUB_300001_SM_10006detail6reduce18DeviceReduceKernelINS2_10policy_hubIfyN4cuda3__47maximumIfEEE10Policy1000EPfyS8_fNS5_3std3__410__identityEEEvT0_PT3_T1_NS0_13GridEvenShareISI_EET2_T4_E12temp_storage+36];
	setp.lt.f32 	%p189, %f329, %f330;
	selp.f32 	%f438, %f330, %f329, %p189;
	bra.uni 	$L__BB15_69;
$L__BB15_35:
	sub.s64 	%rd21, %rd1, %rd3;
	setp.gt.u64 	%p2, %rd21, 4095;
	@%p2 bra 	$L__BB15_53;
	cvt.u32.u64 	%r145, %rd3;
	cvt.u32.u64 	%r31, %rd1;
	sub.s32 	%r32, %r31, %r145;
	mov.u32 	%r33, %tid.x;
	setp.ge.s32 	%p67, %r33, %r32;
	mov.f32 	%f431, 0f00000000;
	mov.u32 	%r413, %r33;
	@%p67 bra 	$L__BB15_38;
	add.s32 	%r148, %r145, %r33;
	mul.wide.u32 	%rd91, %r148, 4;
	add.s64 	%rd90, %rd39, %rd91;
	// begin inline asm
	ld.global.nc.u32 %r146, [%rd90];
	// end inline asm
	mov.b32 	%f431, %r146;
	add.s32 	%r413, %r33, 256;
$L__BB15_38:
	setp.ge.s32 	%p68, %r413, %r32;
	@%p68 bra 	$L__BB15_44;
	not.b32 	%r149, %r413;
	add.s32 	%r36, %r149, %r31;
	and.b32  	%r150, %r36, 768;
	setp.eq.s32 	%p69, %r150, 768;
	@%p69 bra 	$L__BB15_42;
	cvt.u64.u32 	%rd92, %r413;
	add.s64 	%rd93, %rd92, %rd3;
	shl.b64 	%rd94, %rd93, 2;
	add.s64 	%rd168, %rd39, %rd94;
	shr.u32 	%r151, %r36, 8;
	add.s32 	%r152, %r151, 1;
	and.b32  	%r153, %r152, 3;
	neg.s32 	%r411, %r153;
$L__BB15_41:
	.pragma "nounroll";
	// begin inline asm
	ld.global.nc.u32 %r154, [%rd168];
	// end inline asm
	mov.b32 	%f154, %r154;
	setp.lt.f32 	%p70, %f431, %f154;
	selp.f32 	%f431, %f154, %f431, %p70;
	add.s32 	%r413, %r413, 256;
	add.s64 	%rd168, %rd168, 1024;
	add.s32 	%r411, %r411, 1;
	setp.ne.s32 	%p71, %r411, 0;
	@%p71 bra 	$L__BB15_41;
$L__BB15_42:
	sub.s32 	%r156, %r36, %r145;
	setp.lt.u32 	%p72, %r156, 768;
	@%p72 bra 	$L__BB15_44;
$L__BB15_43:
	cvt.s64.s32 	%rd100, %r413;
	add.s64 	%rd101, %rd3, %rd100;
	shl.b64 	%rd102, %rd101, 2;
	add.s64 	%rd96, %rd39, %rd102;
	// begin inline asm
	ld.global.nc.u32 %r157, [%rd96];
	// end inline asm
	mov.b32 	%f155, %r157;
	setp.lt.f32 	%p73, %f431, %f155;
	selp.f32 	%f156, %f155, %f431, %p73;
	add.s64 	%rd97, %rd96, 1024;
	// begin inline asm
	ld.global.nc.u32 %r158, [%rd97];
	// end inline asm
	mov.b32 	%f157, %r158;
	setp.lt.f32 	%p74, %f156, %f157;
	selp.f32 	%f158, %f157, %f156, %p74;
	add.s64 	%rd98, %rd96, 2048;
	// begin inline asm
	ld.global.nc.u32 %r159, [%rd98];
	// end inline asm
	mov.b32 	%f159, %r159;
	setp.lt.f32 	%p75, %f158, %f159;
	selp.f32 	%f160, %f159, %f158, %p75;
	add.s64 	%rd99, %rd96, 3072;
	// begin inline asm
	ld.global.nc.u32 %r160, [%rd99];
	// end inline asm
	mov.b32 	%f161, %r160;
	setp.lt.f32 	%p76, %f160, %f161;
	selp.f32 	%f431, %f161, %f160, %p76;
	add.s32 	%r413, %r413, 1024;
	setp.lt.s32 	%p77, %r413, %r32;
	@%p77 bra 	$L__BB15_43;
$L__BB15_44:
	setp.lt.s32 	%p78, %r32, 256;
	@%p78 bra 	$L__BB15_49;
	// begin inline asm
	mov.u32 %r199, %laneid;
	// end inline asm
	mov.b32 	%r201, %f431;
	mov.b32 	%r202, 1;
	mov.b32 	%r223, 31;
	mov.b32 	%r224, -1;
	// begin inline asm
	shfl.sync.down.b32 %r200, %r201, %r202, %r223, %r224;
	// end inline asm
	mov.b32 	%f209, %r200;
	setp.gt.s32 	%p106, %r199, 30;
	setp.lt.f32 	%p107, %f431, %f209;
	selp.f32 	%f210, %f209, %f431, %p107;
	selp.f32 	%f211, %f431, %f210, %p106;
	mov.b32 	%r206, %f211;
	mov.b32 	%r207, 2;
	// begin inline asm
	shfl.sync.down.b32 %r205, %r206, %r207, %r223, %r224;
	// end inline asm
	mov.b32 	%f212, %r205;
	setp.gt.s32 	%p108, %r199, 29;
	setp.lt.f32 	%p109, %f211, %f212;
	selp.f32 	%f213, %f212, %f211, %p109;
	selp.f32 	%f214, %f211, %f213, %p108;
	mov.b32 	%r211, %f214;
	mov.b32 	%r212, 4;
	// begin inline asm
	shfl.sync.down.b32 %r210, %r211, %r212, %r223, %r224;
	// end inline asm
	mov.b32 	%f215, %r210;
	setp.gt.s32 	%p110, %r199, 27;
	setp.lt.f32 	%p111, %f214, %f215;
	selp.f32 	%f216, %f215, %f214, %p111;
	selp.f32 	%f217, %f214, %f216, %p110;
	mov.b32 	%r216, %f217;
	mov.b32 	%r217, 8;
	// begin inline asm
	shfl.sync.down.b32 %r215, %r216, %r217, %r223, %r224;
	// end inline asm
	mov.b32 	%f218, %r215;
	setp.gt.s32 	%p112, %r199, 23;
	setp.lt.f32 	%p113, %f217, %f218;
	selp.f32 	%f219, %f218, %f217, %p113;
	selp.f32 	%f220, %f217, %f219, %p112;
	mov.b32 	%r221, %f220;
	mov.b32 	%r222, 16;
	// begin inline asm
	shfl.sync.down.b32 %r220, %r221, %r222, %r223, %r224;
	// end inline asm
	mov.b32 	%f221, %r220;
	setp.gt.s32 	%p114, %r199, 15;
	setp.lt.f32 	%p115, %f220, %f221;
	selp.f32 	%f37, %f221, %f220, %p115;
	selp.f32 	%f438, %f220, %f37, %p114;
	setp.ne.s32 	%p116, %r199, 0;
	@%p116 bra 	$L__BB15_47;
	shr.u32 	%r225, %r33, 3;
	and.b32  	%r226, %r225, 124;
	mov.u32 	%r227, _ZZN3cub18CUB_300001_SM_10006detail6reduce18DeviceReduceKernelINS2_10policy_hubIfyN4cuda3__47maximumIfEEE10Policy1000EPfyS8_fNS5_3std3__410__identityEEEvT0_PT3_T1_NS0_13GridEvenShareISI_EET2_T4_E12temp_storage;
	add.s32 	%r228, %r227, %r226;
	st.shared.f32 	[%r228+8], %f37;
$L__BB15_47:
	bar.sync 	0;
	setp.ne.s32 	%p117, %r33, 0;
	@%p117 bra 	$L__BB15_69;
	ld.shared.f32 	%f222, [_ZZN3cub18CUB_300001_SM_10006detail6reduce18DeviceReduceKernelINS2_10policy_hubIfyN4cuda3__47maximumIfEEE10Policy1000EPfyS8_fNS5_3std3__410__identityEEEvT0_PT3_T1_NS0_13GridEvenShareISI_EET2_T4_E12temp_storage+12];
	setp.lt.f32 	%p118, %f438, %f222;
	selp.f32 	%f223, %f222, %f438, %p118;
	ld.shared.f32 	%f224, [_ZZN3cub18CUB_300001_SM_10006detail6reduce18DeviceReduceKernelINS2_10policy_hubIfyN4cuda3__47maximumIfEEE10Policy1000EPfyS8_fNS5_3std3__410__identityEEEvT0_PT3_T1_NS0_13GridEvenShareISI_EET2_T4_E12temp_storage+16];
	setp.lt.f32 	%p119, %f223, %f224;
	selp.f32 	%f225, %f224, %f223, %p119;
	ld.shared.f32 	%f226, [_ZZN3cub18CUB_300001_SM_10006detail6reduce18DeviceReduceKernelINS2_10policy_hubIfyN4cuda3__47maximumIfEEE10Policy1000EPfyS8_fNS5_3std3__410__identityEEEvT0_PT3_T1_NS0_13GridEvenShareISI_EET2_T4_E12temp_storage+20];
	setp.lt.f32 	%p120, %f225, %f226;
	selp.f32 	%f227, %f226, %f225, %p120;
	ld.shared.f32 	%f228, [_ZZN3cub18CUB_300001_SM_10006detail6reduce18DeviceReduceKernelINS2_10policy_hubIfyN4cuda3__47maximumIfEEE10Policy1000EPfyS8_fNS5_3std3__410__identityEEEvT0_PT3_T1_NS0_13GridEvenShareISI_EET2_T4_E12temp_storage+24];
	setp.lt.f32 	%p121, %f227, %f228;
	selp.f32 	%f229, %f228, %f227, %p121;
	ld.shared.f32 	%f230, [_ZZN3cub18CUB_300001_SM_10006detail6reduce18DeviceReduceKernelINS2_10policy_hubIfyN4cuda3__47maximumIfEEE10Policy1000EPfyS8_fNS5_3std3__410__identityEEEvT0_PT3_T1_NS0_13GridEvenShareISI_EET2_T4_E12temp_storage+28];
	setp.lt.f32 	%p122, %f229, %f230;
	selp.f32 	%f231, %f230, %f229, %p122;
	ld.shared.f32 	%f232, [_ZZN3cub18CUB_300001_SM_10006detail6reduce18DeviceReduceKernelINS2_10policy_hubIfyN4cuda3__47maximumIfEEE10Policy1000EPfyS8_fNS5_3std3__410__identityEEEvT0_PT3_T1_NS0_13GridEvenShareISI_EET2_T4_E12temp_storage+32];
	setp.lt.f32 	%p123, %f231, %f232;
	selp.f32 	%f233, %f232, %f231, %p123;
	ld.shared.f32 	%f234, [_ZZN3cub18CUB_300001_SM_10006detail6reduce18DeviceReduceKernelINS2_10policy_hubIfyN4cuda3__47maximumIfEEE10Policy1000EPfyS8_fNS5_3std3__410__identityEEEvT0_PT3_T1_NS0_13GridEvenShareISI_EET2_T4_E12temp_storage+36];
	setp.lt.f32 	%p124, %f233, %f234;
	selp.f32 	%f438, %f234, %f233, %p124;
	bra.uni 	$L__BB15_69;
$L__BB15_49:
	// begin inline asm
	mov.u32 %r161, %laneid;
	// end inline asm
	and.b32  	%r187, %r33, 992;
	add.s32 	%r188, %r187, 32;
	setp.gt.s32 	%p79, %r188, %r32;
	not.b32 	%r189, %r187;
	add.s32 	%r190, %r32, %r189;
	selp.b32 	%r185, %r190, 31, %p79;
	mov.b32 	%r163, %f431;
	mov.b32 	%r164, 1;
	mov.b32 	%r186, -1;
	// begin inline asm
	shfl.sync.down.b32 %r162, %r163, %r164, %r185, %r186;
	// end inline asm
	mov.b32 	%f162, %r162;
	setp.lt.s32 	%p80, %r161, %r185;
	setp.lt.f32 	%p81, %f431, %f162;
	selp.f32 	%f163, %f162, %f431, %p81;
	selp.f32 	%f164, %f163, %f431, %p80;
	mov.b32 	%r168, %f164;
	mov.b32 	%r169, 2;
	// begin inline asm
	shfl.sync.down.b32 %r167, %r168, %r169, %r185, %r186;
	// end inline asm
	mov.b32 	%f165, %r167;
	add.s32 	%r191, %r161, 2;
	setp.gt.s32 	%p82, %r191, %r185;
	setp.lt.f32 	%p83, %f164, %f165;
	selp.f32 	%f166, %f165, %f164, %p83;
	selp.f32 	%f167, %f164, %f166, %p82;
	mov.b32 	%r173, %f167;
	mov.b32 	%r174, 4;
	// begin inline asm
	shfl.sync.down.b32 %r172, %r173, %r174, %r185, %r186;
	// end inline asm
	mov.b32 	%f168, %r172;
	add.s32 	%r192, %r161, 4;
	setp.gt.s32 	%p84, %r192, %r185;
	setp.lt.f32 	%p85, %f167, %f168;
	selp.f32 	%f169, %f168, %f167, %p85;
	selp.f32 	%f170, %f167, %f169, %p84;
	mov.b32 	%r178, %f170;
	mov.b32 	%r179, 8;
	// begin inline asm
	shfl.sync.down.b32 %r177, %r178, %r179, %r185, %r186;
	// end inline asm
	mov.b32 	%f171, %r177;
	add.s32 	%r193, %r161, 8;
	setp.gt.s32 	%p86, %r193, %r185;
	setp.lt.f32 	%p87, %f170, %f171;
	selp.f32 	%f172, %f171, %f170, %p87;
	selp.f32 	%f173, %f170, %f172, %p86;
	mov.b32 	%r183, %f173;
	mov.b32 	%r184, 16;
	// begin inline asm
	shfl.sync.down.b32 %r182, %r183, %r184, %r185, %r186;
	// end inline asm
	mov.b32 	%f174, %r182;
	add.s32 	%r194, %r161, 16;
	setp.gt.s32 	%p88, %r194, %r185;
	setp.lt.f32 	%p89, %f173, %f174;
	selp.f32 	%f175, %f174, %f173, %p89;
	selp.f32 	%f438, %f173, %f175, %p88;
	setp.ne.s32 	%p90, %r161, 0;
	@%p90 bra 	$L__BB15_51;
	shr.u32 	%r195, %r33, 3;
	and.b32  	%r196, %r195, 124;
	mov.u32 	%r197, _ZZN3cub18CUB_300001_SM_10006detail6reduce18DeviceReduceKernelINS2_10policy_hubIfyN4cuda3__47maximumIfEEE10Policy1000EPfyS8_fNS5_3std3__410__identityEEEvT0_PT3_T1_NS0_13GridEvenShareISI_EET2_T4_E12temp_storage;
	add.s32 	%r198, %r197, %r196;
	st.shared.f32 	[%r198+8], %f438;
$L__BB15_51:
	bar.sync 	0;
	setp.ne.s32 	%p91, %r33, 0;
	@%p91 bra 	$L__BB15_69;
	setp.gt.s32 	%p92, %r32, 32;
	ld.shared.f32 	%f176, [_ZZN3cub18CUB_300001_SM_10006detail6reduce18DeviceReduceKernelINS2_10policy_hubIfyN4cuda3__47maximumIfEEE10Policy1000EPfyS8_fNS5_3std3__410__identityEEEvT0_PT3_T1_NS0_13GridEvenShareISI_EET2_T4_E12temp_storage+12];
	setp.lt.f32 	%p93, %f438, %f176;
	selp.f32 	%f178, %f176, %f438, %p93;
	selp.f32 	%f179, %f178, %f438, %p92;
	setp.gt.s32 	%p94, %r32, 64;
	ld.shared.f32 	%f181, [_ZZN3cub18CUB_300001_SM_10006detail6reduce18DeviceReduceKernelINS2_10policy_hubIfyN4cuda3__47maximumIfEEE10Policy1000EPfyS8_fNS5_3std3__410__identityEEEvT0_PT3_T1_NS0_13GridEvenShareISI_EET2_T4_E12temp_storage+16];
	setp.lt.f32 	%p95, %f179, %f181;
	selp.f32 	%f183, %f181, %f179, %p95;
	selp.f32 	%f184, %f183, %f179, %p94;
	setp.gt.s32 	%p96, %r32, 96;
	ld.shared.f32 	%f186, [_ZZN3cub18CUB_300001_SM_10006detail6reduce18DeviceReduceKernelINS2_10policy_hubIfyN4cuda3__47maximumIfEEE10Policy1000EPfyS8_fNS5_3std3__410__identityEEEvT0_PT3_T1_NS0_13GridEvenShareISI_EET2_T4_E12temp_storage+20];
	setp.lt.f32 	%p97, %f184, %f186;
	selp.f32 	%f188, %f186, %f184, %p97;
	selp.f32 	%f189, %f188, %f184, %p96;
	setp.gt.s32 	%p98, %r32, 128;
	ld.shared.f32 	%f191, [_ZZN3cub18CUB_300001_SM_10006detail6reduce18DeviceReduceKernelINS2_10policy_hubIfyN4cuda3__47maximumIfEEE10Policy1000EPfyS8_fNS5_3std3__410__identityEEEvT0_PT3_T1_NS0_13GridEvenShareISI_EET2_T4_E12temp_storage+24];
	setp.lt.f32 	%p99, %f189, %f191;
	selp.f32 	%f193, %f191, %f189, %p99;
	selp.f32 	%f194, %f193, %f189, %p98;
	setp.gt.s32 	%p100, %r32, 160;
	ld.shared.f32 	%f196, [_ZZN3cub18CUB_300001_SM_10006detail6reduce18DeviceReduceKernelINS2_10policy_hubIfyN4cuda3__47maximumIfEEE10Policy1000EPfyS8_fNS5_3std3__410__identityEEEvT0_PT3_T1_NS0_13GridEvenShareISI_EET2_T4_E12temp_storage+28];
	setp.lt.f32 	%p101, %f194, %f196;
	selp.f32 	%f198, %f196, %f194, %p101;
	selp.f32 	%f199, %f198, %f194, %p100;
	setp.gt.s32 	%p102, %r32, 192;
	ld.shared.f32 	%f201, [_ZZN3cub18CUB_300001_SM_10006detail6reduce18DeviceReduceKernelINS2_10policy_hubIfyN4cuda3__47maximumIfEEE10Policy1000EPfyS8_fNS5_3std3__410__identityEEEvT0_PT3_T1_NS0_13GridEvenShareISI_EET2_T4_E12temp_storage+32];
	setp.lt.f32 	%p103, %f199, %f201;
	selp.f32 	%f203, %f201, %f199, %p103;
	selp.f32 	%f204, %f203, %f199, %p102;
	setp.gt.s32 	%p104, %r32, 224;
	ld.shared.f32 	%f206, [_ZZN3cub18CUB_300001_SM_10006detail6reduce18DeviceReduceKernelINS2_10policy_hubIfyN4cuda3__47maximumIfEEE10Policy1000EPfyS8_fNS5_3std3__410__identityEEEvT0_PT3_T1_NS0_13GridEvenShareISI_EET2_T4_E12temp_storage+36];
	setp.lt.f32 	%p105, %f204, %f206;
	selp.f32 	%f208, %f206, %f204, %p105;
	selp.f32 	%f438, %f208, %f204, %p104;
	bra.uni 	$L__BB15_69;
$L__BB15_53:
	cvt.u32.u64 	%r77, %rd3;
	mov.u32 	%r45, %tid.x;
	add.s32 	%r78, %r45, %r77;
	mul.wide.u32 	%rd58, %r78, 4;
	add.s64 	%rd42, %rd39, %rd58;
	// begin inline asm
	ld.global.nc.u32 %r61, [%rd42];
	// end inline asm
	mov.b32 	%f56, %r61;
	add.s64 	%rd43, %rd42, 1024;
	// begin inline asm
	ld.global.nc.u32 %r62, [%rd43];
	// end inline asm
	mov.b32 	%f57, %r62;
	add.s64 	%rd44, %rd42, 2048;
	// begin inline asm
	ld.global.nc.u32 %r63, [%rd44];
	// end inline asm
	mov.b32 	%f58, %r63;
	add.s64 	%rd45, %rd42, 3072;
	// begin inline asm
	ld.global.nc.u32 %r64, [%rd45];
	// end inline asm
	mov.b32 	%f59, %r64;
	add.s64 	%rd46, %rd42, 4096;
	// begin inline asm
	ld.global.nc.u32 %r65, [%rd46];
	// end inline asm
	mov.b32 	%f60, %r65;
	add.s64 	%rd47, %rd42, 5120;
	// begin inline asm
	ld.global.nc.u32 %r66, [%rd47];
	// end inline asm
	mov.b32 	%f61, %r66;
	add.s64 	%rd48, %rd42, 6144;
	// begin inline asm
	ld.global.nc.u32 %r67, [%rd48];
	// end inline asm
	mov.b32 	%f62, %r67;
	add.s64 	%rd49, %rd42, 7168;
	// begin inline asm
	ld.global.nc.u32 %r68, [%rd49];
	// end inline asm
	mov.b32 	%f63, %r68;
	add.s64 	%rd50, %rd42, 8192;
	// begin inline asm
	ld.global.nc.u32 %r69, [%rd50];
	// end inline asm
	mov.b32 	%f64, %r69;
	add.s64 	%rd51, %rd42, 9216;
	// begin inline asm
	ld.global.nc.u32 %r70, [%rd51];
	// end inline asm
	mov.b32 	%f65, %r70;
	add.s64 	%rd52, %rd42, 10240;
	// begin inline asm
	ld.global.nc.u32 %r71, [%rd52];
	// end inline asm
	mov.b32 	%f66, %r71;
	add.s64 	%rd53, %rd42, 11264;
	// begin inline asm
	ld.global.nc.u32 %r72, [%rd53];
	// end inline asm
	mov.b32 	%f67, %r72;
	add.s64 	%rd54, %rd42, 12288;
	// begin inline asm
	ld.global.nc.u32 %r73, [%rd54];
	// end inline asm
	mov.b32 	%f68, %r73;
	add.s64 	%rd55, %rd42, 13312;
	// begin inline asm
	ld.global.nc.u32 %r74, [%rd55];
	// end inline asm
	mov.b32 	%f69, %r74;
	add.s64 	%rd56, %rd42, 14336;
	// begin inline asm
	ld.global.nc.u32 %r75, [%rd56];
	// end inline asm
	mov.b32 	%f70, %r75;
	add.s64 	%rd57, %rd42, 15360;
	// begin inline asm
	ld.global.nc.u32 %r76, [%rd57];
	// end inline asm
	mov.b32 	%f71, %r76;
	setp.lt.f32 	%p3, %f56, %f57;
	selp.f32 	%f72, %f57, %f56, %p3;
	setp.lt.f32 	%p4, %f58, %f59;
	selp.f32 	%f73, %f59, %f58, %p4;
	setp.lt.f32 	%p5, %f60, %f61;
	selp.f32 	%f74, %f61, %f60, %p5;
	setp.lt.f32 	%p6, %f62, %f63;
	selp.f32 	%f75, %f63, %f62, %p6;
	setp.lt.f32 	%p7, %f64, %f65;
	selp.f32 	%f76, %f65, %f64, %p7;
	setp.lt.f32 	%p8, %f66, %f67;
	selp.f32 	%f77, %f67, %f66, %p8;
	setp.lt.f32 	%p9, %f68, %f69;
	selp.f32 	%f78, %f69, %f68, %p9;
	setp.lt.f32 	%p10, %f70, %f71;
	selp.f32 	%f79, %f71, %f70, %p10;
	setp.lt.f32 	%p11, %f72, %f73;
	selp.f32 	%f80, %f73, %f72, %p11;
	setp.lt.f32 	%p12, %f74, %f75;
	selp.f32 	%f81, %f75, %f74, %p12;
	setp.lt.f32 	%p13, %f76, %f77;
	selp.f32 	%f82, %f77, %f76, %p13;
	setp.lt.f32 	%p14, %f78, %f79;
	selp.f32 	%f83, %f79, %f78, %p14;
	setp.lt.f32 	%p15, %f80, %f81;
	selp.f32 	%f84, %f81, %f80, %p15;
	setp.lt.f32 	%p16, %f82, %f83;
	selp.f32 	%f85, %f83, %f82, %p16;
	setp.lt.f32 	%p17, %f84, %f85;
	selp.f32 	%f437, %f85, %f84, %p17;
	setp.lt.u64 	%p18, %rd21, %rd2;
	@%p18 bra 	$L__BB15_65;
	cvt.u64.u32 	%rd25, %r45;
	add.s64 	%rd170, %rd2, %rd3;
	add.s64 	%rd59, %rd170, %rd25;
	shl.b64 	%rd60, %rd59, 2;
	add.s64 	%rd169, %rd39, %rd60;
	mov.b32 	%r415, 0;
$L__BB15_55:
	add.s64 	%rd3, %rd3, %rd2;
	add.s64 	%rd61, %rd1, -4096;
	setp.gt.u64 	%p19, %rd3, %rd61;
	@%p19 bra 	$L__BB15_57;
	add.s64 	%rd78, %rd3, %rd25;
	shl.b64 	%rd79, %rd78, 2;
	add.s64 	%rd62, %rd39, %rd79;
	// begin inline asm
	ld.global.nc.u32 %r80, [%rd62];
	// end inline asm
	mov.b32 	%f86, %r80;
	add.s64 	%rd63, %rd62, 1024;
	// begin inline asm
	ld.global.nc.u32 %r81, [%rd63];
	// end inline asm
	mov.b32 	%f87, %r81;
	add.s64 	%rd64, %rd62, 2048;
	// begin inline asm
	ld.global.nc.u32 %r82, [%rd64];
	// end inline asm
	mov.b32 	%f88, %r82;
	add.s64 	%rd65, %rd62, 3072;
	// begin inline asm
	ld.global.nc.u32 %r83, [%rd65];
	// end inline asm
	mov.b32 	%f89, %r83;
	add.s64 	%rd66, %rd62, 4096;
	// begin inline asm
	ld.global.nc.u32 %r84, [%rd66];
	// end inline asm
	mov.b32 	%f90, %r84;
	add.s64 	%rd67, %rd62, 5120;
	// begin inline asm
	ld.global.nc.u32 %r85, [%rd67];
	// end inline asm
	mov.b32 	%f91, %r85;
	add.s64 	%rd68, %rd62, 6144;
	// begin inline asm
	ld.global.nc.u32 %r86, [%rd68];
	// end inline asm
	mov.b32 	%f92, %r86;
	add.s64 	%rd69, %rd62, 7168;
	// begin inline asm
	ld.global.nc.u32 %r87, [%rd69];
	// end inline asm
	mov.b32 	%f93, %r87;
	add.s64 	%rd70, %rd62, 8192;
	// begin inline asm
	ld.global.nc.u32 %r88, [%rd70];
	// end inline asm
	mov.b32 	%f94, %r88;
	add.s64 	%rd71, %rd62, 9216;
	// begin inline asm
	ld.global.nc.u32 %r89, [%rd71];
	// end inline asm
	mov.b32 	%f95, %r89;
	add.s64 	%rd72, %rd62, 10240;
	// begin inline asm
	ld.global.nc.u32 %r90, [%rd72];
	// end inline asm
	mov.b32 	%f96, %r90;
	add.s64 	%rd73, %rd62, 11264;
	// begin inline asm
	ld.global.nc.u32 %r91, [%rd73];
	// end inline asm
	mov.b32 	%f97, %r91;
	add.s64 	%rd74, %rd62, 12288;
	// begin inline asm
	ld.global.nc.u32 %r92, [%rd74];
	// end inline asm
	mov.b32 	%f98, %r92;
	add.s64 	%rd75, %rd62, 13312;
	// begin inline asm
	ld.global.nc.u32 %r93, [%rd75];
	// end inline asm
	mov.b32 	%f99, %r93;
	add.s64 	%rd76, %rd62, 14336;
	// begin inline asm
	ld.global.nc.u32 %r94, [%rd76];
	// end inline asm
	mov.b32 	%f100, %r94;
	add.s64 	%rd77, %rd62, 15360;
	// begin inline asm
	ld.global.nc.u32 %r95, [%rd77];
	// end inline asm
	mov.b32 	%f101, %r95;
	setp.lt.f32 	%p20, %f437, %f86;
	selp.f32 	%f102, %f86, %f437, %p20;
	setp.lt.f32 	%p21, %f87, %f88;
	selp.f32 	%f103, %f88, %f87, %p21;
	setp.lt.f32 	%p22, %f89, %f90;
	selp.f32 	%f104, %f90, %f89, %p22;
	setp.lt.f32 	%p23, %f91, %f92;
	selp.f32 	%f105, %f92, %f91, %p23;
	setp.lt.f32 	%p24, %f93, %f94;
	selp.f32 	%f106, %f94, %f93, %p24;
	setp.lt.f32 	%p25, %f95, %f96;
	selp.f32 	%f107, %f96, %f95, %p25;
	setp.lt.f32 	%p26, %f97, %f98;
	selp.f32 	%f108, %f98, %f97, %p26;
	setp.lt.f32 	%p27, %f99, %f100;
	selp.f32 	%f109, %f100, %f99, %p27;
	setp.lt.f32 	%p28, %f102, %f103;
	selp.f32 	%f110, %f103, %f102, %p28;
	setp.lt.f32 	%p29, %f104, %f105;
	selp.f32 	%f111, %f105, %f104, %p29;
	setp.lt.f32 	%p30, %f106, %f107;
	selp.f32 	%f112, %f107, %f106, %p30;
	setp.lt.f32 	%p31, %f108, %f109;
	selp.f32 	%f113, %f109, %f108, %p31;
	setp.lt.f32 	%p32, %f110, %f111;
	selp.f32 	%f114, %f111, %f110, %p32;
	setp.lt.f32 	%p33, %f112, %f113;
	selp.f32 	%f115, %f113, %f112, %p33;
	setp.lt.f32 	%p34, %f114, %f115;
	selp.f32 	%f116, %f115, %f114, %p34;
	setp.lt.f32 	%p35, %f116, %f101;
	selp.f32 	%f437, %f101, %f116, %p35;
	sub.s64 	%rd80, %rd1, %rd3;
	setp.lt.u64 	%p36, %rd80, %rd2;
	add.s32 	%r415, %r415, 1;
	add.s64 	%rd170, %rd170, %rd2;
	shl.b64 	%rd81, %rd2, 2;
	add.s64 	%rd169, %rd169, %rd81;
	@%p36 bra 	$L__BB15_65;
	bra.uni 	$L__BB15_55;
$L__BB15_57:
	setp.le.u64 	%p37, %rd1, %rd3;
	@%p37 bra 	$L__BB15_65;
	cvt.u32.u64 	%r96, %rd3;
	cvt.u32.u64 	%r97, %rd1;
	sub.s32 	%r48, %r97, %r96;
	setp.ge.s32 	%p38, %r45, %r48;
	@%p38 bra 	$L__BB15_65;
	cvt.u32.u64 	%r99, %rd2;
	not.b32 	%r101, %r45;
	add.s32 	%r102, %r101, %r97;
	add.s32 	%r103, %r99, %r77;
	sub.s32 	%r104, %r102, %r103;
	mul.lo.s32 	%r105, %r1, %r415;
	shl.b32 	%r106, %r105, 12;
	sub.s32 	%r49, %r104, %r106;
	shr.u32 	%r107, %r102, 8;
	add.s32 	%r50, %r107, 1;
	and.b32  	%r108, %r102, 768;
	setp.eq.s32 	%p39, %r108, 768;
	mov.u32 	%r418, %r45;
	@%p39 bra 	$L__BB15_62;
	and.b32  	%r109, %r50, 3;
	neg.s32 	%r416, %r109;
	mov.u32 	%r418, %r45;
$L__BB15_61:
	.pragma "nounroll";
	// begin inline asm
	ld.global.nc.u32 %r110, [%rd169];
	// end inline asm
	mov.b32 	%f118, %r110;
	setp.lt.f32 	%p40, %f437, %f118;
	selp.f32 	%f437, %f118, %f437, %p40;
	add.s32 	%r418, %r418, 256;
	add.s64 	%rd169, %rd169, 1024;
	add.s32 	%r416, %r416, 1;
	setp.ne.s32 	%p41, %r416, 0;
	@%p41 bra 	$L__BB15_61;
$L__BB15_62:
	setp.lt.u32 	%p42, %r49, 768;
	@%p42 bra 	$L__BB15_65;
	cvt.u64.u32 	%rd83, %r418;
	add.s64 	%rd84, %rd83, %rd170;
	shl.b64 	%rd85, %rd84, 2;
	add.s64 	%rd173, %rd39, %rd85;
$L__BB15_64:
	// begin inline asm
	ld.global.nc.u32 %r111, [%rd173];
	// end inline asm
	mov.b32 	%f119, %r111;
	setp.lt.f32 	%p43, %f437, %f119;
	selp.f32 	%f120, %f119, %f437, %p43;
	add.s64 	%rd87, %rd173, 1024;
	// begin inline asm
	ld.global.nc.u32 %r112, [%rd87];
	// end inline asm
	mov.b32 	%f121, %r112;
	setp.lt.f32 	%p44, %f120, %f121;
	selp.f32 	%f122, %f121, %f120, %p44;
	add.s64 	%rd88, %rd173, 2048;
	// begin inline asm
	ld.global.nc.u32 %r113, [%rd88];
	// end inline asm
	mov.b32 	%f123, %r113;
	setp.lt.f32 	%p45, %f122, %f123;
	selp.f32 	%f124, %f123, %f122, %p45;
	add.s64 	%rd89, %rd173, 3072;
	// begin inline asm
	ld.global.nc.u32 %r114, [%rd89];
	// end inline asm
	mov.b32 	%f125, %r114;
	setp.lt.f32 	%p46, %f124, %f125;
	selp.f32 	%f437, %f125, %f124, %p46;
	add.s32 	%r418, %r418, 1024;
	add.s64 	%rd173, %rd173, 4096;
	setp.lt.s32 	%p47, %r418, %r48;
	@%p47 bra 	$L__BB15_64;
$L__BB15_65:
	// begin inline asm
	mov.u32 %r115, %laneid;
	// end inline asm
	mov.b32 	%r117, %f437;
	mov.b32 	%r118, 1;
	mov.b32 	%r139, 31;
	mov.b32 	%r140, -1;
	// begin inline asm
	shfl.sync.down.b32 %r116, %r117, %r118, %r139, %r140;
	// end inline asm
	mov.b32 	%f126, %r116;
	setp.gt.s32 	%p48, %r115, 30;
	setp.lt.f32 	%p49, %f437, %f126;
	selp.f32 	%f127, %f126, %f437, %p49;
	selp.f32 	%f128, %f437, %f127, %p48;
	mov.b32 	%r122, %f128;
	mov.b32 	%r123, 2;
	// begin inline asm
	shfl.sync.down.b32 %r121, %r122, %r123, %r139, %r140;
	// end inline asm
	mov.b32 	%f129, %r121;
	setp.gt.s32 	%p50, %r115, 29;
	setp.lt.f32 	%p51, %f128, %f129;
	selp.f32 	%f130, %f129, %f128, %p51;
	selp.f32 	%f131, %f128, %f130, %p50;
	mov.b32 	%r127, %f131;
	mov.b32 	%r128, 4;
	// begin inline asm
	shfl.sync.down.b32 %r126, %r127, %r128, %r139, %r140;
	// end inline asm
	mov.b32 	%f132, %r126;
	setp.gt.s32 	%p52, %r115, 27;
	setp.lt.f32 	%p53, %f131, %f132;
	selp.f32 	%f133, %f132, %f131, %p53;
	selp.f32 	%f134, %f131, %f133, %p52;
	mov.b32 	%r132, %f134;
	mov.b32 	%r133, 8;
	// begin inline asm
	shfl.sync.down.b32 %r131, %r132, %r133, %r139, %r140;
	// end inline asm
	mov.b32 	%f135, %r131;
	setp.gt.s32 	%p54, %r115, 23;
	setp.lt.f32 	%p55, %f134, %f135;
	selp.f32 	%f136, %f135, %f134, %p55;
	selp.f32 	%f137, %f134, %f136, %p54;
	mov.b32 	%r137, %f137;
	mov.b32 	%r138, 16;
	// begin inline asm
	shfl.sync.down.b32 %r136, %r137, %r138, %r139, %r140;
	// end inline asm
	mov.b32 	%f138, %r136;
	setp.gt.s32 	%p56, %r115, 15;
	setp.lt.f32 	%p57, %f137, %f138;
	selp.f32 	%f52, %f138, %f137, %p57;
	selp.f32 	%f438, %f137, %f52, %p56;
	setp.ne.s32 	%p58, %r115, 0;
	@%p58 bra 	$L__BB15_67;
	shr.u32 	%r141, %r45, 3;
	and.b32  	%r142, %r141, 124;
	mov.u32 	%r143, _ZZN3cub18CUB_300001_SM_10006detail6reduce18DeviceReduceKernelINS2_10policy_hubIfyN4cuda3__47maximumIfEEE10Policy1000EPfyS8_fNS5_3std3__410__identityEEEvT0_PT3_T1_NS0_13GridEvenShareISI_EET2_T4_E12temp_storage;
	add.s32 	%r144, %r143, %r142;
	st.shared.f32 	[%r144+8], %f52;
$L__BB15_67:
	bar.sync 	0;
	setp.ne.s32 	%p59, %r45, 0;
	@%p59 bra 	$L__BB15_69;
	ld.shared.f32 	%f139, [_ZZN3cub18CUB_300001_SM_10006detail6reduce18DeviceReduceKernelINS2_10policy_hubIfyN4cuda3__47maximumIfEEE10Policy1000EPfyS8_fNS5_3std3__410__identityEEEvT0_PT3_T1_NS0_13GridEvenShareISI_EET2_T4_E12temp_storage+12];
	setp.lt.f32 	%p60, %f438, %f139;
	selp.f32 	%f140, %f139, %f438, %p60;
	ld.shared.f32 	%f141, [_ZZN3cub18CUB_300001_SM_10006detail6reduce18DeviceReduceKernelINS2_10policy_hubIfyN4cuda3__47maximumIfEEE10Policy1000EPfyS8_fNS5_3std3__410__identityEEEvT0_PT3_T1_NS0_13GridEvenShareISI_EET2_T4_E12temp_storage+16];
	setp.lt.f32 	%p61, %f140, %f141;
	selp.f32 	%f142, %f141, %f140, %p61;
	ld.shared.f32 	%f143, [_ZZN3cub18CUB_300001_SM_10006detail6reduce18DeviceReduceKernelINS2_10policy_hubIfyN4cuda3__47maximumIfEEE10Policy1000EPfyS8_fNS5_3std3__410__identityEEEvT0_PT3_T1_NS0_13GridEvenShareISI_EET2_T4_E12temp_storage+20];
	setp.lt.f32 	%p62, %f142, %f143;
	selp.f32 	%f144, %f143, %f142, %p62;
	ld.shared.f32 	%f145, [_ZZN3cub18CUB_300001_SM_10006detail6reduce18DeviceReduceKernelINS2_10policy_hubIfyN4cuda3__47maximumIfEEE10Policy1000EPfyS8_fNS5_3std3__410__identityEEEvT0_PT3_T1_NS0_13GridEvenShareISI_EET2_T4_E12temp_storage+24];
	setp.lt.f32 	%p63, %f144, %f145;
	selp.f32 	%f146, %f145, %f144, %p63;
	ld.shared.f32 	%f147, [_ZZN3cub18CUB_300001_SM_10006detail6reduce18DeviceReduceKernelINS2_10policy_hubIfyN4cuda3__47maximumIfEEE10Policy1000EPfyS8_fNS5_3std3__410__identityEEEvT0_PT3_T1_NS0_13GridEvenShareISI_EET2_T4_E12temp_storage+28];
	setp.lt.f32 	%p64, %f146, %f147;
	selp.f32 	%f148, %f147, %f146, %p64;
	ld.shared.f32 	%f149, [_ZZN3cub18CUB_300001_SM_10006detail6reduce18DeviceReduceKernelINS2_10policy_hubIfyN4cuda3__47maximumIfEEE10Policy1000EPfyS8_fNS5_3std3__410__identityEEEvT0_PT3_T1_NS0_13GridEvenShareISI_EET2_T4_E12temp_storage+32];
	setp.lt.f32 	%p65, %f148, %f149;
	selp.f32 	%f150, %f149, %f148, %p65;
	ld.shared.f32 	%f151, [_ZZN3cub18CUB_300001_SM_10006detail6reduce18DeviceReduceKernelINS2_10policy_hubIfyN4cuda3__47maximumIfEEE10Policy1000EPfyS8_fNS5_3std3__410__identityEEEvT0_PT3_T1_NS0_13GridEvenShareISI_EET2_T4_E12temp_storage+36];
	setp.lt.f32 	%p66, %f150, %f151;
	selp.f32 	%f438, %f151, %f150, %p66;
$L__BB15_69:
	mov.u32 	%r399, %tid.x;
	setp.ne.s32 	%p248, %r399, 0;
	@%p248 bra 	$L__BB15_71;
	ld.param.u64 	%rd161, [_ZN3cub18CUB_300001_SM_10006detail6reduce18DeviceReduceKernelINS2_10policy_hubIfyN4cuda3__47maximumIfEEE10Policy1000EPfyS8_fNS5_3std3__410__identityEEEvT0_PT3_T1_NS0_13GridEvenShareISI_EET2_T4__param_1];
	cvta.to.global.u64 	%rd158, %rd161;
	mul.wide.u32 	%rd159, %r2, 4;
	add.s64 	%rd160, %rd158, %rd159;
	st.global.f32 	[%rd160], %f438;
$L__BB15_71:
	ret;

}
	// .globl	_ZN3cub18CUB_300001_SM_10006detail6reduce28DeviceReduceSingleTileKernelINS2_10policy_hubIfyN4cuda3__47maximumIfEEE10Policy1000EPfSB_iS8_ffNS5_3std3__410__identityEEEvT0_T1_T2_T3_T4_T6_
.visible .entry _ZN3cub18CUB_300001_SM_10006detail6reduce28DeviceReduceSingleTileKernelINS2_10policy_hubIfyN4cuda3__47maximumIfEEE10Policy1000EPfSB_iS8_ffNS5_3std3__410__identityEEEvT0_T1_T2_T3_T4_T6_(
	.param .u64 .ptr .align 1 _ZN3cub18CUB_300001_SM_10006detail6reduce28DeviceReduceSingleTileKernelINS2_10policy_hubIfyN4cuda3__47maximumIfEEE10Policy1000EPfSB_iS8_ffNS5_3std3__410__identityEEEvT0_T1_T2_T3_T4_T6__param_0,
	.param .u64 .ptr .align 1 _ZN3cub18CUB_300001_SM_10006detail6reduce28DeviceReduceSingleTileKernelINS2_10policy_hubIfyN4cuda3__47maximumIfEEE10Policy1000EPfSB_iS8_ffNS5_3std3__410__identityEEEvT0_T1_T2_T3_T4_T6__param_1,
	.param .u32 _ZN3cub18CUB_300001_SM_10006detail6reduce28DeviceReduceSingleTileKernelINS2_10policy_hubIfyN4cuda3__47maximumIfEEE10Policy1000EPfSB_iS8_ffNS5_3std3__410__identityEEEvT0_T1_T2_T3_T4_T6__param_2,
	.param .align 1 .b8 _ZN3cub18CUB_300001_SM_10006detail6reduce28DeviceReduceSingleTileKernelINS2_10policy_hubIfyN4cuda3__47maximumIfEEE10Policy1000EPfSB_iS8_ffNS5_3std3__410__identityEEEvT0_T1_T2_T3_T4_T6__param_3[1],
	.param .f32 _ZN3cub18CUB_300001_SM_10006detail6reduce28DeviceReduceSingleTileKernelINS2_10policy_hubIfyN4cuda3__47maximumIfEEE10Policy1000EPfSB_iS8_ffNS5_3std3__410__identityEEEvT0_T1_T2_T3_T4_T6__param_4,
	.param .align 1 .b8 _ZN3cub18CUB_300001_SM_10006detail6reduce28DeviceReduceSingleTileKernelINS2_10policy_hubIfyN4cuda3__47maximumIfEEE10Policy1000EPfSB_iS8_ffNS5_3std3__410__identityEEEvT0_T1_T2_T3_T4_T6__param_5[1]
)
.maxntid 256
.minnctapersm 1
{
	.reg .pred 	%p<252>;
	.reg .b32 	%r<407>;
	.reg .b32 	%f<445>;
	.reg .b64 	%rd<125>;
	// demoted variable
	.shared .align 4 .b8 _ZZN3cub18CUB_300001_SM_10006detail6reduce28DeviceReduceSingleTileKernelINS2_10policy_hubIfyN4cuda3__47maximumIfEEE10Policy1000EPfSB_iS8_ffNS5_3std3__410__identityEEEvT0_T1_T2_T3_T4_T6_E12temp_storage[44];
	ld.param.u64 	%rd16, [_ZN3cub18CUB_300001_SM_10006detail6reduce28DeviceReduceSingleTileKernelINS2_10policy_hubIfyN4cuda3__47maximumIfEEE10Policy1000EPfSB_iS8_ffNS5_3std3__410__identityEEEvT0_T1_T2_T3_T4_T6__param_0];
	ld.param.u64 	%rd17, [_ZN3cub18CUB_300001_SM_10006detail6reduce28DeviceReduceSingleTileKernelINS2_10policy_hubIfyN4cuda3__47maximumIfEEE10Policy1000EPfSB_iS8_ffNS5_3std3__410__identityEEEvT0_T1_T2_T3_T4_T6__param_1];
	ld.param.u32 	%r67, [_ZN3cub18CUB_300001_SM_10006detail6reduce28DeviceReduceSingleTileKernelINS2_10policy_hubIfyN4cuda3__47maximumIfEEE10Policy1000EPfSB_iS8_ffNS5_3std3__410__identityEEEvT0_T1_T2_T3_T4_T6__param_2];
	ld.param.f32 	%f58, [_ZN3cub18CUB_300001_SM_10006detail6reduce28DeviceReduceSingleTileKernelINS2_10policy_hubIfyN4cuda3__47maximumIfEEE10Policy1000EPfSB_iS8_ffNS5_3std3__410__identityEEEvT0_T1_T2_T3_T4_T6__param_4];
	cvta.to.global.u64 	%rd1, %rd17;
	setp.ne.s32 	%p1, %r67, 0;
	@%p1 bra 	$L__BB16_3;
	mov.u32 	%r380, %tid.x;
	setp.ne.s32 	%p251, %r380, 0;
	@%p251 bra 	$L__BB16_74;
	st.global.f32 	[%rd1], %f58;
	bra.uni 	$L__BB16_74;
$L__BB16_3:
	and.b64  	%rd18, %rd16, 15;
	setp.ne.s64 	%p2, %rd18, 0;
	@%p2 bra 	$L__BB16_38;
	setp.gt.s32 	%p126, %r67, 4095;
	@%p126 bra 	$L__BB16_22;
	mov.u32 	%r1, %tid.x;
	setp.ge.s32 	%p191, %r1, %r67;
	mov.f32 	%f423, 0f00000000;
	mov.u32 	%r384, %r1;
	@%p191 bra 	$L__BB16_7;
	mul.wide.u32 	%rd113, %r1, 4;
	add.s64 	%rd112, %rd16, %rd113;
	// begin inline asm
	ld.global.nc.u32 %r300, [%rd112];
	// end inline asm
	mov.b32 	%f423, %r300;
	add.s32 	%r384, %r1, 256;
$L__BB16_7:
	setp.ge.s32 	%p192, %r384, %r67;
	@%p192 bra 	$L__BB16_13;
	not.b32 	%r301, %r384;
	add.s32 	%r4, %r67, %r301;
	and.b32  	%r302, %r4, 768;
	setp.eq.s32 	%p193, %r302, 768;
	@%p193 bra 	$L__BB16_11;
	mul.wide.u32 	%rd114, %r384, 4;
	add.s64 	%rd121, %rd16, %rd114;
	shr.u32 	%r303, %r4, 8;
	add.s32 	%r304, %r303, 1;
	and.b32  	%r305, %r304, 3;
	neg.s32 	%r382, %r305;
$L__BB16_10:
	.pragma "nounroll";
	// begin inline asm
	ld.global.nc.u32 %r306, [%rd121];
	// end inline asm
	mov.b32 	%f336, %r306;
	setp.lt.f32 	%p194, %f423, %f336;
	selp.f32 	%f423, %f336, %f423, %p194;
	add.s32 	%r384, %r384, 256;
	add.s64 	%rd121, %rd121, 1024;
	add.s32 	%r382, %r382, 1;
	setp.ne.s32 	%p195, %r382, 0;
	@%p195 bra 	$L__BB16_10;
$L__BB16_11:
	setp.lt.u32 	%p196, %r4, 768;
	@%p196 bra 	$L__BB16_13;
$L__BB16_12:
	mul.wide.s32 	%rd120, %r384, 4;
	add.s64 	%rd116, %rd16, %rd120;
	// begin inline asm
	ld.global.nc.u32 %r307, [%rd116];
	// end inline asm
	mov.b32 	%f337, %r307;
	setp.lt.f32 	%p197, %f423, %f337;
	selp.f32 	%f338, %f337, %f423, %p197;
	add.s64 	%rd117, %rd116, 1024;
	// begin inline asm
	ld.global.nc.u32 %r308, [%rd117];
	// end inline asm
	mov.b32 	%f339, %r308;
	setp.lt.f32 	%p198, %f338, %f339;
	selp.f32 	%f340, %f339, %f338, %p198;
	add.s64 	%rd118, %rd116, 2048;
	// begin inline asm
	ld.global.nc.u32 %r309, [%rd118];
	// end inline asm
	mov.b32 	%f341, %r309;
	setp.lt.f32 	%p199, %f340, %f341;
	selp.f32 	%f342, %f341, %f340, %p199;
	add.s64 	%rd119, %rd116, 3072;
	// begin inline asm
	ld.global.nc.u32 %r310, [%rd119];
	// end inline asm
	mov.b32 	%f343, %r310;
	setp.lt.f32 	%p200, %f342, %f343;
	selp.f32 	%f423, %f343, %f342, %p200;
	add.s32 	%r384, %r384, 1024;
	setp.lt.s32 	%p201, %r384, %r67;
	@%p201 bra 	$L__BB16_12;
$L__BB16_13:
	setp.lt.s32 	%p202, %r67, 256;
	@%p202 bra 	$L__BB16_18;
	// begin inline asm
	mov.u32 %r349, %laneid;
	// end inline asm
	mov.b32 	%r351, %f423;
	mov.b32 	%r352, 1;
	mov.b32 	%r373, 31;
	mov.b32 	%r374, -1;
	// begin inline asm
	shfl.sync.down.b32 %r350, %r351, %r352, %r373, %r374;
	// end inline asm
	mov.b32 	%f391, %r350;
	setp.gt.s32 	%p230, %r349, 30;
	setp.lt.f32 	%p231, %f423, %f391;
	selp.f32 	%f392, %f391, %f423, %p231;
	selp.f32 	%f393, %f423, %f392, %p230;
	mov.b32 	%r356, %f393;
	mov.b32 	%r357, 2;
	// begin inline asm
	shfl.sync.down.b32 %r355, %r356, %r357, %r373, %r374;
	// end inline asm
	mov.b32 	%f394, %r355;
	setp.gt.s32 	%p232, %r349, 29;
	setp.lt.f32 	%p233, %f393, %f394;
	selp.f32 	%f395, %f394, %f393, %p233;
	selp.f32 	%f396, %f393, %f395, %p232;
	mov.b32 	%r361, %f396;
	mov.b32 	%r362, 4;
	// begin inline asm
	shfl.sync.down.b32 %r360, %r361, %r362, %r373, %r374;
	// end inline asm
	mov.b32 	%f397, %r360;
	setp.gt.s32 	%p234, %r349, 27;
	setp.lt.f32 	%p235, %f396, %f397;
	selp.f32 	%f398, %f397, %f396, %p235;
	selp.f32 	%f399, %f396, %f398, %p234;
	mov.b32 	%r366, %f399;
	mov.b32 	%r367, 8;
	// begin inline asm
	shfl.sync.down.b32 %r365, %r366, %r367, %r373, %r374;
	// end inline asm
	mov.b32 	%f400, %r365;
	setp.gt.s32 	%p236, %r349, 23;
	setp.lt.f32 	%p237, %f399, %f400;
	selp.f32 	%f401, %f400, %f399, %p237;
	selp.f32 	%f402, %f399, %f401, %p236;
	mov.b32 	%r371, %f402;
	mov.b32 	%r372, 16;
	// begin inline asm
	shfl.sync.down.b32 %r370, %r371, %r372, %r373, %r374;
	// end inline asm
	mov.b32 	%f403, %r370;
	setp.gt.s32 	%p238, %r349, 15;
	setp.lt.f32 	%p239, %f402, %f403;
	selp.f32 	%f10, %f403, %f402, %p239;
	selp.f32 	%f444, %f402, %f10, %p238;
	setp.ne.s32 	%p240, %r349, 0;
	@%p240 bra 	$L__BB16_16;
	shr.u32 	%r375, %r1, 3;
	and.b32  	%r376, %r375, 124;
	mov.u32 	%r377, _ZZN3cub18CUB_300001_SM_10006detail6reduce28DeviceReduceSingleTileKernelINS2_10policy_hubIfyN4cuda3__47maximumIfEEE10Policy1000EPfSB_iS8_ffNS5_3std3__410__identityEEEvT0_T1_T2_T3_T4_T6_E12temp_storage;
	add.s32 	%r378, %r377, %r376;
	st.shared.f32 	[%r378+8], %f10;
$L__BB16_16:
	bar.sync 	0;
	setp.ne.s32 	%p241, %r1, 0;
	@%p241 bra 	$L__BB16_72;
	ld.shared.f32 	%f404, [_ZZN3cub18CUB_300001_SM_10006detail6reduce28DeviceReduceSingleTileKernelINS2_10policy_hubIfyN4cuda3__47maximumIfEEE10Policy1000EPfSB_iS8_ffNS5_3std3__410__identityEEEvT0_T1_T2_T3_T4_T6_E12temp_storage+12];
	setp.lt.f32 	%p242, %f444, %f404;
	selp.f32 	%f405, %f404, %f444, %p242;
	ld.shared.f32 	%f406, [_ZZN3cub18CUB_300001_SM_10006detail6reduce28DeviceReduceSingleTileKernelINS2_10policy_hubIfyN4cuda3__47maximumIfEEE10Policy1000EPfSB_iS8_ffNS5_3std3__410__identityEEEvT0_T1_T2_T3_T4_T6_E12temp_storage+16];
	setp.lt.f32 	%p243, %f405, %f406;
	selp.f32 	%f407, %f406, %f405, %p243;
	ld.shared.f32 	%f408, [_ZZN3cub18CUB_300001_SM_10006detail6reduce28DeviceReduceSingleTileKernelINS2_10policy_hubIfyN4cuda3__47maximumIfEEE10Policy1000EPfSB_iS8_ffNS5_3std3__410__identityEEEvT0_T1_T2_T3_T4_T6_E12temp_storage+20];
	setp.lt.f32 	%p244, %f407, %f408;
	selp.f32 	%f409, %f408, %f407, %p244;
	ld.shared.f32 	%f410, [_ZZN3cub18CUB_300001_SM_10006detail6reduce28DeviceReduceSingleTileKernelINS2_10policy_hubIfyN4cuda3__47maximumIfEEE10Policy1000EPfSB_iS8_ffNS5_3std3__410__identityEEEvT0_T1_T2_T3_T4_T6_E12temp_storage+24];
	setp.lt.f32 	%p245, %f409, %f410;
	selp.f32 	%f411, %f410, %f409, %p245;
	ld.shared.f32 	%f412, [_ZZN3cub18CUB_300001_SM_10006detail6reduce28DeviceReduceSingleTileKernelINS2_10policy_hubIfyN4cuda3__47maximumIfEEE10Policy1000EPfSB_iS8_ffNS5_3std3__410__identityEEEvT0_T1_T2_T3_T4_T6_E12temp_storage+28];
	setp.lt.f32 	%p246, %f411, %f412;
	selp.f32 	%f413, %f412, %f411, %p246;
	ld.shared.f32 	%f414, [_ZZN3cub18CUB_300001_SM_10006detail6reduce28DeviceReduceSingleTileKernelINS2_10policy_hubIfyN4cuda3__47maximumIfEEE10Policy1000EPfSB_iS8_ffNS5_3std3__410__identityEEEvT0_T1_T2_T3_T4_T6_E12temp_storage+32];
	setp.lt.f32 	%p247, %f413, %f414;
	selp.f32 	%f415, %f414, %f413, %p247;
	ld.shared.f32 	%f416, [_ZZN3cub18CUB_300001_SM_10006detail6reduce28DeviceReduceSingleTileKernelINS2_10policy_hubIfyN4cuda3__47maximumIfEEE10Policy1000EPfSB_iS8_ffNS5_3std3__410__identityEEEvT0_T1_T2_T3_T4_T6_E12temp_storage+36];
	setp.lt.f32 	%p248, %f415, %f416;
	selp.f32 	%f444, %f416, %f415, %p248;
	bra.uni 	$L__BB16_72;
$L__BB16_18:
	// begin inline asm
	mov.u32 %r311, %laneid;
	// end inline asm
	and.b32  	%r337, %r1, 992;
	add.s32 	%r338, %r337, 32;
	setp.gt.s32 	%p203, %r338, %r67;
	not.b32 	%r339, %r337;
	add.s32 	%r340, %r67, %r339;
	selp.b32 	%r335, %r340, 31, %p203;
	mov.b32 	%r313, %f423;
	mov.b32 	%r314, 1;
	mov.b32 	%r336, -1;
	// begin inline asm
	shfl.sync.down.b32 %r312, %r313, %r314, %r335, %r336;
	// end inline asm
	mov.b32 	%f344, %r312;
	setp.lt.s32 	%p204, %r311, %r335;
	setp.lt.f32 	%p205, %f423, %f344;
	selp.f32 	%f345, %f344, %f423, %p205;
	selp.f32 	%f346, %f345, %f423, %p204;
	mov.b32 	%r318, %f346;
	mov.b32 	%r319, 2;
	// begin inline asm
	shfl.sync.down.b32 %r317, %r318, %r319, %r335, %r336;
	// end inline asm
	mov.b32 	%f347, %r317;
	add.s32 	%r341, %r311, 2;
	setp.gt.s32 	%p206, %r341, %r335;
	setp.lt.f32 	%p207, %f346, %f347;
	selp.f32 	%f348, %f347, %f346, %p207;
	selp.f32 	%f349, %f346, %f348, %p206;
	mov.b32 	%r323, %f349;
	mov.b32 	%r324, 4;
	// begin inline asm
	shfl.sync.down.b32 %r322, %r323, %r324, %r335, %r336;
	// end inline asm
	mov.b32 	%f350, %r322;
	add.s32 	%r342, %r311, 4;
	setp.gt.s32 	%p208, %r342, %r335;
	setp.lt.f32 	%p209, %f349, %f350;
	selp.f32 	%f351, %f350, %f349, %p209;
	selp.f32 	%f352, %f349, %f351, %p208;
	mov.b32 	%r328, %f352;
	mov.b32 	%r329, 8;
	// begin inline asm
	shfl.sync.down.b32 %r327, %r328, %r329, %r335, %r336;
	// end inline asm
	mov.b32 	%f353, %r327;
	add.s32 	%r343, %r311, 8;
	setp.gt.s32 	%p210, %r343, %r335;
	setp.lt.f32 	%p211, %f352, %f353;
	selp.f32 	%f354, %f353, %f352, %p211;
	selp.f32 	%f355, %f352, %f354, %p210;
	mov.b32 	%r333, %f355;
	mov.b32 	%r334, 16;
	// begin inline asm
	shfl.sync.down.b32 %r332, %r333, %r334, %r335, %r336;
	// end inline asm
	mov.b32 	%f356, %r332;
	add.s32 	%r344, %r311, 16;
	setp.gt.s32 	%p212, %r344, %r335;
	setp.lt.f32 	%p213, %f355, %f356;
	selp.f32 	%f357, %f356, %f355, %p213;
	selp.f32 	%f444, %f355, %f357, %p212;
	setp.ne.s32 	%p214, %r311, 0;
	@%p214 bra 	$L__BB16_20;
	shr.u32 	%r345, %r1, 3;
	and.b32  	%r346, %r345, 124;
	mov.u32 	%r347, _ZZN3cub18CUB_300001_SM_10006detail6reduce28DeviceReduceSingleTileKernelINS2_10policy_hubIfyN4cuda3__47maximumIfEEE10Policy1000EPfSB_iS8_ffNS5_3std3__410__identityEEEvT0_T1_T2_T3_T4_T6_E12temp_storage;
	add.s32 	%r348, %r347, %r346;
	st.shared.f32 	[%r348+8], %f444;
$L__BB16_20:
	bar.sync 	0;
	setp.ne.s32 	%p215, %r1, 0;
	@%p215 bra 	$L__BB16_72;
	setp.gt.s32 	%p216, %r67, 32;
	ld.shared.f32 	%f358, [_ZZN3cub18CUB_300001_SM_10006detail6reduce28DeviceReduceSingleTileKernelINS2_10policy_hubIfyN4cuda3__47maximumIfEEE10Policy1000EPfSB_iS8_ffNS5_3std3__410__identityEEEvT0_T1_T2_T3_T4_T6_E12temp_storage+12];
	setp.lt.f32 	%p217, %f444, %f358;
	selp.f32 	%f360, %f358, %f444, %p217;
	selp.f32 	%f361, %f360, %f444, %p216;
	setp.gt.s32 	%p218, %r67, 64;
	ld.shared.f32 	%f363, [_ZZN3cub18CUB_300001_SM_10006detail6reduce28DeviceReduceSingleTileKernelINS2_10policy_hubIfyN4cuda3__47maximumIfEEE10Policy1000EPfSB_iS8_ffNS5_3std3__410__identityEEEvT0_T1_T2_T3_T4_T6_E12temp_storage+16];
	setp.lt.f32 	%p219, %f361, %f363;
	selp.f32 	%f365, %f363, %f361, %p219;
	selp.f32 	%f366, %f365, %f361, %p218;
	setp.gt.s32 	%p220, %r67, 96;
	ld.shared.f32 	%f368, [_ZZN3cub18CUB_300001_SM_10006detail6reduce28DeviceReduceSingleTileKernelINS2_10policy_hubIfyN4cuda3__47maximumIfEEE10Policy1000EPfSB_iS8_ffNS5_3std3__410__identityEEEvT0_T1_T2_T3_T4_T6_E12temp_storage+20];
	setp.lt.f32 	%p221, %f366, %f368;
	selp.f32 	%f370, %f368, %f366, %p221;
	selp.f32 	%f371, %f370, %f366, %p220;
	setp.gt.s32 	%p222, %r67, 128;
	ld.shared.f32 	%f373, [_ZZN3cub18CUB_300001_SM_10006detail6reduce28DeviceReduceSingleTileKernelINS2_10policy_hubIfyN4cuda3__47maximumIfEEE10Policy1000EPfSB_iS8_ffNS5_3std3__410__identityEEEvT0_T1_T2_T3_T4_T6_E12temp_storage+24];
	setp.lt.f32 	%p223, %f371, %f373;
	selp.f32 	%f375, %f373, %f371, %p223;
	selp.f32 	%f376, %f375, %f371, %p222;
	setp.gt.s32 	%p224, %r67, 160;
	ld.shared.f32 	%f378, [_ZZN3cub18CUB_300001_SM_10006detail6reduce28DeviceReduceSingleTileKernelINS2_10policy_hubIfyN4cuda3__47maximumIfEEE10Policy1000EPfSB_iS8_ffNS5_3std3__410__identityEEEvT0_T1_T2_T3_T4_T6_E12temp_storage+28];
	setp.lt.f32 	%p225, %f376, %f378;
	selp.f32 	%f380, %f378, %f376, %p225;
	selp.f32 	%f381, %f380, %f376, %p224;
	setp.gt.s32 	%p226, %r67, 192;
	ld.shared.f32 	%f383, [_ZZN3cub18CUB_300001_SM_10006detail6reduce28DeviceReduceSingleTileKernelINS2_10policy_hubIfyN4cuda3__47maximumIfEEE10Policy1000EPfSB_iS8_ffNS5_3std3__410__identityEEEvT0_T1_T2_T3_T4_T6_E12temp_storage+32];
	setp.lt.f32 	%p227, %f381, %f383;
	selp.f32 	%f385, %f383, %f381, %p227;
	selp.f32 	%f386, %f385, %f381, %p226;
	setp.gt.s32 	%p228, %r67, 224;
	ld.shared.f32 	%f388, [_ZZN3cub18CUB_300001_SM_10006detail6reduce28DeviceReduceSingleTileKernelINS2_10policy_hubIfyN4cuda3__47maximumIfEEE10Policy1000EPfSB_iS8_ffNS5_3std3__410__identityEEEvT0_T1_T2_T3_T4_T6_E12temp_storage+36];
	setp.lt.f32 	%p229, %f386, %f388;
	selp.f32 	%f390, %f388, %f386, %p229;
	selp.f32 	%f444, %f390, %f386, %p228;
	bra.uni 	$L__BB16_72;
$L__BB16_22:
	mov.u32 	%r13, %tid.x;
	shl.b32 	%r224, %r13, 2;
	mul.wide.u32 	%rd86, %r224, 4;
	add.s64 	%rd76, %rd16, %rd86;
	// begin inline asm
	ld.global.nc.v2.u64 {%rd74, %rd75}, [%rd76];
	// end inline asm
	mov.b64 	{%r225, %r226}, %rd75;
	mov.b64 	{%r227, %r228}, %rd74;
	mov.b32 	%f238, %r228;
	mov.b32 	%f239, %r227;
	mov.b32 	%f240, %r226;
	mov.b32 	%f241, %r225;
	add.s64 	%rd79, %rd76, 4096;
	// begin inline asm
	ld.global.nc.v2.u64 {%rd77, %rd78}, [%rd79];
	// end inline asm
	mov.b64 	{%r229, %r230}, %rd78;
	mov.b64 	{%r231, %r232}, %rd77;
	mov.b32 	%f242, %r232;
	mov.b32 	%f243, %r231;
	mov.b32 	%f244, %r230;
	mov.b32 	%f245, %r229;
	add.s64 	%rd82, %rd76, 8192;
	// begin inline asm
	ld.global.nc.v2.u64 {%rd80, %rd81}, [%rd82];
	// end inline asm
	mov.b64 	{%r233, %r234}, %rd81;
	mov.b64 	{%r235, %r236}, %rd80;
	mov.b32 	%f246, %r236;
	mov.b32 	%f247, %r235;
	mov.b32 	%f248, %r234;
	mov.b32 	%f249, %r233;
	add.s64 	%rd85, %rd76, 12288;
	// begin inline asm
	ld.global.nc.v2.u64 {%rd83, %rd84}, [%rd85];
	// end inline asm
	mov.b64 	{%r237, %r238}, %rd84;
	mov.b64 	{%r239, %r240}, %rd83;
	mov.b32 	%f250, %r240;
	mov.b32 	%f251, %r239;
	mov.b32 	%f252, %r238;
	mov.b32 	%f253, %r237;
	setp.lt.f32 	%p127, %f239, %f238;
	selp.f32 	%f254, %f238, %f239, %p127;
	setp.lt.f32 	%p128, %f241, %f240;
	selp.f32 	%f255, %f240, %f241, %p128;
	setp.lt.f32 	%p129, %f243, %f242;
	selp.f32 	%f256, %f242, %f243, %p129;
	setp.lt.f32 	%p130, %f245, %f244;
	selp.f32 	%f257, %f244, %f245, %p130;
	setp.lt.f32 	%p131, %f247, %f246;
	selp.f32 	%f258, %f246, %f247, %p131;
	setp.lt.f32 	%p132, %f249, %f248;
	selp.f32 	%f259, %f248, %f249, %p132;
	setp.lt.f32 	%p133, %f251, %f250;
	selp.f32 	%f260, %f250, %f251, %p133;
	setp.lt.f32 	%p134, %f253, %f252;
	selp.f32 	%f261, %f252, %f253, %p134;
	setp.lt.f32 	%p135, %f254, %f255;
	selp.f32 	%f262, %f255, %f254, %p135;
	setp.lt.f32 	%p136, %f256, %f257;
	selp.f32 	%f263, %f257, %f256, %p136;
	setp.lt.f32 	%p137, %f258, %f259;
	selp.f32 	%f264, %f259, %f258, %p137;
	setp.lt.f32 	%p138, %f260, %f261;
	selp.f32 	%f265, %f261, %f260, %p138;
	setp.lt.f32 	%p139, %f262, %f263;
	selp.f32 	%f266, %f263, %f262, %p139;
	setp.lt.f32 	%p140, %f264, %f265;
	selp.f32 	%f267, %f265, %f264, %p140;
	setp.lt.f32 	%p141, %f266, %f267;
	selp.f32 	%f430, %f267, %f266, %p141;
	setp.lt.u32 	%p142, %r67, 8192;
	mov.b32 	%r387, 4096;
	@%p142 bra 	$L__BB16_26;
	add.s32 	%r14, %r67, -4096;
	mov.b32 	%r387, 4096;
$L__BB16_24:
	mul.wide.s32 	%rd99, %r387, 4;
	add.s64 	%rd89, %rd76, %rd99;
	// begin inline asm
	ld.global.nc.v2.u64 {%rd87, %rd88}, [%rd89];
	// end inline asm
	mov.b64 	{%r242, %r243}, %rd88;
	mov.b64 	{%r244, %r245}, %rd87;
	mov.b32 	%f268, %r245;
	mov.b32 	%f269, %r244;
	mov.b32 	%f270, %r243;
	mov.b32 	%f271, %r242;
	add.s64 	%rd92, %rd89, 4096;
	// begin inline asm
	ld.global.nc.v2.u64 {%rd90, %rd91}, [%rd92];
	// end inline asm
	mov.b64 	{%r246, %r247}, %rd91;
	mov.b64 	{%r248, %r249}, %rd90;
	mov.b32 	%f272, %r249;
	mov.b32 	%f273, %r248;
	mov.b32 	%f274, %r247;
	mov.b32 	%f275, %r246;
	add.s64 	%rd95, %rd89, 8192;
	// begin inline asm
	ld.global.nc.v2.u64 {%rd93, %rd94}, [%rd95];
	// end inline asm
	mov.b64 	{%r250, %r251}, %rd94;
	mov.b64 	{%r252, %r253}, %rd93;
	mov.b32 	%f276, %r253;
	mov.b32 	%f277, %r252;
	mov.b32 	%f278, %r251;
	mov.b32 	%f279, %r250;
	add.s64 	%rd98, %rd89, 12288;
	// begin inline asm
	ld.global.nc.v2.u64 {%rd96, %rd97}, [%rd98];
	// end inline asm
	mov.b64 	{%r254, %r255}, %rd97;
	mov.b64 	{%r256, %r257}, %rd96;
	mov.b32 	%f280, %r257;
	mov.b32 	%f281, %r256;
	mov.b32 	%f282, %r255;
	mov.b32 	%f283, %r254;
	setp.lt.f32 	%p143, %f430, %f269;
	selp.f32 	%f284, %f269, %f430, %p143;
	setp.lt.f32 	%p144, %f268, %f271;
	selp.f32 	%f285, %f271, %f268, %p144;
	setp.lt.f32 	%p145, %f270, %f273;
	selp.f32 	%f286, %f273, %f270, %p145;
	setp.lt.f32 	%p146, %f272, %f275;
	selp.f32 	%f287, %f275, %f272, %p146;
	setp.lt.f32 	%p147, %f274, %f277;
	selp.f32 	%f288, %f277, %f274, %p147;
	setp.lt.f32 	%p148, %f276, %f279;
	selp.f32 	%f289, %f279, %f276, %p148;
	setp.lt.f32 	%p149, %f278, %f281;
	selp.f32 	%f290, %f281, %f278, %p149;
	setp.lt.f32 	%p150, %f280, %f283;
	selp.f32 	%f291, %f283, %f280, %p150;
	setp.lt.f32 	%p151, %f284, %f285;
	selp.f32 	%f292, %f285, %f284, %p151;
	setp.lt.f32 	%p152, %f286, %f287;
	selp.f32 	%f293, %f287, %f286, %p152;
	setp.lt.f32 	%p153, %f288, %f289;
	selp.f32 	%f294, %f289, %f288, %p153;
	setp.lt.f32 	%p154, %f290, %f291;
	selp.f32 	%f295, %f291, %f290, %p154;
	setp.lt.f32 	%p155, %f292, %f293;
	selp.f32 	%f296, %f293, %f292, %p155;
	setp.lt.f32 	%p156, %f294, %f295;
	selp.f32 	%f297, %f295, %f294, %p156;
	setp.lt.f32 	%p157, %f296, %f297;
	selp.f32 	%f298, %f297, %f296, %p157;
	setp.lt.f32 	%p158, %f298, %f282;
	selp.f32 	%f430, %f282, %f298, %p158;
	sub.s32 	%r258, %r67, %r387;
	setp.lt.s32 	%p159, %r258, 4096;
	@%p159 bra 	$L__BB16_34;
	add.s32 	%r387, %r387, 4096;
	setp.le.s32 	%p160, %r387, %r14;
	@%p160 bra 	$L__BB16_24;
$L__BB16_26:
	setp.le.s32 	%p161, %r67, %r387;
	@%p161 bra 	$L__BB16_34;
	sub.s32 	%r18, %r67, %r387;
	setp.ge.s32 	%p162, %r13, %r18;
	@%p162 bra 	$L__BB16_34;
	not.b32 	%r259, %r13;
	add.s32 	%r260, %r67, %r259;
	sub.s32 	%r19, %r260, %r387;
	and.b32  	%r261, %r19, 768;
	setp.eq.s32 	%p163, %r261, 768;
	mov.u32 	%r391, %r13;
	@%p163 bra 	$L__BB16_31;
	add.s32 	%r389, %r13, %r387;
	shr.u32 	%r262, %r19, 8;
	add.s32 	%r263, %r262, 1;
	and.b32  	%r264, %r263, 3;
	neg.s32 	%r388, %r264;
	mov.u32 	%r391, %r13;
$L__BB16_30:
	.pragma "nounroll";
	mul.wide.u32 	%rd101, %r389, 4;
	add.s64 	%rd100, %rd16, %rd101;
	// begin inline asm
	ld.global.nc.u32 %r265, [%rd100];
	// end inline asm
	mov.b32 	%f300, %r265;
	setp.lt.f32 	%p164, %f430, %f300;
	selp.f32 	%f430, %f300, %f430, %p164;
	add.s32 	%r391, %r391, 256;
	add.s32 	%r389, %r389, 256;
	add.s32 	%r388, %r388, 1;
	setp.ne.s32 	%p165, %r388, 0;
	@%p165 bra 	$L__BB16_30;
$L__BB16_31:
	setp.lt.u32 	%p166, %r19, 768;
	@%p166 bra 	$L__BB16_34;
	cvt.u64.u32 	%rd102, %r391;
	cvt.u64.u32 	%rd103, %r387;
	add.s64 	%rd104, %rd102, %rd103;
	shl.b64 	%rd105, %rd104, 2;
	add.s64 	%rd106, %rd105, %rd16;
	add.s64 	%rd122, %rd106, 2048;
	add.s32 	%r392, %r391, %r387;
$L__BB16_33:
	mul.wide.u32 	%rd111, %r392, 4;
	add.s64 	%rd107, %rd16, %rd111;
	// begin inline asm
	ld.global.nc.u32 %r266, [%rd107];
	// end inline asm
	mov.b32 	%f301, %r266;
	setp.lt.f32 	%p167, %f430, %f301;
	selp.f32 	%f302, %f301, %f430, %p167;
	add.s64 	%rd108, %rd122, -1024;
	// begin inline asm
	ld.global.nc.u32 %r267, [%rd108];
	// end inline asm
	mov.b32 	%f303, %r267;
	setp.lt.f32 	%p168, %f302, %f303;
	selp.f32 	%f304, %f303, %f302, %p168;
	// begin inline asm
	ld.global.nc.u32 %r268, [%rd122];
	// end inline asm
	mov.b32 	%f305, %r268;
	setp.lt.f32 	%p169, %f304, %f305;
	selp.f32 	%f306, %f305, %f304, %p169;
	add.s64 	%rd110, %rd122, 1024;
	// begin inline asm
	ld.global.nc.u32 %r269, [%rd110];
	// end inline asm
	mov.b32 	%f307, %r269;
	setp.lt.f32 	%p170, %f306, %f307;
	selp.f32 	%f430, %f307, %f306, %p170;
	add.s32 	%r391, %r391, 1024;
	add.s64 	%rd122, %rd122, 4096;
	add.s32 	%r392, %r392, 1024;
	setp.lt.s32 	%p171, %r391, %r18;
	@%p171 bra 	$L__BB16_33;
$L__BB16_34:
	// begin inline asm
	mov.u32 %r270, %laneid;
	// end inline asm
	mov.b32 	%r272, %f430;
	mov.b32 	%r273, 1;
	mov.b32 	%r294, 31;
	mov.b32 	%r295, -1;
	// begin inline asm
	shfl.sync.down.b32 %r271, %r272, %r273, %r294, %r295;
	// end inline asm
	mov.b32 	%f308, %r271;
	setp.gt.s32 	%p172, %r270, 30;
	setp.lt.f32 	%p173, %f430, %f308;
	selp.f32 	%f309, %f308, %f430, %p173;
	selp.f32 	%f310, %f430, %f309, %p172;
	mov.b32 	%r277, %f310;
	mov.b32 	%r278, 2;
	// begin inline asm
	shfl.sync.down.b32 %r276, %r277, %r278, %r294, %r295;
	// end inline asm
	mov.b32 	%f311, %r276;
	setp.gt.s32 	%p174, %r270, 29;
	setp.lt.f32 	%p175, %f310, %f311;
	selp.f32 	%f312, %f311, %f310, %p175;
	selp.f32 	%f313, %f310, %f312, %p174;
	mov.b32 	%r282, %f313;
	mov.b32 	%r283, 4;
	// begin inline asm
	shfl.sync.down.b32 %r281, %r282, %r283, %r294, %r295;
	// end inline asm
	mov.b32 	%f314, %r281;
	setp.gt.s32 	%p176, %r270, 27;
	setp.lt.f32 	%p177, %f313, %f314;
	selp.f32 	%f315, %f314, %f313, %p177;
	selp.f32 	%f316, %f313, %f315, %p176;
	mov.b32 	%r287, %f316;
	mov.b32 	%r288, 8;
	// begin inline asm
	shfl.sync.down.b32 %r286, %r287, %r288, %r294, %r295;
	// end inline asm
	mov.b32 	%f317, %r286;
	setp.gt.s32 	%p178, %r270, 23;
	setp.lt.f32 	%p179, %f316, %f317;
	selp.f32 	%f318, %f317, %f316, %p179;
	selp.f32 	%f319, %f316, %f318, %p178;
	mov.b32 	%r292, %f319;
	mov.b32 	%r293, 16;
	// begin inline asm
	shfl.sync.down.b32 %r291, %r292, %r293, %r294, %r295;
	// end inline asm
	mov.b32 	%f320, %r291;
	setp.gt.s32 	%p180, %r270, 15;
	setp.lt.f32 	%p181, %f319, %f320;
	selp.f32 	%f26, %f320, %f319, %p181;
	selp.f32 	%f444, %f319, %f26, %p180;
	setp.ne.s32 	%p182, %r270, 0;
	@%p182 bra 	$L__BB16_36;
	shr.u32 	%r296, %r13, 3;
	and.b32  	%r297, %r296, 124;
	mov.u32 	%r298, _ZZN3cub18CUB_300001_SM_10006detail6reduce28DeviceReduceSingleTileKernelINS2_10policy_hubIfyN4cuda3__47maximumIfEEE10Policy1000EPfSB_iS8_ffNS5_3std3__410__identityEEEvT0_T1_T2_T3_T4_T6_E12temp_storage;
	add.s32 	%r299, %r298, %r297;
	st.shared.f32 	[%r299+8], %f26;
$L__BB16_36:
	bar.sync 	0;
	setp.ne.s32 	%p183, %r13, 0;
	@%p183 bra 	$L__BB16_72;
	ld.shared.f32 	%f321, [_ZZN3cub18CUB_300001_SM_10006detail6reduce28DeviceReduceSingleTileKernelINS2_10policy_hubIfyN4cuda3__47maximumIfEEE10Policy1000EPfSB_iS8_ffNS5_3std3__410__identityEEEvT0_T1_T2_T3_T4_T6_E12temp_storage+12];
	setp.lt.f32 	%p184, %f444, %f321;
	selp.f32 	%f322, %f321, %f444, %p184;
	ld.shared.f32 	%f323, [_ZZN3cub18CUB_300001_SM_10006detail6reduce28DeviceReduceSingleTileKernelINS2_10policy_hubIfyN4cuda3__47maximumIfEEE10Policy1000EPfSB_iS8_ffNS5_3std3__410__identityEEEvT0_T1_T2_T3_T4_T6_E12temp_storage+16];
	setp.lt.f32 	%p185, %f322, %f323;
	selp.f32 	%f324, %f323, %f322, %p185;
	ld.shared.f32 	%f325, [_ZZN3cub18CUB_300001_SM_10006detail6reduce28DeviceReduceSingleTileKernelINS2_10policy_hubIfyN4cuda3__47maximumIfEEE10Policy1000EPfSB_iS8_ffNS5_3std3__410__identityEEEvT0_T1_T2_T3_T4_T6_E12temp_storage+20];
	setp.lt.f32 	%p186, %f324, %f325;
	selp.f32 	%f326, %f325, %f324, %p186;
	ld.shared.f32 	%f327, [_ZZN3cub18CUB_300001_SM_10006detail6reduce28DeviceReduceSingleTileKernelINS2_10policy_hubIfyN4cuda3__47maximumIfEEE10Policy1000EPfSB_iS8_ffNS5_3std3__410__identityEEEvT0_T1_T2_T3_T4_T6_E12temp_storage+24];
	setp.lt.f32 	%p187, %f326, %f327;
	selp.f32 	%f328, %f327, %f326, %p187;
	ld.shared.f32 	%f329, [_ZZN3cub18CUB_300001_SM_10006detail6reduce28DeviceReduceSingleTileKernelINS2_10policy_hubIfyN4cuda3__47maximumIfEEE10Policy1000EPfSB_iS8_ffNS5_3std3__410__identityEEEvT0_T1_T2_T3_T4_T6_E12temp_storage+28];
	setp.lt.f32 	%p188, %f328, %f329;
	selp.f32 	%f330, %f329, %f328, %p188;
	ld.shared.f32 	%f331, [_ZZN3cub18CUB_300001_SM_10006detail6reduce28DeviceReduceSingleTileKernelINS2_10policy_hubIfyN4cuda3__47maximumIfEEE10Policy1000EPfSB_iS8_ffNS5_3std3__410__identityEEEvT0_T1_T2_T3_T4_T6_E12temp_storage+32];
	setp.lt.f32 	%p189, %f330, %f331;
	selp.f32 	%f332, %f331, %f330, %p189;
	ld.shared.f32 	%f333, [_ZZN3cub18CUB_300001_SM_10006detail6reduce28DeviceReduceSingleTileKernelINS2_10policy_hubIfyN4cuda3__47maximumIfEEE10Policy1000EPfSB_iS8_ffNS5_3std3__410__identityEEEvT0_T1_T2_T3_T4_T6_E12temp_storage+36];
	setp.lt.f32 	%p190, %f332, %f333;
	selp.f32 	%f444, %f333, %f332, %p190;
	bra.uni 	$L__BB16_72;
$L__BB16_38:
	setp.gt.s32 	%p3, %r67, 4095;
	@%p3 bra 	$L__BB16_56;
	mov.u32 	%r34, %tid.x;
	setp.ge.s32 	%p68, %r34, %r67;
	mov.f32 	%f436, 0f00000000;
	mov.u32 	%r397, %r34;
	@%p68 bra 	$L__BB16_41;
	mul.wide.u32 	%rd66, %r34, 4;
	add.s64 	%rd65, %rd16, %rd66;
	// begin inline asm
	ld.global.nc.u32 %r144, [%rd65];
	// end inline asm
	mov.b32 	%f436, %r144;
	add.s32 	%r397, %r34, 256;
$L__BB16_41:
	setp.ge.s32 	%p69, %r397, %r67;
	@%p69 bra 	$L__BB16_47;
	not.b32 	%r145, %r397;
	add.s32 	%r37, %r67, %r145;
	and.b32  	%r146, %r37, 768;
	setp.eq.s32 	%p70, %r146, 768;
	@%p70 bra 	$L__BB16_45;
	mul.wide.u32 	%rd67, %r397, 4;
	add.s64 	%rd123, %rd16, %rd67;
	shr.u32 	%r147, %r37, 8;
	add.s32 	%r148, %r147, 1;
	and.b32  	%r149, %r148, 3;
	neg.s32 	%r395, %r149;
$L__BB16_44:
	.pragma "nounroll";
	// begin inline asm
	ld.global.nc.u32 %r150, [%rd123];
	// end inline asm
	mov.b32 	%f157, %r150;
	setp.lt.f32 	%p71, %f436, %f157;
	selp.f32 	%f436, %f157, %f436, %p71;
	add.s32 	%r397, %r397, 256;
	add.s64 	%rd123, %rd123, 1024;
	add.s32 	%r395, %r395, 1;
	setp.ne.s32 	%p72, %r395, 0;
	@%p72 bra 	$L__BB16_44;
$L__BB16_45:
	setp.lt.u32 	%p73, %r37, 768;
	@%p73 bra 	$L__BB16_47;
$L__BB16_46:
	mul.wide.s32 	%rd73, %r397, 4;
	add.s64 	%rd69, %rd16, %rd73;
	// begin inline asm
	ld.global.nc.u32 %r151, [%rd69];
	// end inline asm
	mov.b32 	%f158, %r151;
	setp.lt.f32 	%p74, %f436, %f158;
	selp.f32 	%f159, %f158, %f436, %p74;
	add.s64 	%rd70, %rd69, 1024;
	// begin inline asm
	ld.global.nc.u32 %r152, [%rd70];
	// end inline asm
	mov.b32 	%f160, %r152;
	setp.lt.f32 	%p75, %f159, %f160;
	selp.f32 	%f161, %f160, %f159, %p75;
	add.s64 	%rd71, %rd69, 2048;
	// begin inline asm
	ld.global.nc.u32 %r153, [%rd71];
	// end inline asm
	mov.b32 	%f162, %r153;
	setp.lt.f32 	%p76, %f161, %f162;
	selp.f32 	%f163, %f162, %f161, %p76;
	add.s64 	%rd72, %rd69, 3072;
	// begin inline asm
	ld.global.nc.u32 %r154, [%rd72];
	// end inline asm
	mov.b32 	%f164, %r154;
	setp.lt.f32 	%p77, %f163, %f164;
	selp.f32 	%f436, %f164, %f163, %p77;
	add.s32 	%r397, %r397, 1024;
	setp.lt.s32 	%p78, %r397, %r67;
	@%p78 bra 	$L__BB16_46;
$L__BB16_47:
	setp.lt.s32 	%p79, %r67, 256;
	@%p79 bra 	$L__BB16_52;
	// begin inline asm
	mov.u32 %r193, %laneid;
	// end inline asm
	mov.b32 	%r195, %f436;
	mov.b32 	%r196, 1;
	mov.b32 	%r217, 31;
	mov.b32 	%r218, -1;
	// begin inline asm
	shfl.sync.down.b32 %r194, %r195, %r196, %r217, %r218;
	// end inline asm
	mov.b32 	%f212, %r194;
	setp.gt.s32 	%p107, %r193, 30;
	setp.lt.f32 	%p108, %f436, %f212;
	selp.f32 	%f213, %f212, %f436, %p108;
	selp.f32 	%f214, %f436, %f213, %p107;
	mov.b32 	%r200, %f214;
	mov.b32 	%r201, 2;
	// begin inline asm
	shfl.sync.down.b32 %r199, %r200, %r201, %r217, %r218;
	// end inline asm
	mov.b32 	%f215, %r199;
	setp.gt.s32 	%p109, %r193, 29;
	setp.lt.f32 	%p110, %f214, %f215;
	selp.f32 	%f216, %f215, %f214, %p110;
	selp.f32 	%f217, %f214, %f216, %p109;
	mov.b32 	%r205, %f217;
	mov.b32 	%r206, 4;
	// begin inline asm
	shfl.sync.down.b32 %r204, %r205, %r206, %r217, %r218;
	// end inline asm
	mov.b32 	%f218, %r204;
	setp.gt.s32 	%p111, %r193, 27;
	setp.lt.f32 	%p112, %f217, %f218;
	selp.f32 	%f219, %f218, %f217, %p112;
	selp.f32 	%f220, %f217, %f219, %p111;
	mov.b32 	%r210, %f220;
	mov.b32 	%r211, 8;
	// begin inline asm
	shfl.sync.down.b32 %r209, %r210, %r211, %r217, %r218;
	// end inline asm
	mov.b32 	%f221, %r209;
	setp.gt.s32 	%p113, %r193, 23;
	setp.lt.f32 	%p114, %f220, %f221;
	selp.f32 	%f222, %f221, %f220, %p114;
	selp.f32 	%f223, %f220, %f222, %p113;
	mov.b32 	%r215, %f223;
	mov.b32 	%r216, 16;
	// begin inline asm
	shfl.sync.down.b32 %r214, %r215, %r216, %r217, %r218;
	// end inline asm
	mov.b32 	%f224, %r214;
	setp.gt.s32 	%p115, %r193, 15;
	setp.lt.f32 	%p116, %f223, %f224;
	selp.f32 	%f38, %f224, %f223, %p116;
	selp.f32 	%f444, %f223, %f38, %p115;
	setp.ne.s32 	%p117, %r193, 0;
	@%p117 bra 	$L__BB16_50;
	shr.u32 	%r219, %r34, 3;
	and.b32  	%r220, %r219, 124;
	mov.u32 	%r221, _ZZN3cub18CUB_300001_SM_10006detail6reduce28DeviceReduceSingleTileKernelINS2_10policy_hubIfyN4cuda3__47maximumIfEEE10Policy1000EPfSB_iS8_ffNS5_3std3__410__identityEEEvT0_T1_T2_T3_T4_T6_E12temp_storage;
	add.s32 	%r222, %r221, %r220;
	st.shared.f32 	[%r222+8], %f38;
$L__BB16_50:
	bar.sync 	0;
	setp.ne.s32 	%p118, %r34, 0;
	@%p118 bra 	$L__BB16_72;
	ld.shared.f32 	%f225, [_ZZN3cub18CUB_300001_SM_10006detail6reduce28DeviceReduceSingleTileKernelINS2_10policy_hubIfyN4cuda3__47maximumIfEEE10Policy1000EPfSB_iS8_ffNS5_3std3__410__identityEEEvT0_T1_T2_T3_T4_T6_E12temp_storage+12];
	setp.lt.f32 	%p119, %f444, %f225;
	selp.f32 	%f226, %f225, %f444, %p119;
	ld.shared.f32 	%f227, [_ZZN3cub18CUB_300001_SM_10006detail6reduce28DeviceReduceSingleTileKernelINS2_10policy_hubIfyN4cuda3__47maximumIfEEE10Policy1000EPfSB_iS8_ffNS5_3std3__410__identityEEEvT0_T1_T2_T3_T4_T6_E12temp_storage+16];
	setp.lt.f32 	%p120, %f226, %f227;
	selp.f32 	%f228, %f227, %f226, %p120;
	ld.shared.f32 	%f229, [_ZZN3cub18CUB_300001_SM_10006detail6reduce28DeviceReduceSingleTileKernelINS2_10policy_hubIfyN4cuda3__47maximumIfEEE10Policy1000EPfSB_iS8_ffNS5_3std3__410__identityEEEvT0_T1_T2_T3_T4_T6_E12temp_storage+20];
	setp.lt.f32 	%p121, %f228, %f229;
	selp.f32 	%f230, %f229, %f228, %p121;
	ld.shared.f32 	%f231, [_ZZN3cub18CUB_300001_SM_10006detail6reduce28DeviceReduceSingleTileKernelINS2_10policy_hubIfyN4cuda3__47maximumIfEEE10Policy1000EPfSB_iS8_ffNS5_3std3__410__identityEEEvT0_T1_T2_T3_T4_T6_E12temp_storage+24];
	setp.lt.f32 	%p122, %f230, %f231;
	selp.f32 	%f232, %f231, %f230, %p122;
	ld.shared.f32 	%f233, [_ZZN3cub18CUB_300001_SM_10006detail6reduce28DeviceReduceSingleTileKernelINS2_10policy_hubIfyN4cuda3__47maximumIfEEE10Policy1000EPfSB_iS8_ffNS5_3std3__410__identityEEEvT0_T1_T2_T3_T4_T6_E12temp_storage+28];
	setp.lt.f32 	%p123, %f232, %f233;
	selp.f32 	%f234, %f233, %f232, %p123;
	ld.shared.f32 	%f235, [_ZZN3cub18CUB_300001_SM_10006detail6reduce28DeviceReduceSingleTileKernelINS2_10policy_hubIfyN4cuda3__47maximumIfEEE10Policy1000EPfSB_iS8_ffNS5_3std3__410__identityEEEvT0_T1_T2_T3_T4_T6_E12temp_storage+32];
	setp.lt.f32 	%p124, %f234, %f235;
	selp.f32 	%f236, %f235, %f234, %p124;
	ld.shared.f32 	%f237, [_ZZN3cub18CUB_300001_SM_10006detail6reduce28DeviceReduceSingleTileKernelINS2_10policy_hubIfyN4cuda3__47maximumIfEEE10Policy1000EPfSB_iS8_ffNS5_3std3__410__identityEEEvT0_T1_T2_T3_T4_T6_E12temp_storage+36];
	setp.lt.f32 	%p125, %f236, %f237;
	selp.f32 	%f444, %f237, %f236, %p125;
	bra.uni 	$L__BB16_72;
$L__BB16_52:
	// begin inline asm
	mov.u32 %r155, %laneid;
	// end inline asm
	and.b32  	%r181, %r34, 992;
	add.s32 	%r182, %r181, 32;
	setp.gt.s32 	%p80, %r182, %r67;
	not.b32 	%r183, %r181;
	add.s32 	%r184, %r67, %r183;
	selp.b32 	%r179, %r184, 31, %p80;
	mov.b32 	%r157, %f436;
	mov.b32 	%r158, 1;
	mov.b32 	%r180, -1;
	// begin inline asm
	shfl.sync.down.b32 %r156, %r157, %r158, %r179, %r180;
	// end inline asm
	mov.b32 	%f165, %r156;
	setp.lt.s32 	%p81, %r155, %r179;
	setp.lt.f32 	%p82, %f436, %f165;
	selp.f32 	%f166, %f165, %f436, %p82;
	selp.f32 	%f167, %f166, %f436, %p81;
	mov.b32 	%r162, %f167;
	mov.b32 	%r163, 2;
	// begin inline asm
	shfl.sync.down.b32 %r161, %r162, %r163, %r179, %r180;
	// end inline asm
	mov.b32 	%f168, %r161;
	add.s32 	%r185, %r155, 2;
	setp.gt.s32 	%p83, %r185, %r179;
	setp.lt.f32 	%p84, %f167, %f168;
	selp.f32 	%f169, %f168, %f167, %p84;
	selp.f32 	%f170, %f167, %f169, %p83;
	mov.b32 	%r167, %f170;
	mov.b32 	%r168, 4;
	// begin inline asm
	shfl.sync.down.b32 %r166, %r167, %r168, %r179, %r180;
	// end inline asm
	mov.b32 	%f171, %r166;
	add.s32 	%r186, %r155, 4;
	setp.gt.s32 	%p85, %r186, %r179;
	setp.lt.f32 	%p86, %f170, %f171;
	selp.f32 	%f172, %f171, %f170, %p86;
	selp.f32 	%f173, %f170, %f172, %p85;
	mov.b32 	%r172, %f173;
	mov.b32 	%r173, 8;
	// begin inline asm
	shfl.sync.down.b32 %r171, %r172, %r173, %r179, %r180;
	// end inline asm
	mov.b32 	%f174, %r171;
	add.s32 	%r187, %r155, 8;
	setp.gt.s32 	%p87, %r187, %r179;
	setp.lt.f32 	%p88, %f173, %f174;
	selp.f32 	%f175, %f174, %f173, %p88;
	selp.f32 	%f176, %f173, %f175, %p87;
	mov.b32 	%r177, %f176;
	mov.b32 	%r178, 16;
	// begin inline asm
	shfl.sync.down.b32 %r176, %r177, %r178, %r179, %r180;
	// end inline asm
	mov.b32 	%f177, %r176;
	add.s32 	%r188, %r155, 16;
	setp.gt.s32 	%p89, %r188, %r179;
	setp.lt.f32 	%p90, %f176, %f177;
	selp.f32 	%f178, %f177, %f176, %p90;
	selp.f32 	%f444, %f176, %f178, %p89;
	setp.ne.s32 	%p91, %r155, 0;
	@%p91 bra 	$L__BB16_54;
	shr.u32 	%r189, %r34, 3;
	and.b32  	%r190, %r189, 124;
	mov.u32 	%r191, _ZZN3cub18CUB_300001_SM_10006detail6reduce28DeviceReduceSingleTileKernelINS2_10policy_hubIfyN4cuda3__47maximumIfEEE10Policy1000EPfSB_iS8_ffNS5_3std3__410__identityEEEvT0_T1_T2_T3_T4_T6_E12temp_storage;
	add.s32 	%r192, %r191, %r190;
	st.shared.f32 	[%r192+8], %f444;
$L__BB16_54:
	bar.sync 	0;
	setp.ne.s32 	%p92, %r34, 0;
	@%p92 bra 	$L__BB16_72;
	setp.gt.s32 	%p93, %r67, 32;
	ld.shared.f32 	%f179, [_ZZN3cub18CUB_300001_SM_10006detail6reduce28DeviceReduceSingleTileKernelINS2_10policy_hubIfyN4cuda3__47maximumIfEEE10Policy1000EPfSB_iS8_ffNS5_3std3__410__identityEEEvT0_T1_T2_T3_T4_T6_E12temp_storage+12];
	setp.lt.f32 	%p94, %f444, %f179;
	selp.f32 	%f181, %f179, %f444, %p94;
	selp.f32 	%f182, %f181, %f444, %p93;
	setp.gt.s32 	%p95, %r67, 64;
	ld.shared.f32 	%f184, [_ZZN3cub18CUB_300001_SM_10006detail6reduce28DeviceReduceSingleTileKernelINS2_10policy_hubIfyN4cuda3__47maximumIfEEE10Policy1000EPfSB_iS8_ffNS5_3std3__410__identityEEEvT0_T1_T2_T3_T4_T6_E12temp_storage+16];
	setp.lt.f32 	%p96, %f182, %f184;
	selp.f32 	%f186, %f184, %f182, %p96;
	selp.f32 	%f187, %f186, %f182, %p95;
	setp.gt.s32 	%p97, %r67, 96;
	ld.shared.f32 	%f189, [_ZZN3cub18CUB_300001_SM_10006detail6reduce28DeviceReduceSingleTileKernelINS2_10policy_hubIfyN4cuda3__47maximumIfEEE10Policy1000EPfSB_iS8_ffNS5_3std3__410__identityEEEvT0_T1_T2_T3_T4_T6_E12temp_storage+20];
	setp.lt.f32 	%p98, %f187, %f189;
	selp.f32 	%f191, %f189, %f187, %p98;
	selp.f32 	%f192, %f191, %f187, %p97;
	setp.gt.s32 	%p99, %r67, 128;
	ld.shared.f32 	%f194, [_ZZN3cub18CUB_300001_SM_10006detail6reduce28DeviceReduceSingleTileKernelINS2_10policy_hubIfyN4cuda3__47maximumIfEEE10Policy1000EPfSB_iS8_ffNS5_3std3__410__identityEEEvT0_T1_T2_T3_T4_T6_E12temp_storage+24];
	setp.lt.f32 	%p100, %f192, %f194;
	selp.f32 	%f196, %f194, %f192, %p100;
	selp.f32 	%f197, %f196, %f192, %p99;
	setp.gt.s32 	%p101, %r67, 160;
	ld.shared.f32 	%f199, [_ZZN3cub18CUB_300001_SM_10006detail6reduce28DeviceReduceSingleTileKernelINS2_10policy_hubIfyN4cuda3__47maximumIfEEE10Policy1000EPfSB_iS8_ffNS5_3std3__410__identityEEEvT0_T1_T2_T3_T4_T6_E12temp_storage+28];
	setp.lt.f32 	%p102, %f197, %f199;
	selp.f32 	%f201, %f199, %f197, %p102;
	selp.f32 	%f202, %f201, %f197, %p101;
	setp.gt.s32 	%p103, %r67, 192;
	ld.shared.f32 	%f204, [_ZZN3cub18CUB_300001_SM_10006detail6reduce28DeviceReduceSingleTileKernelINS2_10policy_hubIfyN4cuda3__47maximumIfEEE10Policy1000EPfSB_iS8_ffNS5_3std3__410__identityEEEvT0_T1_T2_T3_T4_T6_E12temp_storage+32];
	setp.lt.f32 	%p104, %f202, %f204;
	selp.f32 	%f206, %f204, %f202, %p104;
	selp.f32 	%f207, %f206, %f202, %p103;
	setp.gt.s32 	%p105, %r67, 224;
	ld.shared.f32 	%f209, [_ZZN3cub18CUB_300001_SM_10006detail6reduce28DeviceReduceSingleTileKernelINS2_10policy_hubIfyN4cuda3__47maximumIfEEE10Policy1000EPfSB_iS8_ffNS5_3std3__410__identityEEEvT0_T1_T2_T3_T4_T6_E12temp_storage+36];
	setp.lt.f32 	%p106, %f207, %f209;
	selp.f32 	%f211, %f209, %f207, %p106;
	selp.f32 	%f444, %f211, %f207, %p105;
	bra.uni 	$L__BB16_72;
$L__BB16_56:
	mov.u32 	%r46, %tid.x;
	mul.wide.u32 	%rd35, %r46, 4;
	add.s64 	%rd19, %rd16, %rd35;
	// begin inline asm
	ld.global.nc.u32 %r68, [%rd19];
	// end inline asm
	mov.b32 	%f59, %r68;
	add.s64 	%rd20, %rd19, 1024;
	// begin inline asm
	ld.global.nc.u32 %r69, [%rd20];
	// end inline asm
	mov.b32 	%f60, %r69;
	add.s64 	%rd21, %rd19, 2048;
	// begin inline asm
	ld.global.nc.u32 %r70, [%rd21];
	// end inline asm
	mov.b32 	%f61, %r70;
	add.s64 	%rd22, %rd19, 3072;
	// begin inline asm
	ld.global.nc.u32 %r71, [%rd22];
	// end inline asm
	mov.b32 	%f62, %r71;
	add.s64 	%rd23, %rd19, 4096;
	// begin inline asm
	ld.global.nc.u32 %r72, [%rd23];
	// end inline asm
	mov.b32 	%f63, %r72;
	add.s64 	%rd24, %rd19, 5120;
	// begin inline asm
	ld.global.nc.u32 %r73, [%rd24];
	// end inline asm
	mov.b32 	%f64, %r73;
	add.s64 	%rd25, %rd19, 6144;
	// begin inline asm
	ld.global.nc.u32 %r74, [%rd25];
	// end inline asm
	mov.b32 	%f65, %r74;
	add.s64 	%rd26, %rd19, 7168;
	// begin inline asm
	ld.global.nc.u32 %r75, [%rd26];
	// end inline asm
	mov.b32 	%f66, %r75;
	add.s64 	%rd27, %rd19, 8192;
	// begin inline asm
	ld.global.nc.u32 %r76, [%rd27];
	// end inline asm
	mov.b32 	%f67, %r76;
	add.s64 	%rd28, %rd19, 9216;
	// begin inline asm
	ld.global.nc.u32 %r77, [%rd28];
	// end inline asm
	mov.b32 	%f68, %r77;
	add.s64 	%rd29, %rd19, 10240;
	// begin inline asm
	ld.global.nc.u32 %r78, [%rd29];
	// end inline asm
	mov.b32 	%f69, %r78;
	add.s64 	%rd30, %rd19, 11264;
	// begin inline asm
	ld.global.nc.u32 %r79, [%rd30];
	// end inline asm
	mov.b32 	%f70, %r79;
	add.s64 	%rd31, %rd19, 12288;
	// begin inline asm
	ld.global.nc.u32 %r80, [%rd31];
	// end inline asm
	mov.b32 	%f71, %r80;
	add.s64 	%rd32, %rd19, 13312;
	// begin inline asm
	ld.global.nc.u32 %r81, [%rd32];
	// end inline asm
	mov.b32 	%f72, %r81;
	add.s64 	%rd33, %rd19, 14336;
	// begin inline asm
	ld.global.nc.u32 %r82, [%rd33];
	// end inline asm
	mov.b32 	%f73, %r82;
	add.s64 	%rd34, %rd19, 15360;
	// begin inline asm
	ld.global.nc.u32 %r83, [%rd34];
	// end inline asm
	mov.b32 	%f74, %r83;
	setp.lt.f32 	%p4, %f59, %f60;
	selp.f32 	%f75, %f60, %f59, %p4;
	setp.lt.f32 	%p5, %f61, %f62;
	selp.f32 	%f76, %f62, %f61, %p5;
	setp.lt.f32 	%p6, %f63, %f64;
	selp.f32 	%f77, %f64, %f63, %p6;
	setp.lt.f32 	%p7, %f65, %f66;
	selp.f32 	%f78, %f66, %f65, %p7;
	setp.lt.f32 	%p8, %f67, %f68;
	selp.f32 	%f79, %f68, %f67, %p8;
	setp.lt.f32 	%p9, %f69, %f70;
	selp.f32 	%f80, %f70, %f69, %p9;
	setp.lt.f32 	%p10, %f71, %f72;
	selp.f32 	%f81, %f72, %f71, %p10;
	setp.lt.f32 	%p11, %f73, %f74;
	selp.f32 	%f82, %f74, %f73, %p11;
	setp.lt.f32 	%p12, %f75, %f76;
	selp.f32 	%f83, %f76, %f75, %p12;
	setp.lt.f32 	%p13, %f77, %f78;
	selp.f32 	%f84, %f78, %f77, %p13;
	setp.lt.f32 	%p14, %f79, %f80;
	selp.f32 	%f85, %f80, %f79, %p14;
	setp.lt.f32 	%p15, %f81, %f82;
	selp.f32 	%f86, %f82, %f81, %p15;
	setp.lt.f32 	%p16, %f83, %f84;
	selp.f32 	%f87, %f84, %f83, %p16;
	setp.lt.f32 	%p17, %f85, %f86;
	selp.f32 	%f88, %f86, %f85, %p17;
	setp.lt.f32 	%p18, %f87, %f88;
	selp.f32 	%f443, %f88, %f87, %p18;
	setp.lt.u32 	%p19, %r67, 8192;
	mov.b32 	%r400, 4096;
	@%p19 bra 	$L__BB16_60;
	add.s32 	%r47, %r67, -4096;
	mov.b32 	%r400, 4096;
$L__BB16_58:
	mul.wide.s32 	%rd52, %r400, 4;
	add.s64 	%rd36, %rd19, %rd52;
	// begin inline asm
	ld.global.nc.u32 %r86, [%rd36];
	// end inline asm
	mov.b32 	%f89, %r86;
	add.s64 	%rd37, %rd36, 1024;
	// begin inline asm
	ld.global.nc.u32 %r87, [%rd37];
	// end inline asm
	mov.b32 	%f90, %r87;
	add.s64 	%rd38, %rd36, 2048;
	// begin inline asm
	ld.global.nc.u32 %r88, [%rd38];
	// end inline asm
	mov.b32 	%f91, %r88;
	add.s64 	%rd39, %rd36, 3072;
	// begin inline asm
	ld.global.nc.u32 %r89, [%rd39];
	// end inline asm
	mov.b32 	%f92, %r89;
	add.s64 	%rd40, %rd36, 4096;
	// begin inline asm
	ld.global.nc.u32 %r90, [%rd40];
	// end inline asm
	mov.b32 	%f93, %r90;
	add.s64 	%rd41, %rd36, 5120;
	// begin inline asm
	ld.global.nc.u32 %r91, [%rd41];
	// end inline asm
	mov.b32 	%f94, %r91;
	add.s64 	%rd42, %rd36, 6144;
	// begin inline asm
	ld.global.nc.u32 %r92, [%rd42];
	// end inline asm
	mov.b32 	%f95, %r92;
	add.s64 	%rd43, %rd36, 7168;
	// begin inline asm
	ld.global.nc.u32 %r93, [%rd43];
	// end inline asm
	mov.b32 	%f96, %r93;
	add.s64 	%rd44, %rd36, 8192;
	// begin inline asm
	ld.global.nc.u32 %r94, [%rd44];
	// end inline asm
	mov.b32 	%f97, %r94;
	add.s64 	%rd45, %rd36, 9216;
	// begin inline asm
	ld.global.nc.u32 %r95, [%rd45];
	// end inline asm
	mov.b32 	%f98, %r95;
	add.s64 	%rd46, %rd36, 10240;
	// begin inline asm
	ld.global.nc.u32 %r96, [%rd46];
	// end inline asm
	mov.b32 	%f99, %r96;
	add.s64 	%rd47, %rd36, 11264;
	// begin inline asm
	ld.global.nc.u32 %r97, [%rd47];
	// end inline asm
	mov.b32 	%f100, %r97;
	add.s64 	%rd48, %rd36, 12288;
	// begin inline asm
	ld.global.nc.u32 %r98, [%rd48];
	// end inline asm
	mov.b32 	%f101, %r98;
	add.s64 	%rd49, %rd36, 13312;
	// begin inline asm
	ld.global.nc.u32 %r99, [%rd49];
	// end inline asm
	mov.b32 	%f102, %r99;
	add.s64 	%rd50, %rd36, 14336;
	// begin inline asm
	ld.global.nc.u32 %r100, [%rd50];
	// end inline asm
	mov.b32 	%f103, %r100;
	add.s64 	%rd51, %rd36, 15360;
	// begin inline asm
	ld.global.nc.u32 %r101, [%rd51];
	// end inline asm
	mov.b32 	%f104, %r101;
	setp.lt.f32 	%p20, %f443, %f89;
	selp.f32 	%f105, %f89, %f443, %p20;
	setp.lt.f32 	%p21, %f90, %f91;
	selp.f32 	%f106, %f91, %f90, %p21;
	setp.lt.f32 	%p22, %f92, %f93;
	selp.f32 	%f107, %f93, %f92, %p22;
	setp.lt.f32 	%p23, %f94, %f95;
	selp.f32 	%f108, %f95, %f94, %p23;
	setp.lt.f32 	%p24, %f96, %f97;
	selp.f32 	%f109, %f97, %f96, %p24;
	setp.lt.f32 	%p25, %f98, %f99;
	selp.f32 	%f110, %f99, %f98, %p25;
	setp.lt.f32 	%p26, %f100, %f101;
	selp.f32 	%f111, %f101, %f100, %p26;
	setp.lt.f32 	%p27, %f102, %f103;
	selp.f32 	%f112, %f103, %f102, %p27;
	setp.lt.f32 	%p28, %f105, %f106;
	selp.f32 	%f113, %f106, %f105, %p28;
	setp.lt.f32 	%p29, %f107, %f108;
	selp.f32 	%f114, %f108, %f107, %p29;
	setp.lt.f32 	%p30, %f109, %f110;
	selp.f32 	%f115, %f110, %f109, %p30;
	setp.lt.f32 	%p31, %f111, %f112;
	selp.f32 	%f116, %f112, %f111, %p31;
	setp.lt.f32 	%p32, %f113, %f114;
	selp.f32 	%f117, %f114, %f113, %p32;
	setp.lt.f32 	%p33, %f115, %f116;
	selp.f32 	%f118, %f116, %f115, %p33;
	setp.lt.f32 	%p34, %f117, %f118;
	selp.f32 	%f119, %f118, %f117, %p34;
	setp.lt.f32 	%p35, %f119, %f104;
	selp.f32 	%f443, %f104, %f119, %p35;
	sub.s32 	%r102, %r67, %r400;
	setp.lt.s32 	%p36, %r102, 4096;
	@%p36 bra 	$L__BB16_68;
	add.s32 	%r400, %r400, 4096;
	setp.le.s32 	%p37, %r400, %r47;
	@%p37 bra 	$L__BB16_58;
$L__BB16_60:
	setp.le.s32 	%p38, %r67, %r400;
	@%p38 bra 	$L__BB16_68;
	sub.s32 	%r51, %r67, %r400;
	setp.ge.s32 	%p39, %r46, %r51;
	@%p39 bra 	$L__BB16_68;
	not.b32 	%r103, %r46;
	add.s32 	%r104, %r67, %r103;
	sub.s32 	%r52, %r104, %r400;
	and.b32  	%r105, %r52, 768;
	setp.eq.s32 	%p40, %r105, 768;
	mov.u32 	%r404, %r46;
	@%p40 bra 	$L__BB16_65;
	add.s32 	%r402, %r46, %r400;
	shr.u32 	%r106, %r52, 8;
	add.s32 	%r107, %r106, 1;
	and.b32  	%r108, %r107, 3;
	neg.s32 	%r401, %r108;
	mov.u32 	%r404, %r46;
$L__BB16_64:
	.pragma "nounroll";
	mul.wide.u32 	%rd54, %r402, 4;
	add.s64 	%rd53, %rd16, %rd54;
	// begin inline asm
	ld.global.nc.u32 %r109, [%rd53];
	// end inline asm
	mov.b32 	%f121, %r109;
	setp.lt.f32 	%p41, %f443, %f121;
	selp.f32 	%f443, %f121, %f443, %p41;
	add.s32 	%r404, %r404, 256;
	add.s32 	%r402, %r402, 256;
	add.s32 	%r401, %r401, 1;
	setp.ne.s32 	%p42, %r401, 0;
	@%p42 bra 	$L__BB16_64;
$L__BB16_65:
	setp.lt.u32 	%p43, %r52, 768;
	@%p43 bra 	$L__BB16_68;
	cvt.u64.u32 	%rd55, %r404;
	cvt.u64.u32 	%rd56, %r400;
	add.s64 	%rd57, %rd55, %rd56;
	shl.b64 	%rd58, %rd57, 2;
	add.s64 	%rd59, %rd58, %rd16;
	add.s64 	%rd124, %rd59, 2048;
	add.s32 	%r405, %r404, %r400;
$L__BB16_67:
	mul.wide.u32 	%rd64, %r405, 4;
	add.s64 	%rd60, %rd16, %rd64;
	// begin inline asm
	ld.global.nc.u32 %r110, [%rd60];
	// end inline asm
	mov.b32 	%f122, %r110;
	setp.lt.f32 	%p44, %f443, %f122;
	selp.f32 	%f123, %f122, %f443, %p44;
	add.s64 	%rd61, %rd124, -1024;
	// begin inline asm
	ld.global.nc.u32 %r111, [%rd61];
	// end inline asm
	mov.b32 	%f124, %r111;
	setp.lt.f32 	%p45, %f123, %f124;
	selp.f32 	%f125, %f124, %f123, %p45;
	// begin inline asm
	ld.global.nc.u32 %r112, [%rd124];
	// end inline asm
	mov.b32 	%f126, %r112;
	setp.lt.f32 	%p46, %f125, %f126;
	selp.f32 	%f127, %f126, %f125, %p46;
	add.s64 	%rd63, %rd124, 1024;
	// begin inline asm
	ld.global.nc.u32 %r113, [%rd63];
	// end inline asm
	mov.b32 	%f128, %r113;
	setp.lt.f32 	%p47, %f127, %f128;
	selp.f32 	%f443, %f128, %f127, %p47;
	add.s32 	%r404, %r404, 1024;
	add.s64 	%rd124, %rd124, 4096;
	add.s32 	%r405, %r405, 1024;
	setp.lt.s32 	%p48, %r404, %r51;
	@%p48 bra 	$L__BB16_67;
$L__BB16_68:
	// begin inline asm
	mov.u32 %r114, %laneid;
	// end inline asm
	mov.b32 	%r116, %f443;
	mov.b32 	%r117, 1;
	mov.b32 	%r138, 31;
	mov.b32 	%r139, -1;
	// begin inline asm
	shfl.sync.down.b32 %r115, %r116, %r117, %r138, %r139;
	// end inline asm
	mov.b32 	%f129, %r115;
	setp.gt.s32 	%p49, %r114, 30;
	setp.lt.f32 	%p50, %f443, %f129;
	selp.f32 	%f130, %f129, %f443, %p50;
	selp.f32 	%f131, %f443, %f130, %p49;
	mov.b32 	%r121, %f131;
	mov.b32 	%r122, 2;
	// begin inline asm
	shfl.sync.down.b32 %r120, %r121, %r122, %r138, %r139;
	// end inline asm
	mov.b32 	%f132, %r120;
	setp.gt.s32 	%p51, %r114, 29;
	setp.lt.f32 	%p52, %f131, %f132;
	selp.f32 	%f133, %f132, %f131, %p52;
	selp.f32 	%f134, %f131, %f133, %p51;
	mov.b32 	%r126, %f134;
	mov.b32 	%r127, 4;
	// begin inline asm
	shfl.sync.down.b32 %r125, %r126, %r127, %r138, %r139;
	// end inline asm
	mov.b32 	%f135, %r125;
	setp.gt.s32 	%p53, %r114, 27;
	setp.lt.f32 	%p54, %f134, %f135;
	selp.f32 	%f136, %f135, %f134, %p54;
	selp.f32 	%f137, %f134, %f136, %p53;
	mov.b32 	%r131, %f137;
	mov.b32 	%r132, 8;
	// begin inline asm
	shfl.sync.down.b32 %r130, %r131, %r132, %r138, %r139;
	// end inline asm
	mov.b32 	%f138, %r130;
	setp.gt.s32 	%p55, %r114, 23;
	setp.lt.f32 	%p56, %f137, %f138;
	selp.f32 	%f139, %f138, %f137, %p56;
	selp.f32 	%f140, %f137, %f139, %p55;
	mov.b32 	%r136, %f140;
	mov.b32 	%r137, 16;
	// begin inline asm
	shfl.sync.down.b32 %r135, %r136, %r137, %r138, %r139;
	// end inline asm
	mov.b32 	%f141, %r135;
	setp.gt.s32 	%p57, %r114, 15;
	setp.lt.f32 	%p58, %f140, %f141;
	selp.f32 	%f54, %f141, %f140, %p58;
	selp.f32 	%f444, %f140, %f54, %p57;
	setp.ne.s32 	%p59, %r114, 0;
	@%p59 bra 	$L__BB16_70;
	shr.u32 	%r140, %r46, 3;
	and.b32  	%r141, %r140, 124;
	mov.u32 	%r142, _ZZN3cub18CUB_300001_SM_10006detail6reduce28DeviceReduceSingleTileKernelINS2_10policy_hubIfyN4cuda3__47maximumIfEEE10Policy1000EPfSB_iS8_ffNS5_3std3__410__identityEEEvT0_T1_T2_T3_T4_T6_E12temp_storage;
	add.s32 	%r143, %r142, %r141;
	st.shared.f32 	[%r143+8], %f54;
$L__BB16_70:
	bar.sync 	0;
	setp.ne.s32 	%p60, %r46, 0;
	@%p60 bra 	$L__BB16_72;
	ld.shared.f32 	%f142, [_ZZN3cub18CUB_300001_SM_10006detail6reduce28DeviceReduceSingleTileKernelINS2_10policy_hubIfyN4cuda3__47maximumIfEEE10Policy1000EPfSB_iS8_ffNS5_3std3__410__identityEEEvT0_T1_T2_T3_T4_T6_E12temp_storage+12];
	setp.lt.f32 	%p61, %f444, %f142;
	selp.f32 	%f143, %f142, %f444, %p61;
	ld.shared.f32 	%f144, [_ZZN3cub18CUB_300001_SM_10006detail6reduce28DeviceReduceSingleTileKernelINS2_10policy_hubIfyN4cuda3__47maximumIfEEE10Policy1000EPfSB_iS8_ffNS5_3std3__410__identityEEEvT0_T1_T2_T3_T4_T6_E12temp_storage+16];
	setp.lt.f32 	%p62, %f143, %f144;
	selp.f32 	%f145, %f144, %f143, %p62;
	ld.shared.f32 	%f146, [_ZZN3cub18CUB_300001_SM_10006detail6reduce28DeviceReduceSingleTileKernelINS2_10policy_hubIfyN4cuda3__47maximumIfEEE10Policy1000EPfSB_iS8_ffNS5_3std3__410__identityEEEvT0_T1_T2_T3_T4_T6_E12temp_storage+20];
	setp.lt.f32 	%p63, %f145, %f146;
	selp.f32 	%f147, %f146, %f145, %p63;
	ld.shared.f32 	%f148, [_ZZN3cub18CUB_300001_SM_10006detail6reduce28DeviceReduceSingleTileKernelINS2_10policy_hubIfyN4cuda3__47maximumIfEEE10Policy1000EPfSB_iS8_ffNS5_3std3__410__identityEEEvT0_T1_T2_T3_T4_T6_E12temp_storage+24];
	setp.lt.f32 	%p64, %f147, %f148;
	selp.f32 	%f149, %f148, %f147, %p64;
	ld.shared.f32 	%f150, [_ZZN3cub18CUB_300001_SM_10006detail6reduce28DeviceReduceSingleTileKernelINS2_10policy_hubIfyN4cuda3__47maximumIfEEE10Policy1000EPfSB_iS8_ffNS5_3std3__410__identityEEEvT0_T1_T2_T3_T4_T6_E12temp_storage+28];
	setp.lt.f32 	%p65, %f149, %f150;
	selp.f32 	%f151, %f150, %f149, %p65;
	ld.shared.f32 	%f152, [_ZZN3cub18CUB_300001_SM_10006detail6reduce28DeviceReduceSingleTileKernelINS2_10policy_hubIfyN4cuda3__47maximumIfEEE10Policy1000EPfSB_iS8_ffNS5_3std3__410__identityEEEvT0_T1_T2_T3_T4_T6_E12temp_storage+32];
	setp.lt.f32 	%p66, %f151, %f152;
	selp.f32 	%f153, %f152, %f151, %p66;
	ld.shared.f32 	%f154, [_ZZN3cub18CUB_300001_SM_10006detail6reduce28DeviceReduceSingleTileKernelINS2_10policy_hubIfyN4cuda3__47maximumIfEEE10Policy1000EPfSB_iS8_ffNS5_3std3__410__identityEEEvT0_T1_T2_T3_T4_T6_E12temp_storage+36];
	setp.lt.f32 	%p67, %f153, %f154;
	selp.f32 	%f444, %f154, %f153, %p67;
$L__BB16_72:
	mov.u32 	%r379, %tid.x;
	setp.ne.s32 	%p249, %r379, 0;
	@%p249 bra 	$L__BB16_74;
	setp.lt.f32 	%p250, %f58, %f444;
	selp.f32 	%f417, %f444, %f58, %p250;
	st.global.f32 	[%rd1], %f417;
$L__BB16_74:
	ret;

}


// ===== COMPILED SASS (sm_100) =====

	.target	sm_100

	.elftype	@"ET_EXEC"


//--------------------- .note.nv.tkinfo           --------------------------
	.section	.note.nv.tkinfo,"",@"SHT_NOTE"
	.sectionflags	@"SHF_NOTE_NV_TKINFO"
	.tkinfo
        /*0018*/ 	.word	0x00000002
        /*0030*/ 	.string	""
        /*0030*/ 	.string	"ptxas"
        /*0030*/ 	.string	"Cuda compilation tools, release 13.0, V13.0.88"
        /*0030*/ 	.string	"Build cuda_13.0.r13.0/compiler.36424714_0"
        /*0030*/ 	.string	"-arch sm_100 -m 64 "



//--------------------- .note.nv.cuinfo           --------------------------
	.section	.note.nv.cuinfo,"",@"SHT_NOTE"
	.sectionflags	@"SHF_NOTE_NV_CUINFO"
        /*0018*/ 	.short	0x0002
        /*001a*/ 	.short	0x0064
        /*001c*/ 	.short	0x0082
	.zero		2


//--------------------- .nv.info                  --------------------------
	.section	.nv.info,"",@"SHT_CUDA_INFO"
	.align	4


	//----- nvinfo : EIATTR_REGCOUNT
	.align		4
        /*0000*/ 	.byte	0x04, 0x2f
        /*0002*/ 	.short	(.L_46 - .L_45)
	.align		4
.L_45:
        /*0004*/ 	.word	index@(_Z12calculateEGGPfS_S_Pifiiii)
        /*0008*/ 	.word	0x00000026


	//----- nvinfo : EIATTR_FRAME_SIZE
	.align		4
.L_46:
        /*000c*/ 	.byte	0x04, 0x11
        /*000e*/ 	.short	(.L_48 - .L_47)
	.align		4
.L_47:
        /*0010*/ 	.word	index@($__internal_4_$__cuda_sm3x_div_rn_noftz_f32_slowpath)
        /*0014*/ 	.word	0x00000000


	//----- nvinfo : EIATTR_FRAME_SIZE
	.align		4
.L_48:
        /*0018*/ 	.byte	0x04, 0x11
        /*001a*/ 	.short	(.L_50 - .L_49)
	.align		4
.L_49:
        /*001c*/ 	.word	index@($__internal_3_$__cuda_sm20_sqrt_rn_f32_slowpath)
        /*0020*/ 	.word	0x00000000


	//----- nvinfo : EIATTR_FRAME_SIZE
	.align		4
.L_50:
        /*0024*/ 	.byte	0x04, 0x11
        /*0026*/ 	.short	(.L_52 - .L_51)
	.align		4
.L_51:
        /*0028*/ 	.word	index@(_Z12calculateEGGPfS_S_Pifiiii)
        /*002c*/ 	.word	0x00000000


	//----- nvinfo : EIATTR_REGCOUNT
	.align		4
.L_52:
        /*0030*/ 	.byte	0x04, 0x2f
        /*0032*/ 	.short	(.L_54 - .L_53)
	.align		4
.L_53:
        /*0034*/ 	.word	index@(_Z11taubin_stepPfS_S_S_S_S_ifPiiiii)
        /*0038*/ 	.word	0x00000028


	//----- nvinfo : EIATTR_FRAME_SIZE
	.align		4
.L_54:
        /*003c*/ 	.byte	0x04, 0x11
        /*003e*/ 	.short	(.L_56 - .L_55)
	.align		4
.L_55:
        /*0040*/ 	.word	index@($__internal_2_$__cuda_sm3x_div_rn_noftz_f32_slowpath)
        /*0044*/ 	.word	0x00000000


	//----- nvinfo : EIATTR_FRAME_SIZE
	.align		4
.L_56:
        /*0048*/ 	.byte	0x04, 0x11
        /*004a*/ 	.short	(.L_58 - .L_57)
	.align		4
.L_57:
        /*004c*/ 	.word	index@($__internal_1_$__cuda_sm20_rcp_rn_f32_slowpath)
        /*0050*/ 	.word	0x00000000


	//----- nvinfo : EIATTR_FRAME_SIZE
	.align		4
.L_58:
        /*0054*/ 	.byte	0x04, 0x11
        /*0056*/ 	.short	(.L_60 - .L_59)
	.align		4
.L_59:
        /*0058*/ 	.word	index@(_Z11taubin_stepPfS_S_S_S_S_ifPiiiii)
        /*005c*/ 	.word	0x00000000


	//----- nvinfo : EIATTR_REGCOUNT
	.align		4
.L_60:
        /*0060*/ 	.byte	0x04, 0x2f
        /*0062*/ 	.short	(.L_62 - .L_61)
	.align		4
.L_61:
        /*0064*/ 	.word	index@(_Z21scale_points_to_unityPfS_S_ffi)
        /*0068*/ 	.word	0x00000013


	//----- nvinfo : EIATTR_FRAME_SIZE
	.align		4
.L_62:
        /*006c*/ 	.byte	0x04, 0x11
        /*006e*/ 	.short	(.L_64 - .L_63)
	.align		4
.L_63:
        /*0070*/ 	.word	index@($__internal_0_$__cuda_sm3x_div_rn_noftz_f32_slowpath)
        /*0074*/ 	.word	0x00000000


	//----- nvinfo : EIATTR_FRAME_SIZE
	.align		4
.L_64:
        /*0078*/ 	.byte	0x04, 0x11
        /*007a*/ 	.short	(.L_66 - .L_65)
	.align		4
.L_65:
        /*007c*/ 	.word	index@(_Z21scale_points_to_unityPfS_S_ffi)
        /*0080*/ 	.word	0x00000000


	//----- nvinfo : EIATTR_REGCOUNT
	.align		4
.L_66:
        /*0084*/ 	.byte	0x04, 0x2f
        /*0086*/ 	.short	(.L_68 - .L_67)
	.align		4
.L_67:
        /*0088*/ 	.word	index@(_Z14produce_outputPfS_S_S_S_S_ffi)
        /*008c*/ 	.word	0x00000014


	//----- nvinfo : EIATTR_FRAME_SIZE
	.align		4
.L_68:
        /*0090*/ 	.byte	0x04, 0x11
        /*0092*/ 	.short	(.L_70 - .L_69)
	.align		4
.L_69:
        /*0094*/ 	.word	index@(_Z14produce_outputPfS_S_S_S_S_ffi)
        /*0098*/ 	.word	0x00000000


	//----- nvinfo : EIATTR_REGCOUNT
	.align		4
.L_70:
        /*009c*/ 	.byte	0x04, 0x2f
        /*009e*/ 	.short	(.L_72 - .L_71)
	.align		4
.L_71:
        /*00a0*/ 	.word	index@(_ZN3cub18CUB_300001_SM_10006detail11EmptyKernelIvEEvv)
        /*00a4*/ 	.word	0x00000004


	//----- nvinfo : EIATTR_FRAME_SIZE
	.align		4
.L_72:
        /*00a8*/ 	.byte	0x04, 0x11
        /*00aa*/ 	.short	(.L_74 - .L_73)
	.align		4
.L_73:
        /*00ac*/ 	.word	index@(_ZN3cub18CUB_300001_SM_10006detail11EmptyKernelIvEEvv)
        /*00b0*/ 	.word	0x00000000


	//----- nvinfo : EIATTR_REGCOUNT
	.align		4
.L_74:
        /*00b4*/ 	.byte	0x04, 0x2f
        /*00b6*/ 	.short	(.L_76 - .L_75)
	.align		4
.L_75:
        /*00b8*/ 	.word	index@(_ZN3cub18CUB_300001_SM_10006detail6reduce28DeviceReduceSingleTileKernelINS2_10policy_hubIfjN4cuda3__47minimumIfEEE10Policy1000EPfSB_jS8_ffNS5_3std3__410__identityEEEvT0_T1_T2_T3_T4_T6_)
        /*00bc*/ 	.word	0x00000020


	//----- nvinfo : EIATTR_FRAME_SIZE
	.align		4
.L_76:
        /*00c0*/ 	.byte	0x04, 0x11
        /*00c2*/ 	.short	(.L_78 - .L_77)
	.align		4
.L_77:
        /*00c4*/ 	.word	index@(_ZN3cub18CUB_300001_SM_10006detail6reduce28DeviceReduceSingleTileKernelINS2_10policy_hubIfjN4cuda3__47minimumIfEEE10Policy1000EPfSB_jS8_ffNS5_3std3__410__identityEEEvT0_T1_T2_T3_T4_T6_)
        /*00c8*/ 	.word	0x00000000


	//----- nvinfo : EIATTR_REGCOUNT
	.align		4
.L_78:
        /*00cc*/ 	.byte	0x04, 0x2f
        /*00ce*/ 	.short	(.L_80 - .L_79)
	.align		4
.L_79:
        /*00d0*/ 	.word	index@(_ZN3cub18CUB_300001_SM_10006detail6reduce18DeviceReduceKernelINS2_10policy_hubIfjN4cuda3__47minimumIfEEE10Policy1000EPfjS8_fNS5_3std3__410__identityEEEvT0_PT3_T1_NS0_13GridEvenShareISI_EET2_T4_)
        /*00d4*/ 	.word	0x00000020


	//----- nvinfo : EIATTR_FRAME_SIZE
	.align		4
.L_80:
        /*00d8*/ 	.byte	0x04, 0x11
        /*00da*/ 	.short	(.L_82 - .L_81)
	.align		4
.L_81:
        /*00dc*/ 	.word	index@(_ZN3cub18CUB_300001_SM_10006detail6reduce18DeviceReduceKernelINS2_10policy_hubIfjN4cuda3__47minimumIfEEE10Policy1000EPfjS8_fNS5_3std3__410__identityEEEvT0_PT3_T1_NS0_13GridEvenShareISI_EET2_T4_)
        /*00e0*/ 	.word	0x00000000


	//----- nvinfo : EIATTR_REGCOUNT
	.align		4
.L_82:
        /*00e4*/ 	.byte	0x04, 0x2f
        /*00e6*/ 	.short	(.L_84 - .L_83)
	.align		4
.L_83:
        /*00e8*/ 	.word	index@(_ZN3cub18CUB_300001_SM_10006detail6reduce28DeviceReduceSingleTileKernelINS2_10policy_hubIfjN4cuda3__47minimumIfEEE10Policy1000EPfSB_iS8_ffNS5_3std3__410__identityEEEvT0_T1_T2_T3_T4_T6_)
        /*00ec*/ 	.word	0x0000001e


	//----- nvinfo : EIATTR_FRAME_SIZE
	.align		4
.L_84:
        /*00f0*/ 	.byte	0x04, 0x11
        /*00f2*/ 	.short	(.L_86 - .L_85)
	.align		4
.L_85:
        /*00f4*/ 	.word	index@(_ZN3cub18CUB_300001_SM_10006detail6reduce28DeviceReduceSingleTileKernelINS2_10policy_hubIfjN4cuda3__47minimumIfEEE10Policy1000EPfSB_iS8_ffNS5_3std3__410__identityEEEvT0_T1_T2_T3_T4_T6_)
        /*00f8*/ 	.word	0x00000000


	//----- nvinfo : EIATTR_REGCOUNT
	.align		4
.L_86:
        /*00fc*/ 	.byte	0x04, 0x2f
        /*00fe*/ 	.short	(.L_88 - .L_87)
	.align		4
.L_87:
        /*0100*/ 	.word	index@(_ZN3cub18CUB_300001_SM_10006detail6reduce28DeviceReduceSingleTileKernelINS2_10policy_hubIfyN4cuda3__47minimumIfEEE10Policy1000EPfSB_yS8_ffNS5_3std3__410__identityEEEvT0_T1_T2_T3_T4_T6_)
        /*0104*/ 	.word	0x00000020


	//----- nvinfo : EIATTR_FRAME_SIZE
	.align		4
.L_88:
        /*0108*/ 	.byte	0x04, 0x11
        /*010a*/ 	.short	(.L_90 - .L_89)
	.align		4
.L_89:
        /*010c*/ 	.word	index@(_ZN3cub18CUB_300001_SM_10006detail6reduce28DeviceReduceSingleTileKernelINS2_10policy_hubIfyN4cuda3__47minimumIfEEE10Policy1000EPfSB_yS8_ffNS5_3std3__410__identityEEEvT0_T1_T2_T3_T4_T6_)
        /*0110*/ 	.word	0x00000000


	//----- nvinfo : EIATTR_REGCOUNT
	.align		4
.L_90:
        /*0114*/ 	.byte	0x04, 0x2f
        /*0116*/ 	.short	(.L_92 - .L_91)
	.align		4
.L_91:
        /*0118*/ 	.word	index@(_ZN3cub18CUB_300001_SM_10006detail6reduce18DeviceReduceKernelINS2_10policy_hubIfyN4cuda3__47minimumIfEEE10Policy1000EPfyS8_fNS5_3std3__410__identityEEEvT0_PT3_T1_NS0_13GridEvenShareISI_EET2_T4_)
        /*011c*/ 	.word	0x00000020


	//----- nvinfo : EIATTR_FRAME_SIZE
	.align		4
.L_92:
        /*0120*/ 	.byte	0x04, 0x11
        /*0122*/ 	.short	(.L_94 - .L_93)
	.align		4
.L_93:
        /*0124*/ 	.word	index@(_ZN3cub18CUB_300001_SM_10006detail6reduce18DeviceReduceKernelINS2_10policy_hubIfyN4cuda3__47minimumIfEEE10Policy1000EPfyS8_fNS5_3std3__410__identityEEEvT0_PT3_T1_NS0_13GridEvenShareISI_EET2_T4_)
        /*0128*/ 	.word	0x00000000


	//----- nvinfo : EIATTR_REGCOUNT
	.align		4
.L_94:
        /*012c*/ 	.byte	0x04, 0x2f
        /*012e*/ 	.short	(.L_96 - .L_95)
	.align		4
.L_95:
        /*0130*/ 	.word	index@(_ZN3cub18CUB_300001_SM_10006detail6reduce28DeviceReduceSingleTileKernelINS2_10policy_hubIfyN4cuda3__47minimumIfEEE10Policy1000EPfSB_iS8_ffNS5_3std3__410__identityEEEvT0_T1_T2_T3_T4_T6_)
        /*0134*/ 	.word	0x0000001e


	//----- nvinfo : EIATTR_FRAME_SIZE
	.align		4
.L_96:
        /*0138*/ 	.byte	0x04, 0x11
        /*013a*/ 	.short	(.L_98 - .L_97)
	.align		4
.L_97:
        /*013c*/ 	.word	index@(_ZN3cub18CUB_300001_SM_10006detail6reduce28DeviceReduceSingleTileKernelINS2_10policy_hubIfyN4cuda3__47minimumIfEEE10Policy1000EPfSB_iS8_ffNS5_3std3__410__identityEEEvT0_T1_T2_T3_T4_T6_)
        /*0140*/ 	.word	0x00000000


	//----- nvinfo : EIATTR_REGCOUNT
	.align		4
.L_98:
        /*0144*/ 	.byte	0x04, 0x2f
        /*0146*/ 	.short	(.L_100 - .L_99)
	.align		4
.L_99:
        /*0148*/ 	.word	index@(_ZN3cub18CUB_300001_SM_10006detail6reduce28DeviceReduceSingleTileKernelINS2_10policy_hubIfjN4cuda3__47maximumIfEEE10Policy1000EPfSB_jS8_ffNS5_3std3__410__identityEEEvT0_T1_T2_T3_T4_T6_)
        /*014c*/ 	.word	0x00000020


	//----- nvinfo : EIATTR_FRAME_SIZE
	.align		4
.L_100:
        /*0150*/ 	.byte	0x04, 0x11
        /*0152*/ 	.short	(.L_102 - .L_101)
	.align		4
.L_101:
        /*0154*/ 	.word	index@(_ZN3cub18CUB_300001_SM_10006detail6reduce28DeviceReduceSingleTileKernelINS2_10policy_hubIfjN4cuda3__47maximumIfEEE10Policy1000EPfSB_jS8_ffNS5_3std3__410__identityEEEvT0_T1_T2_T3_T4_T6_)
        /*0158*/ 	.word	0x00000000


	//----- nvinfo : EIATTR_REGCOUNT
	.align		4
.L_102:
        /*015c*/ 	.byte	0x04, 0x2f
        /*015e*/ 	.short	(.L_104 - .L_103)
	.align		4
.L_103:
        /*0160*/ 	.word	index@(_ZN3cub18CUB_300001_SM_10006detail6reduce18DeviceReduceKernelINS2_10policy_hubIfjN4cuda3__47maximumIfEEE10Policy1000EPfjS8_fNS5_3std3__410__identityEEEvT0_PT3_T1_NS0_13GridEvenShareISI_EET2_T4_)
        /*0164*/ 	.word	0x00000020


	//----- nvinfo : EIATTR_FRAME_SIZE
	.align		4
.L_104:
        /*0168*/ 	.byte	0x04, 0x11
        /*016a*/ 	.short	(.L_106 - .L_105)
	.align		4
.L_105:
        /*016c*/ 	.word	index@(_ZN3cub18CUB_300001_SM_10006detail6reduce18DeviceReduceKernelINS2_10policy_hubIfjN4cuda3__47maximumIfEEE10Policy1000EPfjS8_fNS5_3std3__410__identityEEEvT0_PT3_T1_NS0_13GridEvenShareISI_EET2_T4_)
        /*0170*/ 	.word	0x00000000


	//----- nvinfo : EIATTR_REGCOUNT
	.align		4
.L_106:
        /*0174*/ 	.byte	0x04, 0x2f
        /*0176*/ 	.short	(.L_108 - .L_107)
	.align		4
.L_107:
        /*0178*/ 	.word	index@(_ZN3cub18CUB_300001_SM_10006detail6reduce28DeviceReduceSingleTileKernelINS2_10policy_hubIfjN4cuda3__47maximumIfEEE10Policy1000EPfSB_iS8_ffNS5_3std3__410__identityEEEvT0_T1_T2_T3_T4_T6_)
        /*017c*/ 	.word	0x0000001e


	//----- nvinfo : EIATTR_FRAME_SIZE
	.align		4
.L_108:
        /*0180*/ 	.byte	0x04, 0x11
        /*0182*/ 	.short	(.L_110 - .L_109)
	.align		4
.L_109:
        /*0184*/ 	.word	index@(_ZN3cub18CUB_300001_SM_10006detail6reduce28DeviceReduceSingleTileKernelINS2_10policy_hubIfjN4cuda3__47maximumIfEEE10Policy1000EPfSB_iS8_ffNS5_3std3__410__identityEEEvT0_T1_T2_T3_T4_T6_)
        /*0188*/ 	.word	0x00000000


	//----- nvinfo : EIATTR_REGCOUNT
	.align		4
.L_110:
        /*018c*/ 	.byte	0x04, 0x2f
        /*018e*/ 	.short	(.L_112 - .L_111)
	.align		4
.L_111:
        /*0190*/ 	.word	index@(_ZN3cub18CUB_300001_SM_10006detail6reduce28DeviceReduceSingleTileKernelINS2_10policy_hubIfyN4cuda3__47maximumIfEEE10Policy1000EPfSB_yS8_ffNS5_3std3__410__identityEEEvT0_T1_T2_T3_T4_T6_)
        /*0194*/ 	.word	0x00000020


	//----- nvinfo : EIATTR_FRAME_SIZE
	.align		4
.L_112:
        /*0198*/ 	.byte	0x04, 0x11
        /*019a*/ 	.short	(.L_114 - .L_113)
	.align		4
.L_113:
        /*019c*/ 	.word	index@(_ZN3cub18CUB_300001_SM_10006detail6reduce28DeviceReduceSingleTileKernelINS2_10policy_hubIfyN4cuda3__47maximumIfEEE10Policy1000EPfSB_yS8_ffNS5_3std3__410__identityEEEvT0_T1_T2_T3_T4_T6_)
        /*01a0*/ 	.word	0x00000000


	//----- nvinfo : EIATTR_REGCOUNT
	.align		4
.L_114:
        /*01a4*/ 	.byte	0x04, 0x2f
        /*01a6*/ 	.short	(.L_116 - .L_115)
	.align		4
.L_115:
        /*01a8*/ 	.word	index@(_ZN3cub18CUB_300001_SM_10006detail6reduce18DeviceReduceKernelINS2_10policy_hubIfyN4cuda3__47maximumIfEEE10Policy1000EPfyS8_fNS5_3std3__410__identityEEEvT0_PT3_T1_NS0_13GridEvenShareISI_EET2_T4_)
        /*01ac*/ 	.word	0x00000020


	//----- nvinfo : EIATTR_FRAME_SIZE
	.align		4
.L_116:
        /*01b0*/ 	.byte	0x04, 0x11
        /*01b2*/ 	.short	(.L_118 - .L_117)
	.align		4
.L_117:
        /*01b4*/ 	.word	index@(_ZN3cub18CUB_300001_SM_10006detail6reduce18DeviceReduceKernelINS2_10policy_hubIfyN4cuda3__47maximumIfEEE10Policy1000EPfyS8_fNS5_3std3__410__identityEEEvT0_PT3_T1_NS0_13GridEvenShareISI_EET2_T4_)
        /*01b8*/ 	.word	0x00000000


	//----- nvinfo : EIATTR_REGCOUNT
	.align		4
.L_118:
        /*01bc*/ 	.byte	0x04, 0x2f
        /*01be*/ 	.short	(.L_120 - .L_119)
	.align		4
.L_119:
        /*01c0*/ 	.word	index@(_ZN3cub18CUB_300001_SM_10006detail6reduce28DeviceReduceSingleTileKernelINS2_10policy_hubIfyN4cuda3__47maximumIfEEE10Policy1000EPfSB_iS8_ffNS5_3std3__410__identityEEEvT0_T1_T2_T3_T4_T6_)
        /*01c4*/ 	.word	0x0000001e


	//----- nvinfo : EIATTR_FRAME_SIZE
	.align		4
.L_120:
        /*01c8*/ 	.byte	0x04, 0x11
        /*01ca*/ 	.short	(.L_122 - .L_121)
	.align		4
.L_121:
        /*01cc*/ 	.word	index@(_ZN3cub18CUB_300001_SM_10006detail6reduce28DeviceReduceSingleTileKernelINS2_10policy_hubIfyN4cuda3__47maximumIfEEE10Policy1000EPfSB_iS8_ffNS5_3std3__410__identityEEEvT0_T1_T2_T3_T4_T6_)
        /*01d0*/ 	.word	0x00000000


	//----- nvinfo : EIATTR_MIN_STACK_SIZE
	.align		4
.L_122:
        /*01d4*/ 	.byte	0x04, 0x12
        /*01d6*/ 	.short	(.L_124 - .L_123)
	.align		4
.L_123:
        /*01d8*/ 	.word	index@(_ZN3cub18CUB_300001_SM_10006detail6reduce28DeviceReduceSingleTileKernelINS2_10policy_hubIfyN4cuda3__47maximumIfEEE10Policy1000EPfSB_iS8_ffNS5_3std3__410__identityEEEvT0_T1_T2_T3_T4_T6_)
        /*01dc*/ 	.word	0x00000000


	//----- nvinfo : EIATTR_MIN_STACK_SIZE
	.align		4
.L_124:
        /*01e0*/ 	.byte	0x04, 0x12
        /*01e2*/ 	.short	(.L_126 - .L_125)
	.align		4
.L_125:
        /*01e4*/ 	.word	index@(_ZN3cub18CUB_300001_SM_10006detail6reduce18DeviceReduceKernelINS2_10policy_hubIfyN4cuda3__47maximumIfEEE10Policy1000EPfyS8_fNS5_3std3__410__identityEEEvT0_PT3_T1_NS0_13GridEvenShareISI_EET2_T4_)
        /*01e8*/ 	.word	0x00000000


	//----- nvinfo : EIATTR_MIN_STACK_SIZE
	.align		4
.L_126:
        /*01ec*/ 	.byte	0x04, 0x12
        /*01ee*/ 	.short	(.L_128 - .L_127)
	.align		4
.L_127:
        /*01f0*/ 	.word	index@(_ZN3cub18CUB_300001_SM_10006detail6reduce28DeviceReduceSingleTileKernelINS2_10policy_hubIfyN4cuda3__47maximumIfEEE10Policy1000EPfSB_yS8_ffNS5_3std3__410__identityEEEvT0_T1_T2_T3_T4_T6_)
        /*01f4*/ 	.word	0x00000000


	//----- nvinfo : EIATTR_MIN_STACK_SIZE
	.align		4
.L_128:
        /*01f8*/ 	.byte	0x04, 0x12
        /*01fa*/ 	.short	(.L_130 - .L_129)
	.align		4
.L_129:
        /*01fc*/ 	.word	index@(_ZN3cub18CUB_300001_SM_10006detail6reduce28DeviceReduceSingleTileKernelINS2_10policy_hubIfjN4cuda3__47maximumIfEEE10Policy1000EPfSB_iS8_ffNS5_3std3__410__identityEEEvT0_T1_T2_T3_T4_T6_)
        /*0200*/ 	.word	0x00000000


	//----- nvinfo : EIATTR_MIN_STACK_SIZE
	.align		4
.L_130:
        /*0204*/ 	.byte	0x04, 0x12
        /*0206*/ 	.short	(.L_132 - .L_131)
	.align		4
.L_131:
        /*0208*/ 	.word	index@(_ZN3cub18CUB_300001_SM_10006detail6reduce18DeviceReduceKernelINS2_10policy_hubIfjN4cuda3__47maximumIfEEE10Policy1000EPfjS8_fNS5_3std3__410__identityEEEvT0_PT3_T1_NS0_13GridEvenShareISI_EET2_T4_)
        /*020c*/ 	.word	0x00000000


	//----- nvinfo : EIATTR_MIN_STACK_SIZE
	.align		4
.L_132:
        /*0210*/ 	.byte	0x04, 0x12
        /*0212*/ 	.short	(.L_134 - .L_133)
	.align		4
.L_133:
        /*0214*/ 	.word	index@(_ZN3cub18CUB_300001_SM_10006detail6reduce28DeviceReduceSingleTileKernelINS2_10policy_hubIfjN4cuda3__47maximumIfEEE10Policy1000EPfSB_jS8_ffNS5_3std3__410__identityEEEvT0_T1_T2_T3_T4_T6_)
        /*0218*/ 	.word	0x00000000


	//----- nvinfo : EIATTR_MIN_STACK_SIZE
	.align		4
.L_134:
        /*021c*/ 	.byte	0x04, 0x12
        /*021e*/ 	.short	(.L_136 - .L_135)
	.align		4
.L_135:
        /*0220*/ 	.word	index@(_ZN3cub18CUB_300001_SM_10006detail6reduce28DeviceReduceSingleTileKernelINS2_10policy_hubIfyN4cuda3__47minimumIfEEE10Policy1000EPfSB_iS8_ffNS5_3std3__410__identityEEEvT0_T1_T2_T3_T4_T6_)
        /*0224*/ 	.word	0x00000000


	//----- nvinfo : EIATTR_MIN_STACK_SIZE
	.align		4
.L_136:
        /*0228*/ 	.byte	0x04, 0x12
        /*022a*/ 	.short	(.L_138 - .L_137)
	.align		4
.L_137:
        /*022c*/ 	.word	index@(_ZN3cub18CUB_300001_SM_10006detail6reduce18DeviceReduceKernelINS2_10policy_hubIfyN4cuda3__47minimumIfEEE10Policy1000EPfyS8_fNS5_3std3__410__identityEEEvT0_PT3_T1_NS0_13GridEvenShareISI_EET2_T4_)
        /*0230*/ 	.word	0x00000000


	//----- nvinfo : EIATTR_MIN_STACK_SIZE
	.align		4
.L_138:
        /*0234*/ 	.byte	0x04, 0x12
        /*0236*/ 	.short	(.L_140 - .L_139)
	.align		4
.L_139:
        /*0238*/ 	.word	index@(_ZN3cub18CUB_300001_SM_10006detail6reduce28DeviceReduceSingleTileKernelINS2_10policy_hubIfyN4cuda3__47minimumIfEEE10Policy1000EPfSB_yS8_ffNS5_3std3__410__identityEEEvT0_T1_T2_T3_T4_T6_)
        /*023c*/ 	.word	0x00000000


	//----- nvinfo : EIATTR_MIN_STACK_SIZE
	.align		4
.L_140:
        /*0240*/ 	.byte	0x04, 0x12
        /*0242*/ 	.short	(.L_142 - .L_141)
	.align		4
.L_141:
        /*0244*/ 	.word	index@(_ZN3cub18CUB_300001_SM_10006detail6reduce28DeviceReduceSingleTileKernelINS2_10policy_hubIfjN4cuda3__47minimumIfEEE10Policy1000EPfSB_iS8_ffNS5_3std3__410__identityEEEvT0_T1_T2_T3_T4_T6_)
        /*0248*/ 	.word	0x00000000


	//----- nvinfo : EIATTR_MIN_STACK_SIZE
	.align		4
.L_142:
        /*024c*/ 	.byte	0x04, 0x12
        /*024e*/ 	.short	(.L_144 - .L_143)
	.align		4
.L_143:
        /*0250*/ 	.word	index@(_ZN3cub18CUB_300001_SM_10006detail6reduce18DeviceReduceKernelINS2_10policy_hubIfjN4cuda3__47minimumIfEEE10Policy1000EPfjS8_fNS5_3std3__410__identityEEEvT0_PT3_T1_NS0_13GridEvenShareISI_EET2_T4_)
        /*0254*/ 	.word	0x00000000


	//----- nvinfo : EIATTR_MIN_STACK_SIZE
	.align		4
.L_144:
        /*0258*/ 	.byte	0x04, 0x12
        /*025a*/ 	.short	(.L_146 - .L_145)
	.align		4
.L_145:
        /*025c*/ 	.word	index@(_ZN3cub18CUB_300001_SM_10006detail6reduce28DeviceReduceSingleTileKernelINS2_10policy_hubIfjN4cuda3__47minimumIfEEE10Policy1000EPfSB_jS8_ffNS5_3std3__410__identityEEEvT0_T1_T2_T3_T4_T6_)
        /*0260*/ 	.word	0x00000000


	//----- nvinfo : EIATTR_MIN_STACK_SIZE
	.align		4
.L_146:
        /*0264*/ 	.byte	0x04, 0x12
        /*0266*/ 	.short	(.L_148 - .L_147)
	.align		4
.L_147:
        /*0268*/ 	.word	index@(_ZN3cub18CUB_300001_SM_10006detail11EmptyKernelIvEEvv)
        /*026c*/ 	.word	0x00000000


	//----- nvinfo : EIATTR_MIN_STACK_SIZE
	.align		4
.L_148:
        /*0270*/ 	.byte	0x04, 0x12
        /*0272*/ 	.short	(.L_150 - .L_149)
	.align		4
.L_149:
        /*0274*/ 	.word	index@(_Z14produce_outputPfS_S_S_S_S_ffi)
        /*0278*/ 	.word	0x00000000


	//----- nvinfo : EIATTR_MIN_STACK_SIZE
	.align		4
.L_150:
        /*027c*/ 	.byte	0x04, 0x12
        /*027e*/ 	.short	(.L_152 - .L_151)
	.align		4
.L_151:
        /*0280*/ 	.word	index@(_Z21scale_points_to_unityPfS_S_ffi)
        /*0284*/ 	.word	0x00000000


	//----- nvinfo : EIATTR_MIN_STACK_SIZE
	.align		4
.L_152:
        /*0288*/ 	.byte	0x04, 0x12
        /*028a*/ 	.short	(.L_154 - .L_153)
	.align		4
.L_153:
        /*028c*/ 	.word	index@(_Z11taubin_stepPfS_S_S_S_S_ifPiiiii)
        /*0290*/ 	.word	0x00000000


	//----- nvinfo : EIATTR_MIN_STACK_SIZE
	.align		4
.L_154:
        /*0294*/ 	.byte	0x04, 0x12
        /*0296*/ 	.short	(.L_156 - .L_155)
	.align		4
.L_155:
        /*0298*/ 	.word	index@(_Z12calculateEGGPfS_S_Pifiiii)
        /*029c*/ 	.word	0x00000000
.L_156:


//--------------------- .nv.compat                --------------------------
	.section	.nv.compat,"",@"SHT_CUDA_COMPAT_INFO"
	.align	4
        /*0000*/ 	.byte	0x02, 0x09, 0x00, 0x00, 0x02, 0x02, 0x01, 0x00, 0x02, 0x05, 0x05, 0x00, 0x03, 0x07, 0x01, 0x01
        /*0010*/ 	.byte	0x02, 0x03, 0x00, 0x00, 0x02, 0x06, 0x01, 0x00, 0x04, 0x0b, 0x08, 0x00, 0x01, 0x00, 0x00, 0x00
        /*0020*/ 	.byte	0x00, 0x00, 0x00, 0x00


//--------------------- .nv.info._ZN3cub18CUB_300001_SM_10006detail6reduce28DeviceReduceSingleTileKernelINS2_10policy_hubIfyN4cuda3__47maximumIfEEE10Policy1000EPfSB_iS8_ffNS5_3std3__410__identityEEEvT0_T1_T2_T3_T4_T6_ --------------------------
	.section	.nv.info._ZN3cub18CUB_300001_SM_10006detail6reduce28DeviceReduceSingleTileKernelINS2_10policy_hubIfyN4cuda3__47maximumIfEEE10Policy1000EPfSB_iS8_ffNS5_3std3__410__identityEEEvT0_T1_T2_T3_T4_T6_,"",@"SHT_CUDA_INFO"
	.sectionflags	@""
	.align	4


	//----- nvinfo : EIATTR_CUDA_API_VERSION
	.align		4
        /*0000*/ 	.byte	0x04, 0x37
        /*0002*/ 	.short	(.L_158 - .L_157)
.L_157:
        /*0004*/ 	.word	0x00000082


	//----- nvinfo : EIATTR_KPARAM_INFO
	.align		4
.L_158:
        /*0008*/ 	.byte	0x04, 0x17
        /*000a*/ 	.short	(.L_160 - .L_159)
.L_159:
        /*000c*/ 	.word	0x00000000
        /*0010*/ 	.short	0x0005
        /*0012*/ 	.short	0x001c
        /*0014*/ 	.byte	0x00, 0xf0, 0x05, 0x00


	//----- nvinfo : EIATTR_KPARAM_INFO
	.align		4
.L_160:
        /*0018*/ 	.byte	0x04, 0x17
        /*001a*/ 	.short	(.L_162 - .L_161)
.L_161:
        /*001c*/ 	.word	0x00000000
        /*0020*/ 	.short	0x0004
        /*0022*/ 	.short	0x0018
        /*0024*/ 	.byte	0x00, 0xf0, 0x11, 0x00


	//----- nvinfo : EIATTR_KPARAM_INFO
	.align		4
.L_162:
        /*0028*/ 	.byte	0x04, 0x17
        /*002a*/ 	.short	(.L_164 - .L_163)
.L_163:
        /*002c*/ 	.word	0x00000000
        /*0030*/ 	.short	0x0003
        /*0032*/ 	.short	0x0014
        /*0034*/ 	.byte	0x00, 0xf0, 0x05, 0x00


	//----- nvinfo : EIATTR_KPARAM_INFO
	.align		4
.L_164:
        /*0038*/ 	.byte	0x04, 0x17
        /*003a*/ 	.short	(.L_166 - .L_165)
.L_165:
        /*003c*/ 	.word	0x00000000
        /*0040*/ 	.short	0x0002
        /*0042*/ 	.short	0x0010
        /*0044*/ 	.byte	0x00, 0xf0, 0x11, 0x00


	//----- nvinfo : EIATTR_KPARAM_INFO
	.align		4
.L_166:
        /*0048*/ 	.byte	0x04, 0x17
        /*004a*/ 	.short	(.L_168 - .L_167)
.L_167:
        /*004c*/ 	.word	0x00000000
        /*0050*/ 	.short	0x0001
        /*0052*/ 	.short	0x0008
        /*0054*/ 	.byte	0x00, 0xf5, 0x21, 0x00


	//----- nvinfo : EIATTR_KPARAM_INFO
	.align		4
.L_168:
        /*0058*/ 	.byte	0x04, 0x17
        /*005a*/ 	.short	(.L_170 - .L_169)
.L_169:
        /*005c*/ 	.word	0x00000000
        /*0060*/ 	.short	0x0000
        /*0062*/ 	.short	0x0000
        /*0064*/ 	.byte	0x00, 0xf5, 0x21, 0x00


	//----- nvinfo : EIATTR_SPARSE_MMA_MASK
	.align		4
.L_170:
        /*0068*/ 	.byte	0x03, 0x50
        /*006a*/ 	.short	0x0000


	//----- nvinfo : EIATTR_MAXREG_COUNT
	.align		4
        /*006c*/ 	.byte	0x03, 0x1b
        /*006e*/ 	.short	0x00ff


	//----- nvinfo : EIATTR_NUM_BARRIERS
	.align		4
        /*0070*/ 	.byte	0x02, 0x4c
        /*0072*/ 	.byte	0x01
	.zero		1


	//----- nvinfo : EIATTR_MERCURY_ISA_VERSION
	.align		4
        /*0074*/ 	.byte	0x03, 0x5f
        /*0076*/ 	.short	0x0101


	//----- nvinfo : EIATTR_COOP_GROUP_MASK_REGIDS
	.align		4
        /*0078*/ 	.byte	0x04, 0x29
        /*007a*/ 	.short	(.L_172 - .L_171)


	//   ....[0]....
.L_171:
        /*007c*/ 	.word	0xffffffff


	//   ....[1]....
        /*0080*/ 	.word	0xffffffff


	//   ....[2]....
        /*0084*/ 	.word	0xffffffff


	//   ....[3]....
        /*0088*/ 	.word	0xffffffff


	//   ....[4]....
        /*008c*/ 	.word	0xffffffff


	//   ....[5]....
        /*0090*/ 	.word	0xffffffff


	//   ....[6]....
        /*0094*/ 	.word	0xffffffff


	//   ....[7]....
        /*0098*/ 	.word	0xffffffff


	//   ....[8]....
        /*009c*/ 	.word	0xffffffff


	//   ....[9]....
        /*00a0*/ 	.word	0xffffffff


	//   ....[10]....
        /*00a4*/ 	.word	0xffffffff


	//   ....[11]....
        /*00a8*/ 	.word	0xffffffff


	//   ....[12]....
        /*00ac*/ 	.word	0xffffffff


	//   ....[13]....
        /*00b0*/ 	.word	0xffffffff


	//   ....[14]....
        /*00b4*/ 	.word	0xffffffff


	//   ....[15]....
        /*00b8*/ 	.word	0xffffffff


	//   ....[16]....
        /*00bc*/ 	.word	0xffffffff


	//   ....[17]....
        /*00c0*/ 	.word	0xffffffff


	//   ....[18]....
        /*00c4*/ 	.word	0xffffffff


	//   ....[19]....
        /*00c8*/ 	.word	0xffffffff


	//   ....[20]....
        /*00cc*/ 	.word	0xffffffff


	//   ....[21]....
        /*00d0*/ 	.word	0xffffffff


	//   ....[22]....
        /*00d4*/ 	.word	0xffffffff


	//   ....[23]....
        /*00d8*/ 	.word	0xffffffff


	//   ....[24]....
        /*00dc*/ 	.word	0xffffffff


	//   ....[25]....
        /*00e0*/ 	.word	0xffffffff


	//   ....[26]....
        /*00e4*/ 	.word	0xffffffff


	//   ....[27]....
        /*00e8*/ 	.word	0xffffffff


	//   ....[28]....
        /*00ec*/ 	.word	0xffffffff


	//   ....[29]....
        /*00f0*/ 	.word	0xffffffff


	//----- nvinfo : EIATTR_COOP_GROUP_INSTR_OFFSETS
	.align		4
.L_172:
        /*00f4*/ 	.byte	0x04, 0x28
        /*00f6*/ 	.short	(.L_174 - .L_173)


	//   ....[0]....
.L_173:
        /*00f8*/ 	.word	0x00000b50


	//   ....[1]....
        /*00fc*/ 	.word	0x00000bc0


	//   ....[2]....
        /*0100*/ 	.word	0x00000c40


	//   ....[3]....
        /*0104*/ 	.word	0x00000ca0


	//   ....[4]....
        /*0108*/ 	.word	0x00000ce0


	//   ....[5]....
        /*010c*/ 	.word	0x00000f20


	//   ....[6]....
        /*0110*/ 	.word	0x00000f90


	//   ....[7]....
        /*0114*/ 	.word	0x00000fe0


	//   ....[8]....
        /*0118*/ 	.word	0x00001040


	//   ....[9]....
        /*011c*/ 	.word	0x000010b0


	//   ....[10]....
        /*0120*/ 	.word	0x000022f0


	//   ....[11]....
        /*0124*/ 	.word	0x00002380


	//   ....[12]....
        /*0128*/ 	.word	0x000023e0


	//   ....[13]....
        /*012c*/ 	.word	0x00002430


	//   ....[14]....
        /*0130*/ 	.word	0x00002470


	//   ....[15]....
        /*0134*/ 	.word	0x00003080


	//   ....[16]....
        /*0138*/ 	.word	0x000030f0


	//   ....[17]....
        /*013c*/ 	.word	0x00003170


	//   ....[18]....
        /*0140*/ 	.word	0x000031d0


	//   ....[19]....
        /*0144*/ 	.word	0x00003210


	//   ....[20]....
        /*0148*/ 	.word	0x00003450


	//   ....[21]....
        /*014c*/ 	.word	0x000034c0


	//   ....[22]....
        /*0150*/ 	.word	0x00003510


	//   ....[23]....
        /*0154*/ 	.word	0x00003570


	//   ....[24]....
        /*0158*/ 	.word	0x000035f0


	//   ....[25]....
        /*015c*/ 	.word	0x000049a0


	//   ....[26]....
        /*0160*/ 	.word	0x00004a30


	//   ....[27]....
        /*0164*/ 	.word	0x00004a90


	//   ....[28]....
        /*0168*/ 	.word	0x00004ae0


	//   ....[29]....
        /*016c*/ 	.word	0x00004b20


	//----- nvinfo : EIATTR_VRC_CTA_INIT_COUNT
	.align		4
.L_174:
        /*0170*/ 	.byte	0x02, 0x4a
	.zero		1
	.zero		1


	//----- nvinfo : EIATTR_EXIT_INSTR_OFFSETS
	.align		4
        /*0174*/ 	.byte	0x04, 0x1c
        /*0176*/ 	.short	(.L_176 - .L_175)


	//   ....[0]....
.L_175:
        /*0178*/ 	.word	0x00000080


	//   ....[1]....
        /*017c*/ 	.word	0x000000c0


	//   ....[2]....
        /*0180*/ 	.word	0x00004cf0


	//   ....[3]....
        /*0184*/ 	.word	0x00004d50


	//----- nvinfo : EIATTR_MAX_THREADS
	.align		4
.L_176:
        /*0188*/ 	.byte	0x04, 0x05
        /*018a*/ 	.short	(.L_178 - .L_177)
.L_177:
        /*018c*/ 	.word	0x00000100
        /*0190*/ 	.word	0x00000001
        /*0194*/ 	.word	0x00000001


	//----- nvinfo : EIATTR_CRS_STACK_SIZE
	.align		4
.L_178:
        /*0198*/ 	.byte	0x04, 0x1e
        /*019a*/ 	.short	(.L_180 - .L_179)
.L_179:
        /*019c*/ 	.word	0x00000000


	//----- nvinfo : EIATTR_CBANK_PARAM_SIZE
	.align		4
.L_180:
        /*01a0*/ 	.byte	0x03, 0x19
        /*01a2*/ 	.short	0x001d


	//----- nvinfo : EIATTR_PARAM_CBANK
	.align		4
        /*01a4*/ 	.byte	0x04, 0x0a
        /*01a6*/ 	.short	(.L_182 - .L_181)
	.align		4
.L_181:
        /*01a8*/ 	.word	index@(.nv.constant0._ZN3cub18CUB_300001_SM_10006detail6reduce28DeviceReduceSingleTileKernelINS2_10policy_hubIfyN4cuda3__47maximumIfEEE10Policy1000EPfSB_iS8_ffNS5_3std3__410__identityEEEvT0_T1_T2_T3_T4_T6_)
        /*01ac*/ 	.short	0x0380
        /*01ae*/ 	.short	0x001d


	//----- nvinfo : EIATTR_SW_WAR
	.align		4
.L_182:
        /*01b0*/ 	.byte	0x04, 0x36
        /*01b2*/ 	.short	(.L_184 - .L_183)
.L_183:
        /*01b4*/ 	.word	0x00000008
.L_184:


//--------------------- .nv.info._ZN3cub18CUB_300001_SM_10006detail6reduce18DeviceReduceKernelINS2_10policy_hubIfyN4cuda3__47maximumIfEEE10Policy1000EPfyS8_fNS5_3std3__410__identityEEEvT0_PT3_T1_NS0_13GridEvenShareISI_EET2_T4_ --------------------------
	.section	.nv.info._ZN3cub18CUB_300001_SM_10006detail6reduce18DeviceReduceKernelINS2_10policy_hubIfyN4cuda3__47maximumIfEEE10Policy1000EPfyS8_fNS5_3std3__410__identityEEEvT0_PT3_T1_NS0_13GridEvenShareISI_EET2_T4_,"",@"SHT_CUDA_INFO"
	.sectionflags	@""
	.align	4


	//----- nvinfo : EIATTR_CUDA_API_VERSION
	.align		4
        /*0000*/ 	.byte	0x04, 0x37
        /*0002*/ 	.short	(.L_186 - .L_185)
.L_185:
        /*0004*/ 	.word	0x00000082


	//----- nvinfo : EIATTR_KPARAM_INFO
	.align		4
.L_186:
        /*0008*/ 	.byte	0x04, 0x17
        /*000a*/ 	.short	(.L_188 - .L_187)
.L_187:
        /*000c*/ 	.word	0x00000000
        /*0010*/ 	.short	0x0005
        /*0012*/ 	.short	0x0061
        /*0014*/ 	.byte	0x00, 0xf0, 0x05, 0x00


	//----- nvinfo : EIATTR_KPARAM_INFO
	.align		4
.L_188:
        /*0018*/ 	.byte	0x04, 0x17
        /*001a*/ 	.short	(.L_190 - .L_189)
.L_189:
        /*001c*/ 	.word	0x00000000
        /*0020*/ 	.short	0x0004
        /*0022*/ 	.short	0x0060
        /*0024*/ 	.byte	0x00, 0xf0, 0x05, 0x00


	//----- nvinfo : EIATTR_KPARAM_INFO
	.align		4
.L_190:
        /*0028*/ 	.byte	0x04, 0x17
        /*002a*/ 	.short	(.L_192 - .L_191)
.L_191:
        /*002c*/ 	.word	0x00000000
        /*0030*/ 	.short	0x0003
        /*0032*/ 	.short	0x0018
        /*0034*/ 	.byte	0x00, 0xf0, 0x21, 0x01


	//----- nvinfo : EIATTR_KPARAM_INFO
	.align		4
.L_192:
        /*0038*/ 	.byte	0x04, 0x17
        /*003a*/ 	.short	(.L_194 - .L_193)
.L_193:
        /*003c*/ 	.word	0x00000000
        /*0040*/ 	.short	0x0002
        /*0042*/ 	.short	0x0010
        /*0044*/ 	.byte	0x00, 0xf0, 0x21, 0x00


	//----- nvinfo : EIATTR_KPARAM_INFO
	.align		4
.L_194:
        /*0048*/ 	.byte	0x04, 0x17
        /*004a*/ 	.short	(.L_196 - .L_195)
.L_195:
        /*004c*/ 	.word	0x00000000
        /*0050*/ 	.short	0x0001
        /*0052*/ 	.short	0x0008
        /*0054*/ 	.byte	0x00, 0xf5, 0x21, 0x00


	//----- nvinfo : EIATTR_KPARAM_INFO
	.align		4
.L_196:
        /*0058*/ 	.byte	0x04, 0x17
        /*005a*/ 	.short	(.L_198 - .L_197)
.L_197:
        /*005c*/ 	.word	0x00000000
        /*0060*/ 	.short	0x0000
        /*0062*/ 	.short	0x0000
        /*0064*/ 	.byte	0x00, 0xf5, 0x21, 0x00


	//----- nvinfo : EIATTR_SPARSE_MMA_MASK
	.align		4
.L_198:
        /*0068*/ 	.byte	0x03, 0x50
        /*006a*/ 	.short	0x0000


	//----- nvinfo : EIATTR_MAXREG_COUNT
	.align		4
        /*006c*/ 	.byte	0x03, 0x1b
        /*006e*/ 	.short	0x00ff


	//----- nvinfo : EIATTR_NUM_BARRIERS
	.align		4
        /*0070*/ 	.byte	0x02, 0x4c
        /*0072*/ 	.byte	0x01
	.zero		1


	//----- nvinfo : EIATTR_MERCURY_ISA_VERSION
	.align		4
        /*0074*/ 	.byte	0x03, 0x5f
        /*0076*/ 	.short	0x0101


	//----- nvinfo : EIATTR_COOP_GROUP_MASK_REGIDS
	.align		4
        /*0078*/ 	.byte	0x04, 0x29
        /*007a*/ 	.short	(.L_200 - .L_199)


	//   ....[0]....
.L_199:
        /*007c*/ 	.word	0xffffffff


	//   ....[1]....
        /*0080*/ 	.word	0xffffffff


	//   ....[2]....
        /*0084*/ 	.word	0xffffffff


	//   ....[3]....
        /*0088*/ 	.word	0xffffffff


	//   ....[4]....
        /*008c*/ 	.word	0xffffffff


	//   ....[5]....
        /*0090*/ 	.word	0xffffffff


	//   ....[6]....
        /*0094*/ 	.word	0xffffffff


	//   ....[7]....
        /*0098*/ 	.word	0xffffffff


	//   ....[8]....
        /*009c*/ 	.word	0xffffffff


	//   ....[9]....
        /*00a0*/ 	.word	0xffffffff


	//   ....[10]....
        /*00a4*/ 	.word	0xffffffff


	//   ....[11]....
        /*00a8*/ 	.word	0xffffffff


	//   ....[12]....
        /*00ac*/ 	.word	0xffffffff


	//   ....[13]....
        /*00b0*/ 	.word	0xffffffff


	//   ....[14]....
        /*00b4*/ 	.word	0xffffffff


	//   ....[15]....
        /*00b8*/ 	.word	0xffffffff


	//   ....[16]....
        /*00bc*/ 	.word	0xffffffff


	//   ....[17]....
        /*00c0*/ 	.word	0xffffffff


	//   ....[18]....
        /*00c4*/ 	.word	0xffffffff


	//   ....[19]....
        /*00c8*/ 	.word	0xffffffff


	//   ....[20]....
        /*00cc*/ 	.word	0xffffffff


	//   ....[21]....
        /*00d0*/ 	.word	0xffffffff


	//   ....[22]....
        /*00d4*/ 	.word	0xffffffff


	//   ....[23]....
        /*00d8*/ 	.word	0xffffffff


	//   ....[24]....
        /*00dc*/ 	.word	0xffffffff


	//   ....[25]....
        /*00e0*/ 	.word	0xffffffff


	//   ....[26]....
        /*00e4*/ 	.word	0xffffffff


	//   ....[27]....
        /*00e8*/ 	.word	0xffffffff


	//   ....[28]....
        /*00ec*/ 	.word	0xffffffff


	//   ....[29]....
        /*00f0*/ 	.word	0xffffffff


	//----- nvinfo : EIATTR_COOP_GROUP_INSTR_OFFSETS
	.align		4
.L_200:
        /*00f4*/ 	.byte	0x04, 0x28
        /*00f6*/ 	.short	(.L_202 - .L_201)


	//   ....[0]....
.L_201:
        /*00f8*/ 	.word	0x00000cf0


	//   ....[1]....
        /*00fc*/ 	.word	0x00000d60


	//   ....[2]....
        /*0100*/ 	.word	0x00000de0


	//   ....[3]....
        /*0104*/ 	.word	0x00000e40


	//   ....[4]....
        /*0108*/ 	.word	0x00000e80


	//   ....[5]....
        /*010c*/ 	.word	0x000010c0


	//   ....[6]....
        /*0110*/ 	.word	0x00001130


	//   ....[7]....
        /*0114*/ 	.word	0x00001180


	//   ....[8]....
        /*0118*/ 	.word	0x000011e0


	//   ....[9]....
        /*011c*/ 	.word	0x00001250


	//   ....[10]....
        /*0120*/ 	.word	0x00002610


	//   ....[11]....
        /*0124*/ 	.word	0x000026b0


	//   ....[12]....
        /*0128*/ 	.word	0x00002710


	//   ....[13]....
        /*012c*/ 	.word	0x00002760


	//   ....[14]....
        /*0130*/ 	.word	0x000027a0


	//   ....[15]....
        /*0134*/ 	.word	0x000035c0


	//   ....[16]....
        /*0138*/ 	.word	0x00003630


	//   ....[17]....
        /*013c*/ 	.word	0x000036b0


	//   ....[18]....
        /*0140*/ 	.word	0x00003710


	//   ....[19]....
        /*0144*/ 	.word	0x00003750


	//   ....[20]....
        /*0148*/ 	.word	0x00003990


	//   ....[21]....
        /*014c*/ 	.word	0x00003a00


	//   ....[22]....
        /*0150*/ 	.word	0x00003a50


	//   ....[23]....
        /*0154*/ 	.word	0x00003ab0


	//   ....[24]....
        /*0158*/ 	.word	0x00003b20


	//   ....[25]....
        /*015c*/ 	.word	0x000050c0


	//   ....[26]....
        /*0160*/ 	.word	0x00005150


	//   ....[27]....
        /*0164*/ 	.word	0x000051b0


	//   ....[28]....
        /*0168*/ 	.word	0x00005200


	//   ....[29]....
        /*016c*/ 	.word	0x00005240


	//----- nvinfo : EIATTR_VRC_CTA_INIT_COUNT
	.align		4
.L_202:
        /*0170*/ 	.byte	0x02, 0x4a
	.zero		1
	.zero		1


	//----- nvinfo : EIATTR_EXIT_INSTR_OFFSETS
	.align		4
        /*0174*/ 	.byte	0x04, 0x1c
        /*0176*/ 	.short	(.L_204 - .L_203)


	//   ....[0]....
.L_203:
        /*0178*/ 	.word	0x00005410


	//   ....[1]....
        /*017c*/ 	.word	0x00005470


	//----- nvinfo : EIATTR_MAX_THREADS
	.align		4
.L_204:
        /*0180*/ 	.byte	0x04, 0x05
        /*0182*/ 	.short	(.L_206 - .L_205)
.L_205:
        /*0184*/ 	.word	0x00000100
        /*0188*/ 	.word	0x00000001
        /*018c*/ 	.word	0x00000001


	//----- nvinfo : EIATTR_CRS_STACK_SIZE
	.align		4
.L_206:
        /*0190*/ 	.byte	0x04, 0x1e
        /*0192*/ 	.short	(.L_208 - .L_207)
.L_207:
        /*0194*/ 	.word	0x00000000


	//----- nvinfo : EIATTR_CBANK_PARAM_SIZE
	.align		4
.L_208:
        /*0198*/ 	.byte	0x03, 0x19
        /*019a*/ 	.short	0x0062


	//----- nvinfo : EIATTR_PARAM_CBANK
	.align		4
        /*019c*/ 	.byte	0x04, 0x0a
        /*019e*/ 	.short	(.L_210 - .L_209)
	.align		4
.L_209:
        /*01a0*/ 	.word	index@(.nv.constant0._ZN3cub18CUB_300001_SM_10006detail6reduce18DeviceReduceKernelINS2_10policy_hubIfyN4cuda3__47maximumIfEEE10Policy1000EPfyS8_fNS5_3std3__410__identityEEEvT0_PT3_T1_NS0_13GridEvenShareISI_EET2_T4_)
        /*01a4*/ 	.short	0x0380
        /*01a6*/ 	.short	0x0062


	//----- nvinfo : EIATTR_SW_WAR
	.align		4
.L_210:
        /*01a8*/ 	.byte	0x04, 0x36
        /*01aa*/ 	.short	(.L_212 - .L_211)
.L_211:
        /*01ac*/ 	.word	0x00000008
.L_212:


//--------------------- .nv.info._ZN3cub18CUB_300001_SM_10006detail6reduce28DeviceReduceSingleTileKernelINS2_10policy_hubIfyN4cuda3__47maximumIfEEE10Policy1000EPfSB_yS8_ffNS5_3std3__410__identityEEEvT0_T1_T2_T3_T4_T6_ --------------------------
	.section	.nv.info._ZN3cub18CUB_300001_SM_10006detail6reduce28DeviceReduceSingleTileKernelINS2_10policy_hubIfyN4cuda3__47maximumIfEEE10Policy1000EPfSB_yS8_ffNS5_3std3__410__identityEEEvT0_T1_T2_T3_T4_T6_,"",@"SHT_CUDA_INFO"
	.sectionflags	@""
	.align	4


	//----- nvinfo : EIATTR_CUDA_API_VERSION
	.align		4
        /*0000*/ 	.byte	0x04, 0x37
        /*0002*/ 	.short	(.L_214 - .L_213)
.L_213:
        /*0004*/ 	.word	0x00000082


	//----- nvinfo : EIATTR_KPARAM_INFO
	.align		4
.L_214:
        /*0008*/ 	.byte	0x04, 0x17
        /*000a*/ 	.short	(.L_216 - .L_215)
.L_215:
        /*000c*/ 	.word	0x00000000
        /*0010*/ 	.short	0x0005
        /*0012*/ 	.short	0x0020
        /*0014*/ 	.byte	0x00, 0xf0, 0x05, 0x00


	//----- nvinfo : EIATTR_KPARAM_INFO
	.align		4
.L_216:
        /*0018*/ 	.byte	0x04, 0x17
        /*001a*/ 	.short	(.L_218 - .L_217)
.L_217:
        /*001c*/ 	.word	0x00000000
        /*0020*/ 	.short	0x0004
        /*0022*/ 	.short	0x001c
        /*0024*/ 	.byte	0x00, 0xf0, 0x11, 0x00


	//----- nvinfo : EIATTR_KPARAM_INFO
	.align		4
.L_218:
        /*0028*/ 	.byte	0x04, 0x17
        /*002a*/ 	.short	(.L_220 - .L_219)
.L_219:
        /*002c*/ 	.word	0x00000000
        /*0030*/ 	.short	0x0003
        /*0032*/ 	.short	0x0018
        /*0034*/ 	.byte	0x00, 0xf0, 0x05, 0x00


	//----- nvinfo : EIATTR_KPARAM_INFO
	.align		4
.L_220:
        /*0038*/ 	.byte	0x04, 0x17
        /*003a*/ 	.short	(.L_222 - .L_221)
.L_221:
        /*003c*/ 	.word	0x00000000
        /*0040*/ 	.short	0x0002
        /*0042*/ 	.short	0x0010
        /*0044*/ 	.byte	0x00, 0xf0, 0x21, 0x00


	//----- nvinfo : EIATTR_KPARAM_INFO
	.align		4
.L_222:
        /*0048*/ 	.byte	0x04, 0x17
        /*004a*/ 	.short	(.L_224 - .L_223)
.L_223:
        /*004c*/ 	.word	0x00000000
        /*0050*/ 	.short	0x0001
        /*0052*/ 	.short	0x0008
        /*0054*/ 	.byte	0x00, 0xf5, 0x21, 0x00


	//----- nvinfo : EIATTR_KPARAM_INFO
	.align		4
.L_224:
        /*0058*/ 	.byte	0x04, 0x17
        /*005a*/ 	.short	(.L_226 - .L_225)
.L_225:
        /*005c*/ 	.word	0x00000000
        /*0060*/ 	.short	0x0000
        /*0062*/ 	.short	0x0000
        /*0064*/ 	.byte	0x00, 0xf5, 0x21, 0x00


	//----- nvinfo : EIATTR_SPARSE_MMA_MASK
	.align		4
.L_226:
        /*0068*/ 	.byte	0x03, 0x50
        /*006a*/ 	.short	0x0000


	//----- nvinfo : EIATTR_MAXREG_COUNT
	.align		4
        /*006c*/ 	.byte	0x03, 0x1b
        /*006e*/ 	.short	0x00ff


	//----- nvinfo : EIATTR_NUM_BARRIERS
	.align		4
        /*0070*/ 	.byte	0x02, 0x4c
        /*0072*/ 	.byte	0x01
	.zero		1


	//----- nvinfo : EIATTR_MERCURY_ISA_VERSION
	.align		4
        /*0074*/ 	.byte	0x03, 0x5f
        /*0076*/ 	.short	0x0101


	//----- nvinfo : EIATTR_COOP_GROUP_MASK_REGIDS
	.align		4
        /*0078*/ 	.byte	0x04, 0x29
        /*007a*/ 	.short	(.L_228 - .L_227)


	//   ....[0]....
.L_227:
        /*007c*/ 	.word	0xffffffff


	//   ....[1]....
        /*0080*/ 	.word	0xffffffff


	//   ....[2]....
        /*0084*/ 	.word	0xffffffff


	//   ....[3]....
        /*0088*/ 	.word	0xffffffff


	//   ....[4]....
        /*008c*/ 	.word	0xffffffff


	//   ....[5]....
        /*0090*/ 	.word	0xffffffff


	//   ....[6]....
        /*0094*/ 	.word	0xffffffff


	//   ....[7]....
        /*0098*/ 	.word	0xffffffff


	//   ....[8]....
        /*009c*/ 	.word	0xffffffff


	//   ....[9]....
        /*00a0*/ 	.word	0xffffffff


	//   ....[10]....
        /*00a4*/ 	.word	0xffffffff


	//   ....[11]....
        /*00a8*/ 	.word	0xffffffff


	//   ....[12]....
        /*00ac*/ 	.word	0xffffffff


	//   ....[13]....
        /*00b0*/ 	.word	0xffffffff


	//   ....[14]....
        /*00b4*/ 	.word	0xffffffff


	//   ....[15]....
        /*00b8*/ 	.word	0xffffffff


	//   ....[16]....
        /*00bc*/ 	.word	0xffffffff


	//   ....[17]....
        /*00c0*/ 	.word	0xffffffff


	//   ....[18]....
        /*00c4*/ 	.word	0xffffffff


	//   ....[19]....
        /*00c8*/ 	.word	0xffffffff


	//   ....[20]....
        /*00cc*/ 	.word	0xffffffff


	//   ....[21]....
        /*00d0*/ 	.word	0xffffffff


	//   ....[22]....
        /*00d4*/ 	.word	0xffffffff


	//   ....[23]....
        /*00d8*/ 	.word	0xffffffff


	//   ....[24]....
        /*00dc*/ 	.word	0xffffffff


	//   ....[25]....
        /*00e0*/ 	.word	0xffffffff


	//   ....[26]....
        /*00e4*/ 	.word	0xffffffff


	//   ....[27]....
        /*00e8*/ 	.word	0xffffffff


	//   ....[28]....
        /*00ec*/ 	.word	0xffffffff


	//   ....[29]....
        /*00f0*/ 	.word	0xffffffff


	//----- nvinfo : EIATTR_COOP_GROUP_INSTR_OFFSETS
	.align		4
.L_228:
        /*00f4*/ 	.byte	0x04, 0x28
        /*00f6*/ 	.short	(.L_230 - .L_229)


	//   ....[0]....
.L_229:
        /*00f8*/ 	.word	0x00000b80


	//   ....[1]....
        /*00fc*/ 	.word	0x00000bf0


	//   ....[2]....
        /*0100*/ 	.word	0x00000c70


	//   ....[3]....
        /*0104*/ 	.word	0x00000cd0


	//   ....[4]....
        /*0108*/ 	.word	0x00000d00


	//   ....[5]....
        /*010c*/ 	.word	0x00000f50


	//   ....[6]....
        /*0110*/ 	.word	0x00000ff0


	//   ....[7]....
        /*0114*/ 	.word	0x00001050


	//   ....[8]....
        /*0118*/ 	.word	0x000010a0


	//   ....[9]....
        /*011c*/ 	.word	0x000010f0


	//   ....[10]....
        /*0120*/ 	.word	0x00002340


	//   ....[11]....
        /*0124*/ 	.word	0x000023d0


	//   ....[12]....
        /*0128*/ 	.word	0x00002430


	//   ....[13]....
        /*012c*/ 	.word	0x00002480


	//   ....[14]....
        /*0130*/ 	.word	0x000024b0


	//   ....[15]....
        /*0134*/ 	.word	0x000030e0


	//   ....[16]....
        /*0138*/ 	.word	0x00003150


	//   ....[17]....
        /*013c*/ 	.word	0x000031d0


	//   ....[18]....
        /*0140*/ 	.word	0x00003230


	//   ....[19]....
        /*0144*/ 	.word	0x00003260


	//   ....[20]....
        /*0148*/ 	.word	0x000034b0


	//   ....[21]....
        /*014c*/ 	.word	0x00003540


	//   ....[22]....
        /*0150*/ 	.word	0x00003590


	//   ....[23]....
        /*0154*/ 	.word	0x000035f0


	//   ....[24]....
        /*0158*/ 	.word	0x00003650


	//   ....[25]....
        /*015c*/ 	.word	0x00004a10


	//   ....[26]....
        /*0160*/ 	.word	0x00004aa0


	//   ....[27]....
        /*0164*/ 	.word	0x00004b00


	//   ....[28]....
        /*0168*/ 	.word	0x00004b50


	//   ....[29]....
        /*016c*/ 	.word	0x00004b80


	//----- nvinfo : EIATTR_VRC_CTA_INIT_COUNT
	.align		4
.L_230:
        /*0170*/ 	.byte	0x02, 0x4a
	.zero		1
	.zero		1


	//----- nvinfo : EIATTR_EXIT_INSTR_OFFSETS
	.align		4
        /*0174*/ 	.byte	0x04, 0x1c
        /*0176*/ 	.short	(.L_232 - .L_231)


	//   ....[0]....
.L_231:
        /*0178*/ 	.word	0x000000a0


	//   ....[1]....
        /*017c*/ 	.word	0x000000e0


	//   ....[2]....
        /*0180*/ 	.word	0x00004d60


	//   ....[3]....
        /*0184*/ 	.word	0x00004dc0


	//----- nvinfo : EIATTR_MAX_THREADS
	.align		4
.L_232:
        /*0188*/ 	.byte	0x04, 0x05
        /*018a*/ 	.short	(.L_234 - .L_233)
.L_233:
        /*018c*/ 	.word	0x00000100
        /*0190*/ 	.word	0x00000001
        /*0194*/ 	.word	0x00000001


	//----- nvinfo : EIATTR_CRS_STACK_SIZE
	.align		4
.L_234:
        /*0198*/ 	.byte	0x04, 0x1e
        /*019a*/ 	.short	(.L_236 - .L_235)
.L_235:
        /*019c*/ 	.word	0x00000000


	//----- nvinfo : EIATTR_CBANK_PARAM_SIZE
	.align		4
.L_236:
        /*01a0*/ 	.byte	0x03, 0x19
        /*01a2*/ 	.short	0x0021


	//----- nvinfo : EIATTR_PARAM_CBANK
	.align		4
        /*01a4*/ 	.byte	0x04, 0x0a
        /*01a6*/ 	.short	(.L_238 - .L_237)
	.align		4
.L_237:
        /*01a8*/ 	.word	index@(.nv.constant0._ZN3cub18CUB_300001_SM_10006detail6reduce28DeviceReduceSingleTileKernelINS2_10policy_hubIfyN4cuda3__47maximumIfEEE10Policy1000EPfSB_yS8_ffNS5_3std3__410__identityEEEvT0_T1_T2_T3_T4_T6_)
        /*01ac*/ 	.short	0x0380
        /*01ae*/ 	.short	0x0021


	//----- nvinfo : EIATTR_SW_WAR
	.align		4
.L_238:
        /*01b0*/ 	.byte	0x04, 0x36
        /*01b2*/ 	.short	(.L_240 - .L_239)
.L_239:
        /*01b4*/ 	.word	0x00000008
.L_240:


//--------------------- .nv.info._ZN3cub18CUB_300001_SM_10006detail6reduce28DeviceReduceSingleTileKernelINS2_10policy_hubIfjN4cuda3__47maximumIfEEE10Policy1000EPfSB_iS8_ffNS5_3std3__410__identityEEEvT0_T1_T2_T3_T4_T6_ --------------------------
	.section	.nv.info._ZN3cub18CUB_300001_SM_10006detail6reduce28DeviceReduceSingleTileKernelINS2_10policy_hubIfjN4cuda3__47maximumIfEEE10Policy1000EPfSB_iS8_ffNS5_3std3__410__identityEEEvT0_T1_T2_T3_T4_T6_,"",@"SHT_CUDA_INFO"
	.sectionflags	@""
	.align	4


	//----- nvinfo : EIATTR_CUDA_API_VERSION
	.align		4
        /*0000*/ 	.byte	0x04, 0x37
        /*0002*/ 	.short	(.L_242 - .L_241)
.L_241:
        /*0004*/ 	.word	0x00000082


	//----- nvinfo : EIATTR_KPARAM_INFO
	.align		4
.L_242:
        /*0008*/ 	.byte	0x04, 0x17
        /*000a*/ 	.short	(.L_244 - .L_243)
.L_243:
        /*000c*/ 	.word	0x00000000
        /*0010*/ 	.short	0x0005
        /*0012*/ 	.short	0x001c
        /*0014*/ 	.byte	0x00, 0xf0, 0x05, 0x00


	//----- nvinfo : EIATTR_KPARAM_INFO
	.align		4
.L_244:
        /*0018*/ 	.byte	0x04, 0x17
        /*001a*/ 	.short	(.L_246 - .L_245)
.L_245:
        /*001c*/ 	.word	0x00000000
        /*0020*/ 	.short	0x0004
        /*0022*/ 	.short	0x0018
        /*0024*/ 	.byte	0x00, 0xf0, 0x11, 0x00


	//----- nvinfo : EIATTR_KPARAM_INFO
	.align		4
.L_246:
        /*0028*/ 	.byte	0x04, 0x17
        /*002a*/ 	.short	(.L_248 - .L_247)
.L_247:
        /*002c*/ 	.word	0x00000000
        /*0030*/ 	.short	0x0003
        /*0032*/ 	.short	0x0014
        /*0034*/ 	.byte	0x00, 0xf0, 0x05, 0x00


	//----- nvinfo : EIATTR_KPARAM_INFO
	.align		4
.L_248:
        /*0038*/ 	.byte	0x04, 0x17
        /*003a*/ 	.short	(.L_250 - .L_249)
.L_249:
        /*003c*/ 	.word	0x00000000
        /*0040*/ 	.short	0x0002
        /*0042*/ 	.short	0x0010
        /*0044*/ 	.byte	0x00, 0xf0, 0x11, 0x00


	//----- nvinfo : EIATTR_KPARAM_INFO
	.align		4
.L_250:
        /*0048*/ 	.byte	0x04, 0x17
        /*004a*/ 	.short	(.L_252 - .L_251)
.L_251:
        /*004c*/ 	.word	0x00000000
        /*0050*/ 	.short	0x0001
        /*0052*/ 	.short	0x0008
        /*0054*/ 	.byte	0x00, 0xf5, 0x21, 0x00


	//----- nvinfo : EIATTR_KPARAM_INFO
	.align		4
.L_252:
        /*0058*/ 	.byte	0x04, 0x17
        /*005a*/ 	.short	(.L_254 - .L_253)
.L_253:
        /*005c*/ 	.word	0x00000000
        /*0060*/ 	.short	0x0000
        /*0062*/ 	.short	0x0000
        /*0064*/ 	.byte	0x00, 0xf5, 0x21, 0x00


	//----- nvinfo : EIATTR_SPARSE_MMA_MASK
	.align		4
.L_254:
        /*0068*/ 	.byte	0x03, 0x50
        /*006a*/ 	.short	0x0000


	//----- nvinfo : EIATTR_MAXREG_COUNT
	.align		4
        /*006c*/ 	.byte	0x03, 0x1b
        /*006e*/ 	.short	0x00ff


	//----- nvinfo : EIATTR_NUM_BARRIERS
	.align		4
        /*0070*/ 	.byte	0x02, 0x4c
        /*0072*/ 	.byte	0x01
	.zero		1


	//----- nvinfo : EIATTR_MERCURY_ISA_VERSION
	.align		4
        /*0074*/ 	.byte	0x03, 0x5f
        /*0076*/ 	.short	0x0101


	//----- nvinfo : EIATTR_COOP_GROUP_MASK_REGIDS
	.align		4
        /*0078*/ 	.byte	0x04, 0x29
        /*007a*/ 	.short	(.L_256 - .L_255)


	//   ....[0]....
.L_255:
        /*007c*/ 	.word	0xffffffff


	//   ....[1]....
        /*0080*/ 	.word	0xffffffff


	//   ....[2]....
        /*0084*/ 	.word	0xffffffff


	//   ....[3]....
        /*0088*/ 	.word	0xffffffff


	//   ....[4]....
        /*008c*/ 	.word	0xffffffff


	//   ....[5]....
        /*0090*/ 	.word	0xffffffff


	//   ....[6]....
        /*0094*/ 	.word	0xffffffff


	//   ....[7]....
        /*0098*/ 	.word	0xffffffff


	//   ....[8]....
        /*009c*/ 	.word	0xffffffff


	//   ....[9]....
        /*00a0*/ 	.word	0xffffffff


	//   ....[10]....
        /*00a4*/ 	.word	0xffffffff


	//   ....[11]....
        /*00a8*/ 	.word	0xffffffff


	//   ....[12]....
        /*00ac*/ 	.word	0xffffffff


	//   ....[13]....
        /*00b0*/ 	.word	0xffffffff


	//   ....[14]....
        /*00b4*/ 	.word	0xffffffff


	//   ....[15]....
        /*00b8*/ 	.word	0xffffffff


	//   ....[16]....
        /*00bc*/ 	.word	0xffffffff


	//   ....[17]....
        /*00c0*/ 	.word	0xffffffff


	//   ....[18]....
        /*00c4*/ 	.word	0xffffffff


	//   ....[19]....
        /*00c8*/ 	.word	0xffffffff


	//   ....[20]....
        /*00cc*/ 	.word	0xffffffff


	//   ....[21]....
        /*00d0*/ 	.word	0xffffffff


	//   ....[22]....
        /*00d4*/ 	.word	0xffffffff


	//   ....[23]....
        /*00d8*/ 	.word	0xffffffff


	//   ....[24]....
        /*00dc*/ 	.word	0xffffffff


	//   ....[25]....
        /*00e0*/ 	.word	0xffffffff


	//   ....[26]....
        /*00e4*/ 	.word	0xffffffff


	//   ....[27]....
        /*00e8*/ 	.word	0xffffffff


	//   ....[28]....
        /*00ec*/ 	.word	0xffffffff


	//   ....[29]....
        /*00f0*/ 	.word	0xffffffff


	//----- nvinfo : EIATTR_COOP_GROUP_INSTR_OFFSETS
	.align		4
.L_256:
        /*00f4*/ 	.byte	0x04, 0x28
        /*00f6*/ 	.short	(.L_258 - .L_257)


	//   ....[0]....
.L_257:
        /*00f8*/ 	.word	0x00000b50


	//   ....[1]....
        /*00fc*/ 	.word	0x00000bc0


	//   ....[2]....
        /*0100*/ 	.word	0x00000c40


	//   ....[3]....
        /*0104*/ 	.word	0x00000ca0


	//   ....[4]....
        /*0108*/ 	.word	0x00000ce0


	//   ....[5]....
        /*010c*/ 	.word	0x00000f20


	//   ....[6]....
        /*0110*/ 	.word	0x00000f90


	//   ....[7]....
        /*0114*/ 	.word	0x00000fe0


	//   ....[8]....
        /*0118*/ 	.word	0x00001040


	//   ....[9]....
        /*011c*/ 	.word	0x000010b0


	//   ....[10]....
        /*0120*/ 	.word	0x000022f0


	//   ....[11]....
        /*0124*/ 	.word	0x00002380


	//   ....[12]....
        /*0128*/ 	.word	0x000023e0


	//   ....[13]....
        /*012c*/ 	.word	0x00002430


	//   ....[14]....
        /*0130*/ 	.word	0x00002470


	//   ....[15]....
        /*0134*/ 	.word	0x00003080


	//   ....[16]....
        /*0138*/ 	.word	0x000030f0


	//   ....[17]....
        /*013c*/ 	.word	0x00003170


	//   ....[18]....
        /*0140*/ 	.word	0x000031d0


	//   ....[19]....
        /*0144*/ 	.word	0x00003210


	//   ....[20]....
        /*0148*/ 	.word	0x00003450


	//   ....[21]....
        /*014c*/ 	.word	0x000034c0


	//   ....[22]....
        /*0150*/ 	.word	0x00003510


	//   ....[23]....
        /*0154*/ 	.word	0x00003570


	//   ....[24]....
        /*0158*/ 	.word	0x000035f0


	//   ....[25]....
        /*015c*/ 	.word	0x000049a0


	//   ....[26]....
        /*0160*/ 	.word	0x00004a30


	//   ....[27]....
        /*0164*/ 	.word	0x00004a90


	//   ....[28]....
        /*0168*/ 	.word	0x00004ae0


	//   ....[29]....
        /*016c*/ 	.word	0x00004b20


	//----- nvinfo : EIATTR_VRC_CTA_INIT_COUNT
	.align		4
.L_258:
        /*0170*/ 	.byte	0x02, 0x4a
	.zero		1
	.zero		1


	//----- nvinfo : EIATTR_EXIT_INSTR_OFFSETS
	.align		4
        /*0174*/ 	.byte	0x04, 0x1c
        /*0176*/ 	.short	(.L_260 - .L_259)


	//   ....[0]....
.L_259:
        /*0178*/ 	.word	0x00000080


	//   ....[1]....
        /*017c*/ 	.word	0x000000c0


	//   ....[2]....
        /*0180*/ 	.word	0x00004cf0


	//   ....[3]....
        /*0184*/ 	.word	0x00004d50


	//----- nvinfo : EIATTR_MAX_THREADS
	.align		4
.L_260:
        /*0188*/ 	.byte	0x04, 0x05
        /*018a*/ 	.short	(.L_262 - .L_261)
.L_261:
        /*018c*/ 	.word	0x00000100
        /*0190*/ 	.word	0x00000001
        /*0194*/ 	.word	0x00000001


	//----- nvinfo : EIATTR_CRS_STACK_SIZE
	.align		4
.L_262:
        /*0198*/ 	.byte	0x04, 0x1e
        /*019a*/ 	.short	(.L_264 - .L_263)
.L_263:
        /*019c*/ 	.word	0x00000000


	//----- nvinfo : EIATTR_CBANK_PARAM_SIZE
	.align		4
.L_264:
        /*01a0*/ 	.byte	0x03, 0x19
        /*01a2*/ 	.short	0x001d


	//----- nvinfo : EIATTR_PARAM_CBANK
	.align		4
        /*01a4*/ 	.byte	0x04, 0x0a
        /*01a6*/ 	.short	(.L_266 - .L_265)
	.align		4
.L_265:
        /*01a8*/ 	.word	index@(.nv.constant0._ZN3cub18CUB_300001_SM_10006detail6reduce28DeviceReduceSingleTileKernelINS2_10policy_hubIfjN4cuda3__47maximumIfEEE10Policy1000EPfSB_iS8_ffNS5_3std3__410__identityEEEvT0_T1_T2_T3_T4_T6_)
        /*01ac*/ 	.short	0x0380
        /*01ae*/ 	.short	0x001d


	//----- nvinfo : EIATTR_SW_WAR
	.align		4
.L_266:
        /*01b0*/ 	.byte	0x04, 0x36
        /*01b2*/ 	.short	(.L_268 - .L_267)
.L_267:
        /*01b4*/ 	.word	0x00000008
.L_268:


//--------------------- .nv.info._ZN3cub18CUB_300001_SM_10006detail6reduce18DeviceReduceKernelINS2_10policy_hubIfjN4cuda3__47maximumIfEEE10Policy1000EPfjS8_fNS5_3std3__410__identityEEEvT0_PT3_T1_NS0_13GridEvenShareISI_EET2_T4_ --------------------------
	.section	.nv.info._ZN3cub18CUB_300001_SM_10006detail6reduce18DeviceReduceKernelINS2_10policy_hubIfjN4cuda3__47maximumIfEEE10Policy1000EPfjS8_fNS5_3std3__410__identityEEEvT0_PT3_T1_NS0_13GridEvenShareISI_EET2_T4_,"",@"SHT_CUDA_INFO"
	.sectionflags	@""
	.align	4


	//----- nvinfo : EIATTR_CUDA_API_VERSION
	.align		4
        /*0000*/ 	.byte	0x04, 0x37
        /*0002*/ 	.short	(.L_270 - .L_269)
.L_269:
        /*0004*/ 	.word	0x00000082


	//----- nvinfo : EIATTR_KPARAM_INFO
	.align		4
.L_270:
        /*0008*/ 	.byte	0x04, 0x17
        /*000a*/ 	.short	(.L_272 - .L_271)
.L_271:
        /*000c*/ 	.word	0x00000000
        /*0010*/ 	.short	0x0005
        /*0012*/ 	.short	0x003d
        /*0014*/ 	.byte	0x00, 0xf0, 0x05, 0x00


	//----- nvinfo : EIATTR_KPARAM_INFO
	.align		4
.L_272:
        /*0018*/ 	.byte	0x04, 0x17
        /*001a*/ 	.short	(.L_274 - .L_273)
.L_273:
        /*001c*/ 	.word	0x00000000
        /*0020*/ 	.short	0x0004
        /*0022*/ 	.short	0x003c
        /*0024*/ 	.byte	0x00, 0xf0, 0x05, 0x00


	//----- nvinfo : EIATTR_KPARAM_INFO
	.align		4
.L_274:
        /*0028*/ 	.byte	0x04, 0x17
        /*002a*/ 	.short	(.L_276 - .L_275)
.L_275:
        /*002c*/ 	.word	0x00000000
        /*0030*/ 	.short	0x0003
        /*0032*/ 	.short	0x0014
        /*0034*/ 	.byte	0x00, 0xf0, 0xa1, 0x00


	//----- nvinfo : EIATTR_KPARAM_INFO
	.align		4
.L_276:
        /*0038*/ 	.byte	0x04, 0x17
        /*003a*/ 	.short	(.L_278 - .L_277)
.L_277:
        /*003c*/ 	.word	0x00000000
        /*0040*/ 	.short	0x0002
        /*0042*/ 	.short	0x0010
        /*0044*/ 	.byte	0x00, 0xf0, 0x11, 0x00


	//----- nvinfo : EIATTR_KPARAM_INFO
	.align		4
.L_278:
        /*0048*/ 	.byte	0x04, 0x17
        /*004a*/ 	.short	(.L_280 - .L_279)
.L_279:
        /*004c*/ 	.word	0x00000000
        /*0050*/ 	.short	0x0001
        /*0052*/ 	.short	0x0008
        /*0054*/ 	.byte	0x00, 0xf5, 0x21, 0x00


	//----- nvinfo : EIATTR_KPARAM_INFO
	.align		4
.L_280:
        /*0058*/ 	.byte	0x04, 0x17
        /*005a*/ 	.short	(.L_282 - .L_281)
.L_281:
        /*005c*/ 	.word	0x00000000
        /*0060*/ 	.short	0x0000
        /*0062*/ 	.short	0x0000
        /*0064*/ 	.byte	0x00, 0xf5, 0x21, 0x00


	//----- nvinfo : EIATTR_SPARSE_MMA_MASK
	.align		4
.L_282:
        /*0068*/ 	.byte	0x03, 0x50
        /*006a*/ 	.short	0x0000


	//----- nvinfo : EIATTR_MAXREG_COUNT
	.align		4
        /*006c*/ 	.byte	0x03, 0x1b
        /*006e*/ 	.short	0x00ff


	//----- nvinfo : EIATTR_NUM_BARRIERS
	.align		4
        /*0070*/ 	.byte	0x02, 0x4c
        /*0072*/ 	.byte	0x01
	.zero		1


	//----- nvinfo : EIATTR_MERCURY_ISA_VERSION
	.align		4
        /*0074*/ 	.byte	0x03, 0x5f
        /*0076*/ 	.short	0x0101


	//----- nvinfo : EIATTR_COOP_GROUP_MASK_REGIDS
	.align		4
        /*0078*/ 	.byte	0x04, 0x29
        /*007a*/ 	.short	(.L_284 - .L_283)


	//   ....[0]....
.L_283:
        /*007c*/ 	.word	0xffffffff


	//   ....[1]....
        /*0080*/ 	.word	0xffffffff


	//   ....[2]....
        /*0084*/ 	.word	0xffffffff


	//   ....[3]....
        /*0088*/ 	.word	0xffffffff


	//   ....[4]....
        /*008c*/ 	.word	0xffffffff


	//   ....[5]....
        /*0090*/ 	.word	0xffffffff


	//   ....[6]....
        /*0094*/ 	.word	0xffffffff


	//   ....[7]....
        /*0098*/ 	.word	0xffffffff


	//   ....[8]....
        /*009c*/ 	.word	0xffffffff


	//   ....[9]....
        /*00a0*/ 	.word	0xffffffff


	//   ....[10]....
        /*00a4*/ 	.word	0xffffffff


	//   ....[11]....
        /*00a8*/ 	.word	0xffffffff


	//   ....[12]....
        /*00ac*/ 	.word	0xffffffff


	//   ....[13]....
        /*00b0*/ 	.word	0xffffffff


	//   ....[14]....
        /*00b4*/ 	.word	0xffffffff


	//   ....[15]....
        /*00b8*/ 	.word	0xffffffff


	//   ....[16]....
        /*00bc*/ 	.word	0xffffffff


	//   ....[17]....
        /*00c0*/ 	.word	0xffffffff


	//   ....[18]....
        /*00c4*/ 	.word	0xffffffff


	//   ....[19]....
        /*00c8*/ 	.word	0xffffffff


	//   ....[20]....
        /*00cc*/ 	.word	0xffffffff


	//   ....[21]....
        /*00d0*/ 	.word	0xffffffff


	//   ....[22]....
        /*00d4*/ 	.word	0xffffffff


	//   ....[23]....
        /*00d8*/ 	.word	0xffffffff


	//   ....[24]....
        /*00dc*/ 	.word	0xffffffff


	//   ....[25]....
        /*00e0*/ 	.word	0xffffffff


	//   ....[26]....
        /*00e4*/ 	.word	0xffffffff


	//   ....[27]....
        /*00e8*/ 	.word	0xffffffff


	//   ....[28]....
        /*00ec*/ 	.word	0xffffffff


	//   ....[29]....
        /*00f0*/ 	.word	0xffffffff


	//----- nvinfo : EIATTR_COOP_GROUP_INSTR_OFFSETS
	.align		4
.L_284:
        /*00f4*/ 	.byte	0x04, 0x28
        /*00f6*/ 	.short	(.L_286 - .L_285)


	//   ....[0]....
.L_285:
        /*00f8*/ 	.word	0x00000550


	//   ....[1]....
        /*00fc*/ 	.word	0x000005c0


	//   ....[2]....
        /*0100*/ 	.word	0x00000640


	//   ....[3]....
        /*0104*/ 	.word	0x000006a0


	//   ....[4]....
        /*0108*/ 	.word	0x000006e0


	//   ....[5]....
        /*010c*/ 	.word	0x00000920


	//   ....[6]....
        /*0110*/ 	.word	0x00000990


	//   ....[7]....
        /*0114*/ 	.word	0x000009e0


	//   ....[8]....
        /*0118*/ 	.word	0x00000a40


	//   ....[9]....
        /*011c*/ 	.word	0x00000ac0


	//   ....[10]....
        /*0120*/ 	.word	0x00001760


	//   ....[11]....
        /*0124*/ 	.word	0x000017f0


	//   ....[12]....
        /*0128*/ 	.word	0x00001850


	//   ....[13]....
        /*012c*/ 	.word	0x000018a0


	//   ....[14]....
        /*0130*/ 	.word	0x000018e0


	//   ....[15]....
        /*0134*/ 	.word	0x00001f60


	//   ....[16]....
        /*0138*/ 	.word	0x00001fd0


	//   ....[17]....
        /*013c*/ 	.word	0x00002050


	//   ....[18]....
        /*0140*/ 	.word	0x000020b0


	//   ....[19]....
        /*0144*/ 	.word	0x000020f0


	//   ....[20]....
        /*0148*/ 	.word	0x00002330


	//   ....[21]....
        /*014c*/ 	.word	0x000023a0


	//   ....[22]....
        /*0150*/ 	.word	0x000023f0


	//   ....[23]....
        /*0154*/ 	.word	0x00002450


	//   ....[24]....
        /*0158*/ 	.word	0x000024d0


	//   ....[25]....
        /*015c*/ 	.word	0x000032f0


	//   ....[26]....
        /*0160*/ 	.word	0x00003380


	//   ....[27]....
        /*0164*/ 	.word	0x000033e0


	//   ....[28]....
        /*0168*/ 	.word	0x00003430


	//   ....[29]....
        /*016c*/ 	.word	0x00003470


	//----- nvinfo : EIATTR_VRC_CTA_INIT_COUNT
	.align		4
.L_286:
        /*0170*/ 	.byte	0x02, 0x4a
	.zero		1
	.zero		1


	//----- nvinfo : EIATTR_EXIT_INSTR_OFFSETS
	.align		4
        /*0174*/ 	.byte	0x04, 0x1c
        /*0176*/ 	.short	(.L_288 - .L_287)


	//   ....[0]....
.L_287:
        /*0178*/ 	.word	0x00003640


	//   ....[1]....
        /*017c*/ 	.word	0x00003680


	//----- nvinfo : EIATTR_MAX_THREADS
	.align		4
.L_288:
        /*0180*/ 	.byte	0x04, 0x05
        /*0182*/ 	.short	(.L_290 - .L_289)
.L_289:
        /*0184*/ 	.word	0x00000100
        /*0188*/ 	.word	0x00000001
        /*018c*/ 	.word	0x00000001


	//----- nvinfo : EIATTR_CRS_STACK_SIZE
	.align		4
.L_290:
        /*0190*/ 	.byte	0x04, 0x1e
        /*0192*/ 	.short	(.L_292 - .L_291)
.L_291:
        /*0194*/ 	.word	0x00000000


	//----- nvinfo : EIATTR_CBANK_PARAM_SIZE
	.align		4
.L_292:
        /*0198*/ 	.byte	0x03, 0x19
        /*019a*/ 	.short	0x003e


	//----- nvinfo : EIATTR_PARAM_CBANK
	.align		4
        /*019c*/ 	.byte	0x04, 0x0a
        /*019e*/ 	.short	(.L_294 - .L_293)
	.align		4
.L_293:
        /*01a0*/ 	.word	index@(.nv.constant0._ZN3cub18CUB_300001_SM_10006detail6reduce18DeviceReduceKernelINS2_10policy_hubIfjN4cuda3__47maximumIfEEE10Policy1000EPfjS8_fNS5_3std3__410__identityEEEvT0_PT3_T1_NS0_13GridEvenShareISI_EET2_T4_)
        /*01a4*/ 	.short	0x0380
        /*01a6*/ 	.short	0x003e


	//----- nvinfo : EIATTR_SW_WAR
	.align		4
.L_294:
        /*01a8*/ 	.byte	0x04, 0x36
        /*01aa*/ 	.short	(.L_296 - .L_295)
.L_295:
        /*01ac*/ 	.word	0x00000008
.L_296:


//--------------------- .nv.info._ZN3cub18CUB_300001_SM_10006detail6reduce28DeviceReduceSingleTileKernelINS2_10policy_hubIfjN4cuda3__47maximumIfEEE10Policy1000EPfSB_jS8_ffNS5_3std3__410__identityEEEvT0_T1_T2_T3_T4_T6_ --------------------------
	.section	.nv.info._ZN3cub18CUB_300001_SM_10006detail6reduce28DeviceReduceSingleTileKernelINS2_10policy_hubIfjN4cuda3__47maximumIfEEE10Policy1000EPfSB_jS8_ffNS5_3std3__410__identityEEEvT0_T1_T2_T3_T4_T6_,"",@"SHT_CUDA_INFO"
	.sectionflags	@""
	.align	4


	//----- nvinfo : EIATTR_CUDA_API_VERSION
	.align		4
        /*0000*/ 	.byte	0x04, 0x37
        /*0002*/ 	.short	(.L_298 - .L_297)
.L_297:
        /*0004*/ 	.word	0x00000082


	//----- nvinfo : EIATTR_KPARAM_INFO
	.align		4
.L_298:
        /*0008*/ 	.byte	0x04, 0x17
        /*000a*/ 	.short	(.L_300 - .L_299)
.L_299:
        /*000c*/ 	.word	0x00000000
        /*0010*/ 	.short	0x0005
        /*0012*/ 	.short	0x001c
        /*0014*/ 	.byte	0x00, 0xf0, 0x05, 0x00


	//----- nvinfo : EIATTR_KPARAM_INFO
	.align		4
.L_300:
        /*0018*/ 	.byte	0x04, 0x17
        /*001a*/ 	.short	(.L_302 - .L_301)
.L_301:
        /*001c*/ 	.word	0x00000000
        /*0020*/ 	.short	0x0004
        /*0022*/ 	.short	0x0018
        /*0024*/ 	.byte	0x00, 0xf0, 0x11, 0x00


	//----- nvinfo : EIATTR_KPARAM_INFO
	.align		4
.L_302:
        /*0028*/ 	.byte	0x04, 0x17
        /*002a*/ 	.short	(.L_304 - .L_303)
.L_303:
        /*002c*/ 	.word	0x00000000
        /*0030*/ 	.short	0x0003
        /*0032*/ 	.short	0x0014
        /*0034*/ 	.byte	0x00, 0xf0, 0x05, 0x00


	//----- nvinfo : EIATTR_KPARAM_INFO
	.align		4
.L_304:
        /*0038*/ 	.byte	0x04, 0x17
        /*003a*/ 	.short	(.L_306 - .L_305)
.L_305:
        /*003c*/ 	.word	0x00000000
        /*0040*/ 	.short	0x0002
        /*0042*/ 	.short	0x0010
        /*0044*/ 	.byte	0x00, 0xf0, 0x11, 0x00


	//----- nvinfo : EIATTR_KPARAM_INFO
	.align		4
.L_306:
        /*0048*/ 	.byte	0x04, 0x17
        /*004a*/ 	.short	(.L_308 - .L_307)
.L_307:
        /*004c*/ 	.word	0x00000000
        /*0050*/ 	.short	0x0001
        /*0052*/ 	.short	0x0008
        /*0054*/ 	.byte	0x00, 0xf5, 0x21, 0x00


	//----- nvinfo : EIATTR_KPARAM_INFO
	.align		4
.L_308:
        /*0058*/ 	.byte	0x04, 0x17
        /*005a*/ 	.short	(.L_310 - .L_309)
.L_309:
        /*005c*/ 	.word	0x00000000
        /*0060*/ 	.short	0x0000
        /*0062*/ 	.short	0x0000
        /*0064*/ 	.byte	0x00, 0xf5, 0x21, 0x00


	//----- nvinfo : EIATTR_SPARSE_MMA_MASK
	.align		4
.L_310:
        /*0068*/ 	.byte	0x03, 0x50
        /*006a*/ 	.short	0x0000


	//----- nvinfo : EIATTR_MAXREG_COUNT
	.align		4
        /*006c*/ 	.byte	0x03, 0x1b
        /*006e*/ 	.short	0x00ff


	//----- nvinfo : EIATTR_NUM_BARRIERS
	.align		4
        /*0070*/ 	.byte	0x02, 0x4c
        /*0072*/ 	.byte	0x01
	.zero		1


	//----- nvinfo : EIATTR_MERCURY_ISA_VERSION
	.align		4
        /*0074*/ 	.byte	0x03, 0x5f
        /*0076*/ 	.short	0x0101


	//----- nvinfo : EIATTR_COOP_GROUP_MASK_REGIDS
	.align		4
        /*0078*/ 	.byte	0x04, 0x29
        /*007a*/ 	.short	(.L_312 - .L_311)


	//   ....[0]....
.L_311:
        /*007c*/ 	.word	0xffffffff


	//   ....[1]....
        /*0080*/ 	.word	0xffffffff


	//   ....[2]....
        /*0084*/ 	.word	0xffffffff


	//   ....[3]....
        /*0088*/ 	.word	0xffffffff


	//   ....[4]....
        /*008c*/ 	.word	0xffffffff


	//   ....[5]....
        /*0090*/ 	.word	0xffffffff


	//   ....[6]....
        /*0094*/ 	.word	0xffffffff


	//   ....[7]....
        /*0098*/ 	.word	0xffffffff


	//   ....[8]....
        /*009c*/ 	.word	0xffffffff


	//   ....[9]....
        /*00a0*/ 	.word	0xffffffff


	//   ....[10]....
        /*00a4*/ 	.word	0xffffffff


	//   ....[11]....
        /*00a8*/ 	.word	0xffffffff


	//   ....[12]....
        /*00ac*/ 	.word	0xffffffff


	//   ....[13]....
        /*00b0*/ 	.word	0xffffffff


	//   ....[14]....
        /*00b4*/ 	.word	0xffffffff


	//   ....[15]....
        /*00b8*/ 	.word	0xffffffff


	//   ....[16]....
        /*00bc*/ 	.word	0xffffffff


	//   ....[17]....
        /*00c0*/ 	.word	0xffffffff


	//   ....[18]....
        /*00c4*/ 	.word	0xffffffff


	//   ....[19]....
        /*00c8*/ 	.word	0xffffffff


	//   ....[20]....
        /*00cc*/ 	.word	0xffffffff


	//   ....[21]....
        /*00d0*/ 	.word	0xffffffff


	//   ....[22]....
        /*00d4*/ 	.word	0xffffffff


	//   ....[23]....
        /*00d8*/ 	.word	0xffffffff


	//   ....[24]....
        /*00dc*/ 	.word	0xffffffff


	//   ....[25]....
        /*00e0*/ 	.word	0xffffffff


	//   ....[26]....
        /*00e4*/ 	.word	0xffffffff


	//   ....[27]....
        /*00e8*/ 	.word	0xffffffff


	//   ....[28]....
        /*00ec*/ 	.word	0xffffffff


	//   ....[29]....
        /*00f0*/ 	.word	0xffffffff


	//----- nvinfo : EIATTR_COOP_GROUP_INSTR_OFFSETS
	.align		4
.L_312:
        /*00f4*/ 	.byte	0x04, 0x28
        /*00f6*/ 	.short	(.L_314 - .L_313)


	//   ....[0]....
.L_313:
        /*00f8*/ 	.word	0x00000ad0


	//   ....[1]....
        /*00fc*/ 	.word	0x00000b40


	//   ....[2]....
        /*0100*/ 	.word	0x00000bc0


	//   ....[3]....
        /*0104*/ 	.word	0x00000c20


	//   ....[4]....
        /*0108*/ 	.word	0x00000c60


	//   ....[5]....
        /*010c*/ 	.word	0x00000ea0


	//   ....[6]....
        /*0110*/ 	.word	0x00000f10


	//   ....[7]....
        /*0114*/ 	.word	0x00000f60


	//   ....[8]....
        /*0118*/ 	.word	0x00000fc0


	//   ....[9]....
        /*011c*/ 	.word	0x00001030


	//   ....[10]....
        /*0120*/ 	.word	0x00001bf0


	//   ....[11]....
        /*0124*/ 	.word	0x00001c80


	//   ....[12]....
        /*0128*/ 	.word	0x00001ce0


	//   ....[13]....
        /*012c*/ 	.word	0x00001d30


	//   ....[14]....
        /*0130*/ 	.word	0x00001d70


	//   ....[15]....
        /*0134*/ 	.word	0x00002900


	//   ....[16]....
        /*0138*/ 	.word	0x00002970


	//   ....[17]....
        /*013c*/ 	.word	0x000029f0


	//   ....[18]....
        /*0140*/ 	.word	0x00002a50


	//   ....[19]....
        /*0144*/ 	.word	0x00002a90


	//   ....[20]....
        /*0148*/ 	.word	0x00002cd0


	//   ....[21]....
        /*014c*/ 	.word	0x00002d40


	//   ....[22]....
        /*0150*/ 	.word	0x00002d90


	//   ....[23]....
        /*0154*/ 	.word	0x00002df0


	//   ....[24]....
        /*0158*/ 	.word	0x00002e70


	//   ....[25]....
        /*015c*/ 	.word	0x00003bc0


	//   ....[26]....
        /*0160*/ 	.word	0x00003c50


	//   ....[27]....
        /*0164*/ 	.word	0x00003cb0


	//   ....[28]....
        /*0168*/ 	.word	0x00003d00


	//   ....[29]....
        /*016c*/ 	.word	0x00003d40


	//----- nvinfo : EIATTR_VRC_CTA_INIT_COUNT
	.align		4
.L_314:
        /*0170*/ 	.byte	0x02, 0x4a
	.zero		1
	.zero		1


	//----- nvinfo : EIATTR_EXIT_INSTR_OFFSETS
	.align		4
        /*0174*/ 	.byte	0x04, 0x1c
        /*0176*/ 	.short	(.L_316 - .L_315)


	//   ....[0]....
.L_315:
        /*0178*/ 	.word	0x00000080


	//   ....[1]....
        /*017c*/ 	.word	0x000000c0


	//   ....[2]....
        /*0180*/ 	.word	0x00003f10


	//   ....[3]....
        /*0184*/ 	.word	0x00003f70


	//----- nvinfo : EIATTR_MAX_THREADS
	.align		4
.L_316:
        /*0188*/ 	.byte	0x04, 0x05
        /*018a*/ 	.short	(.L_318 - .L_317)
.L_317:
        /*018c*/ 	.word	0x00000100
        /*0190*/ 	.word	0x00000001
        /*0194*/ 	.word	0x00000001


	//----- nvinfo : EIATTR_CRS_STACK_SIZE
	.align		4
.L_318:
        /*0198*/ 	.byte	0x04, 0x1e
        /*019a*/ 	.short	(.L_320 - .L_319)
.L_319:
        /*019c*/ 	.word	0x00000000


	//----- nvinfo : EIATTR_CBANK_PARAM_SIZE
	.align		4
.L_320:
        /*01a0*/ 	.byte	0x03, 0x19
        /*01a2*/ 	.short	0x001d


	//----- nvinfo : EIATTR_PARAM_CBANK
	.align		4
        /*01a4*/ 	.byte	0x04, 0x0a
        /*01a6*/ 	.short	(.L_322 - .L_321)
	.align		4
.L_321:
        /*01a8*/ 	.word	index@(.nv.constant0._ZN3cub18CUB_300001_SM_10006detail6reduce28DeviceReduceSingleTileKernelINS2_10policy_hubIfjN4cuda3__47maximumIfEEE10Policy1000EPfSB_jS8_ffNS5_3std3__410__identityEEEvT0_T1_T2_T3_T4_T6_)
        /*01ac*/ 	.short	0x0380
        /*01ae*/ 	.short	0x001d


	//----- nvinfo : EIATTR_SW_WAR
	.align		4
.L_322:
        /*01b0*/ 	.byte	0x04, 0x36
        /*01b2*/ 	.short	(.L_324 - .L_323)
.L_323:
        /*01b4*/ 	.word	0x00000008
.L_324:


//--------------------- .nv.info._ZN3cub18CUB_300001_SM_10006detail6reduce28DeviceReduceSingleTileKernelINS2_10policy_hubIfyN4cuda3__47minimumIfEEE10Policy1000EPfSB_iS8_ffNS5_3std3__410__identityEEEvT0_T1_T2_T3_T4_T6_ --------------------------
	.section	.nv.info._ZN3cub18CUB_300001_SM_10006detail6reduce28DeviceReduceSingleTileKernelINS2_10policy_hubIfyN4cuda3__47minimumIfEEE10Policy1000EPfSB_iS8_ffNS5_3std3__410__identityEEEvT0_T1_T2_T3_T4_T6_,"",@"SHT_CUDA_INFO"
	.sectionflags	@""
	.align	4


	//----- nvinfo : EIATTR_CUDA_API_VERSION
	.align		4
        /*0000*/ 	.byte	0x04, 0x37
        /*0002*/ 	.short	(.L_326 - .L_325)
.L_325:
        /*0004*/ 	.word	0x00000082


	//----- nvinfo : EIATTR_KPARAM_INFO
	.align		4
.L_326:
        /*0008*/ 	.byte	0x04, 0x17
        /*000a*/ 	.short	(.L_328 - .L_327)
.L_327:
        /*000c*/ 	.word	0x00000000
        /*0010*/ 	.short	0x0005
        /*0012*/ 	.short	0x001c
        /*0014*/ 	.byte	0x00, 0xf0, 0x05, 0x00


	//----- nvinfo : EIATTR_KPARAM_INFO
	.align		4
.L_328:
        /*0018*/ 	.byte	0x04, 0x17
        /*001a*/ 	.short	(.L_330 - .L_329)
.L_329:
        /*001c*/ 	.word	0x00000000
        /*0020*/ 	.short	0x0004
        /*0022*/ 	.short	0x0018
        /*0024*/ 	.byte	0x00, 0xf0, 0x11, 0x00


	//----- nvinfo : EIATTR_KPARAM_INFO
	.align		4
.L_330:
        /*0028*/ 	.byte	0x04, 0x17
        /*002a*/ 	.short	(.L_332 - .L_331)
.L_331:
        /*002c*/ 	.word	0x00000000
        /*0030*/ 	.short	0x0003
        /*0032*/ 	.short	0x0014
        /*0034*/ 	.byte	0x00, 0xf0, 0x05, 0x00


	//----- nvinfo : EIATTR_KPARAM_INFO
	.align		4
.L_332:
        /*0038*/ 	.byte	0x04, 0x17
        /*003a*/ 	.short	(.L_334 - .L_333)
.L_333:
        /*003c*/ 	.word	0x00000000
        /*0040*/ 	.short	0x0002
        /*0042*/ 	.short	0x0010
        /*0044*/ 	.byte	0x00, 0xf0, 0x11, 0x00


	//----- nvinfo : EIATTR_KPARAM_INFO
	.align		4
.L_334:
        /*0048*/ 	.byte	0x04, 0x17
        /*004a*/ 	.short	(.L_336 - .L_335)
.L_335:
        /*004c*/ 	.word	0x00000000
        /*0050*/ 	.short	0x0001
        /*0052*/ 	.short	0x0008
        /*0054*/ 	.byte	0x00, 0xf5, 0x21, 0x00


	//----- nvinfo : EIATTR_KPARAM_INFO
	.align		4
.L_336:
        /*0058*/ 	.byte	0x04, 0x17
        /*005a*/ 	.short	(.L_338 - .L_337)
.L_337:
        /*005c*/ 	.word	0x00000000
        /*0060*/ 	.short	0x0000
        /*0062*/ 	.short	0x0000
        /*0064*/ 	.byte	0x00, 0xf5, 0x21, 0x00


	//----- nvinfo : EIATTR_SPARSE_MMA_MASK
	.align		4
.L_338:
        /*0068*/ 	.byte	0x03, 0x50
        /*006a*/ 	.short	0x0000


	//----- nvinfo : EIATTR_MAXREG_COUNT
	.align		4
        /*006c*/ 	.byte	0x03, 0x1b
        /*006e*/ 	.short	0x00ff


	//----- nvinfo : EIATTR_NUM_BARRIERS
	.align		4
        /*0070*/ 	.byte	0x02, 0x4c
        /*0072*/ 	.byte	0x01
	.zero		1


	//----- nvinfo : EIATTR_MERCURY_ISA_VERSION
	.align		4
        /*0074*/ 	.byte	0x03, 0x5f
        /*0076*/ 	.short	0x0101


	//----- nvinfo : EIATTR_COOP_GROUP_MASK_REGIDS
	.align		4
        /*0078*/ 	.byte	0x04, 0x29
        /*007a*/ 	.short	(.L_340 - .L_339)


	//   ....[0]....
.L_339:
        /*007c*/ 	.word	0xffffffff


	//   ....[1]....
        /*0080*/ 	.word	0xffffffff


	//   ....[2]....
        /*0084*/ 	.word	0xffffffff


	//   ....[3]....
        /*0088*/ 	.word	0xffffffff


	//   ....[4]....
        /*008c*/ 	.word	0xffffffff


	//   ....[5]....
        /*0090*/ 	.word	0xffffffff


	//   ....[6]....
        /*0094*/ 	.word	0xffffffff


	//   ....[7]....
        /*0098*/ 	.word	0xffffffff


	//   ....[8]....
        /*009c*/ 	.word	0xffffffff


	//   ....[9]....
        /*00a0*/ 	.word	0xffffffff


	//   ....[10]....
        /*00a4*/ 	.word	0xffffffff


	//   ....[11]....
        /*00a8*/ 	.word	0xffffffff


	//   ....[12]....
        /*00ac*/ 	.word	0xffffffff


	//   ....[13]....
        /*00b0*/ 	.word	0xffffffff


	//   ....[14]....
        /*00b4*/ 	.word	0xffffffff


	//   ....[15]....
        /*00b8*/ 	.word	0xffffffff


	//   ....[16]....
        /*00bc*/ 	.word	0xffffffff


	//   ....[17]....
        /*00c0*/ 	.word	0xffffffff


	//   ....[18]....
        /*00c4*/ 	.word	0xffffffff


	//   ....[19]....
        /*00c8*/ 	.word	0xffffffff


	//   ....[20]....
        /*00cc*/ 	.word	0xffffffff


	//   ....[21]....
        /*00d0*/ 	.word	0xffffffff


	//   ....[22]....
        /*00d4*/ 	.word	0xffffffff


	//   ....[23]....
        /*00d8*/ 	.word	0xffffffff


	//   ....[24]....
        /*00dc*/ 	.word	0xffffffff


	//   ....[25]....
        /*00e0*/ 	.word	0xffffffff


	//   ....[26]....
        /*00e4*/ 	.word	0xffffffff


	//   ....[27]....
        /*00e8*/ 	.word	0xffffffff


	//   ....[28]....
        /*00ec*/ 	.word	0xffffffff


	//   ....[29]....
        /*00f0*/ 	.word	0xffffffff


	//----- nvinfo : EIATTR_COOP_GROUP_INSTR_OFFSETS
	.align		4
.L_340:
        /*00f4*/ 	.byte	0x04, 0x28
        /*00f6*/ 	.short	(.L_342 - .L_341)


	//   ....[0]....
.L_341:
        /*00f8*/ 	.word	0x00000b50


	//   ....[1]....
        /*00fc*/ 	.word	0x00000bb0


	//   ....[2]....
        /*0100*/ 	.word	0x00000bf0


	//   ....[3]....
        /*0104*/ 	.word	0x00000c40


	//   ....[4]....
        /*0108*/ 	.word	0x00000cb0


	//   ....[5]....
        /*010c*/ 	.word	0x00000f20


	//   ....[6]....
        /*0110*/ 	.word	0x00000f90


	//   ....[7]....
        /*0114*/ 	.word	0x00000fe0


	//   ....[8]....
        /*0118*/ 	.word	0x00001030


	//   ....[9]....
        /*011c*/ 	.word	0x000010b0


	//   ....[10]....
        /*0120*/ 	.word	0x000022f0


	//   ....[11]....
        /*0124*/ 	.word	0x00002350


	//   ....[12]....
        /*0128*/ 	.word	0x00002390


	//   ....[13]....
        /*012c*/ 	.word	0x000023d0


	//   ....[14]....
        /*0130*/ 	.word	0x00002440


	//   ....[15]....
        /*0134*/ 	.word	0x00003080


	//   ....[16]....
        /*0138*/ 	.word	0x000030f0


	//   ....[17]....
        /*013c*/ 	.word	0x00003130


	//   ....[18]....
        /*0140*/ 	.word	0x00003170


	//   ....[19]....
        /*0144*/ 	.word	0x000031e0


	//   ....[20]....
        /*0148*/ 	.word	0x00003450


	//   ....[21]....
        /*014c*/ 	.word	0x000034c0


	//   ....[22]....
        /*0150*/ 	.word	0x00003510


	//   ....[23]....
        /*0154*/ 	.word	0x00003570


	//   ....[24]....
        /*0158*/ 	.word	0x000035f0


	//   ....[25]....
        /*015c*/ 	.word	0x000049a0


	//   ....[26]....
        /*0160*/ 	.word	0x00004a00


	//   ....[27]....
        /*0164*/ 	.word	0x00004a40


	//   ....[28]....
        /*0168*/ 	.word	0x00004a80


	//   ....[29]....
        /*016c*/ 	.word	0x00004af0


	//----- nvinfo : EIATTR_VRC_CTA_INIT_COUNT
	.align		4
.L_342:
        /*0170*/ 	.byte	0x02, 0x4a
	.zero		1
	.zero		1


	//----- nvinfo : EIATTR_EXIT_INSTR_OFFSETS
	.align		4
        /*0174*/ 	.byte	0x04, 0x1c
        /*0176*/ 	.short	(.L_344 - .L_343)


	//   ....[0]....
.L_343:
        /*0178*/ 	.word	0x00000080


	//   ....[1]....
        /*017c*/ 	.word	0x000000c0


	//   ....[2]....
        /*0180*/ 	.word	0x00004cf0


	//   ....[3]....
        /*0184*/ 	.word	0x00004d50


	//----- nvinfo : EIATTR_MAX_THREADS
	.align		4
.L_344:
        /*0188*/ 	.byte	0x04, 0x05
        /*018a*/ 	.short	(.L_346 - .L_345)
.L_345:
        /*018c*/ 	.word	0x00000100
        /*0190*/ 	.word	0x00000001
        /*0194*/ 	.word	0x00000001


	//----- nvinfo : EIATTR_CRS_STACK_SIZE
	.align		4
.L_346:
        /*0198*/ 	.byte	0x04, 0x1e
        /*019a*/ 	.short	(.L_348 - .L_347)
.L_347:
        /*019c*/ 	.word	0x00000000


	//----- nvinfo : EIATTR_CBANK_PARAM_SIZE
	.align		4
.L_348:
        /*01a0*/ 	.byte	0x03, 0x19
        /*01a2*/ 	.short	0x001d


	//----- nvinfo : EIATTR_PARAM_CBANK
	.align		4
        /*01a4*/ 	.byte	0x04, 0x0a
        /*01a6*/ 	.short	(.L_350 - .L_349)
	.align		4
.L_349:
        /*01a8*/ 	.word	index@(.nv.constant0._ZN3cub18CUB_300001_SM_10006detail6reduce28DeviceReduceSingleTileKernelINS2_10policy_hubIfyN4cuda3__47minimumIfEEE10Policy1000EPfSB_iS8_ffNS5_3std3__410__identityEEEvT0_T1_T2_T3_T4_T6_)
        /*01ac*/ 	.short	0x0380
        /*01ae*/ 	.short	0x001d


	//----- nvinfo : EIATTR_SW_WAR
	.align		4
.L_350:
        /*01b0*/ 	.byte	0x04, 0x36
        /*01b2*/ 	.short	(.L_352 - .L_351)
.L_351:
        /*01b4*/ 	.word	0x00000008
.L_352:


//--------------------- .nv.info._ZN3cub18CUB_300001_SM_10006detail6reduce18DeviceReduceKernelINS2_10policy_hubIfyN4cuda3__47minimumIfEEE10Policy1000EPfyS8_fNS5_3std3__410__identityEEEvT0_PT3_T1_NS0_13GridEvenShareISI_EET2_T4_ --------------------------
	.section	.nv.info._ZN3cub18CUB_300001_SM_10006detail6reduce18DeviceReduceKernelINS2_10policy_hubIfyN4cuda3__47minimumIfEEE10Policy1000EPfyS8_fNS5_3std3__410__identityEEEvT0_PT3_T1_NS0_13GridEvenShareISI_EET2_T4_,"",@"SHT_CUDA_INFO"
	.sectionflags	@""
	.align	4


	//----- nvinfo : EIATTR_CUDA_API_VERSION
	.align		4
        /*0000*/ 	.byte	0x04, 0x37
        /*0002*/ 	.short	(.L_354 - .L_353)
.L_353:
        /*0004*/ 	.word	0x00000082


	//----- nvinfo : EIATTR_KPARAM_INFO
	.align		4
.L_354:
        /*0008*/ 	.byte	0x04, 0x17
        /*000a*/ 	.short	(.L_356 - .L_355)
.L_355:
        /*000c*/ 	.word	0x00000000
        /*0010*/ 	.short	0x0005
        /*0012*/ 	.short	0x0061
        /*0014*/ 	.byte	0x00, 0xf0, 0x05, 0x00


	//----- nvinfo : EIATTR_KPARAM_INFO
	.align		4
.L_356:
        /*0018*/ 	.byte	0x04, 0x17
        /*001a*/ 	.short	(.L_358 - .L_357)
.L_357:
        /*001c*/ 	.word	0x00000000
        /*0020*/ 	.short	0x0004
        /*0022*/ 	.short	0x0060
        /*0024*/ 	.byte	0x00, 0xf0, 0x05, 0x00


	//----- nvinfo : EIATTR_KPARAM_INFO
	.align		4
.L_358:
        /*0028*/ 	.byte	0x04, 0x17
        /*002a*/ 	.short	(.L_360 - .L_359)
.L_359:
        /*002c*/ 	.word	0x00000000
        /*0030*/ 	.short	0x0003
        /*0032*/ 	.short	0x0018
        /*0034*/ 	.byte	0x00, 0xf0, 0x21, 0x01


	//----- nvinfo : EIATTR_KPARAM_INFO
	.align		4
.L_360:
        /*0038*/ 	.byte	0x04, 0x17
        /*003a*/ 	.short	(.L_362 - .L_361)
.L_361:
        /*003c*/ 	.word	0x00000000
        /*0040*/ 	.short	0x0002
        /*0042*/ 	.short	0x0010
        /*0044*/ 	.byte	0x00, 0xf0, 0x21, 0x00


	//----- nvinfo : EIATTR_KPARAM_INFO
	.align		4
.L_362:
        /*0048*/ 	.byte	0x04, 0x17
        /*004a*/ 	.short	(.L_364 - .L_363)
.L_363:
        /*004c*/ 	.word	0x00000000
        /*0050*/ 	.short	0x0001
        /*0052*/ 	.short	0x0008
        /*0054*/ 	.byte	0x00, 0xf5, 0x21, 0x00


	//----- nvinfo : EIATTR_KPARAM_INFO
	.align		4
.L_364:
        /*0058*/ 	.byte	0x04, 0x17
        /*005a*/ 	.short	(.L_366 - .L_365)
.L_365:
        /*005c*/ 	.word	0x00000000
        /*0060*/ 	.short	0x0000
        /*0062*/ 	.short	0x0000
        /*0064*/ 	.byte	0x00, 0xf5, 0x21, 0x00


	//----- nvinfo : EIATTR_SPARSE_MMA_MASK
	.align		4
.L_366:
        /*0068*/ 	.byte	0x03, 0x50
        /*006a*/ 	.short	0x0000


	//----- nvinfo : EIATTR_MAXREG_COUNT
	.align		4
        /*006c*/ 	.byte	0x03, 0x1b
        /*006e*/ 	.short	0x00ff


	//----- nvinfo : EIATTR_NUM_BARRIERS
	.align		4
        /*0070*/ 	.byte	0x02, 0x4c
        /*0072*/ 	.byte	0x01
	.zero		1


	//----- nvinfo : EIATTR_MERCURY_ISA_VERSION
	.align		4
        /*0074*/ 	.byte	0x03, 0x5f
        /*0076*/ 	.short	0x0101


	//----- nvinfo : EIATTR_COOP_GROUP_MASK_REGIDS
	.align		4
        /*0078*/ 	.byte	0x04, 0x29
        /*007a*/ 	.short	(.L_368 - .L_367)


	//   ....[0]....
.L_367:
        /*007c*/ 	.word	0xffffffff


	//   ....[1]....
        /*0080*/ 	.word	0xffffffff


	//   ....[2]....
        /*0084*/ 	.word	0xffffffff


	//   ....[3]....
        /*0088*/ 	.word	0xffffffff


	//   ....[4]....
        /*008c*/ 	.word	0xffffffff


	//   ....[5]....
        /*0090*/ 	.word	0xffffffff


	//   ....[6]....
        /*0094*/ 	.word	0xffffffff


	//   ....[7]....
        /*0098*/ 	.word	0xffffffff


	//   ....[8]....
        /*009c*/ 	.word	0xffffffff


	//   ....[9]....
        /*00a0*/ 	.word	0xffffffff


	//   ....[10]....
        /*00a4*/ 	.word	0xffffffff


	//   ....[11]....
        /*00a8*/ 	.word	0xffffffff


	//   ....[12]....
        /*00ac*/ 	.word	0xffffffff


	//   ....[13]....
        /*00b0*/ 	.word	0xffffffff


	//   ....[14]....
        /*00b4*/ 	.word	0xffffffff


	//   ....[15]....
        /*00b8*/ 	.word	0xffffffff


	//   ....[16]....
        /*00bc*/ 	.word	0xffffffff


	//   ....[17]....
        /*00c0*/ 	.word	0xffffffff


	//   ....[18]....
        /*00c4*/ 	.word	0xffffffff


	//   ....[19]....
        /*00c8*/ 	.word	0xffffffff


	//   ....[20]....
        /*00cc*/ 	.word	0xffffffff


	//   ....[21]....
        /*00d0*/ 	.word	0xffffffff


	//   ....[22]....
        /*00d4*/ 	.word	0xffffffff


	//   ....[23]....
        /*00d8*/ 	.word	0xffffffff


	//   ....[24]....
        /*00dc*/ 	.word	0xffffffff


	//   ....[25]....
        /*00e0*/ 	.word	0xffffffff


	//   ....[26]....
        /*00e4*/ 	.word	0xffffffff


	//   ....[27]....
        /*00e8*/ 	.word	0xffffffff


	//   ....[28]....
        /*00ec*/ 	.word	0xffffffff


	//   ....[29]....
        /*00f0*/ 	.word	0xffffffff


	//----- nvinfo : EIATTR_COOP_GROUP_INSTR_OFFSETS
	.align		4
.L_368:
        /*00f4*/ 	.byte	0x04, 0x28
        /*00f6*/ 	.short	(.L_370 - .L_369)


	//   ....[0]....
.L_369:
        /*00f8*/ 	.word	0x00000cf0


	//   ....[1]....
        /*00fc*/ 	.word	0x00000d50


	//   ....[2]....
        /*0100*/ 	.word	0x00000d90


	//   ....[3]....
        /*0104*/ 	.word	0x00000de0


	//   ....[4]....
        /*0108*/ 	.word	0x00000e50


	//   ....[5]....
        /*010c*/ 	.word	0x000010c0


	//   ....[6]....
        /*0110*/ 	.word	0x00001130


	//   ....[7]....
        /*0114*/ 	.word	0x00001180


	//   ....[8]....
        /*0118*/ 	.word	0x000011e0


	//   ....[9]....
        /*011c*/ 	.word	0x00001250


	//   ....[10]....
        /*0120*/ 	.word	0x00002610


	//   ....[11]....
        /*0124*/ 	.word	0x00002680


	//   ....[12]....
        /*0128*/ 	.word	0x000026c0


	//   ....[13]....
        /*012c*/ 	.word	0x00002700


	//   ....[14]....
        /*0130*/ 	.word	0x00002770


	//   ....[15]....
        /*0134*/ 	.word	0x000035c0


	//   ....[16]....
        /*0138*/ 	.word	0x00003630


	//   ....[17]....
        /*013c*/ 	.word	0x00003670


	//   ....[18]....
        /*0140*/ 	.word	0x000036b0


	//   ....[19]....
        /*0144*/ 	.word	0x00003720


	//   ....[20]....
        /*0148*/ 	.word	0x00003980


	//   ....[21]....
        /*014c*/ 	.word	0x000039f0


	//   ....[22]....
        /*0150*/ 	.word	0x00003a40


	//   ....[23]....
        /*0154*/ 	.word	0x00003aa0


	//   ....[24]....
        /*0158*/ 	.word	0x00003b10


	//   ....[25]....
        /*015c*/ 	.word	0x000050b0


	//   ....[26]....
        /*0160*/ 	.word	0x00005110


	//   ....[27]....
        /*0164*/ 	.word	0x00005150


	//   ....[28]....
        /*0168*/ 	.word	0x00005190


	//   ....[29]....
        /*016c*/ 	.word	0x00005210


	//----- nvinfo : EIATTR_VRC_CTA_INIT_COUNT
	.align		4
.L_370:
        /*0170*/ 	.byte	0x02, 0x4a
	.zero		1
	.zero		1


	//----- nvinfo : EIATTR_EXIT_INSTR_OFFSETS
	.align		4
        /*0174*/ 	.byte	0x04, 0x1c
        /*0176*/ 	.short	(.L_372 - .L_371)


	//   ....[0]....
.L_371:
        /*0178*/ 	.word	0x00005400


	//   ....[1]....
        /*017c*/ 	.word	0x00005460


	//----- nvinfo : EIATTR_MAX_THREADS
	.align		4
.L_372:
        /*0180*/ 	.byte	0x04, 0x05
        /*0182*/ 	.short	(.L_374 - .L_373)
.L_373:
        /*0184*/ 	.word	0x00000100
        /*0188*/ 	.word	0x00000001
        /*018c*/ 	.word	0x00000001


	//----- nvinfo : EIATTR_CRS_STACK_SIZE
	.align		4
.L_374:
        /*0190*/ 	.byte	0x04, 0x1e
        /*0192*/ 	.short	(.L_376 - .L_375)
.L_375:
        /*0194*/ 	.word	0x00000000


	//----- nvinfo : EIATTR_CBANK_PARAM_SIZE
	.align		4
.L_376:
        /*0198*/ 	.byte	0x03, 0x19
        /*019a*/ 	.short	0x0062


	//----- nvinfo : EIATTR_PARAM_CBANK
	.align		4
        /*019c*/ 	.byte	0x04, 0x0a
        /*019e*/ 	.short	(.L_378 - .L_377)
	.align		4
.L_377:
        /*01a0*/ 	.word	index@(.nv.constant0._ZN3cub18CUB_300001_SM_10006detail6reduce18DeviceReduceKernelINS2_10policy_hubIfyN4cuda3__47minimumIfEEE10Policy1000EPfyS8_fNS5_3std3__410__identityEEEvT0_PT3_T1_NS0_13GridEvenShareISI_EET2_T4_)
        /*01a4*/ 	.short	0x0380
        /*01a6*/ 	.short	0x0062


	//----- nvinfo : EIATTR_SW_WAR
	.align		4
.L_378:
        /*01a8*/ 	.byte	0x04, 0x36
        /*01aa*/ 	.short	(.L_380 - .L_379)
.L_379:
        /*01ac*/ 	.word	0x00000008
.L_380:


//--------------------- .nv.info._ZN3cub18CUB_300001_SM_10006detail6reduce28DeviceReduceSingleTileKernelINS2_10policy_hubIfyN4cuda3__47minimumIfEEE10Policy1000EPfSB_yS8_ffNS5_3std3__410__identityEEEvT0_T1_T2_T3_T4_T6_ --------------------------
	.section	.nv.info._ZN3cub18CUB_300001_SM_10006detail6reduce28DeviceReduceSingleTileKernelINS2_10policy_hubIfyN4cuda3__47minimumIfEEE10Policy1000EPfSB_yS8_ffNS5_3std3__410__identityEEEvT0_T1_T2_T3_T4_T6_,"",@"SHT_CUDA_INFO"
	.sectionflags	@""
	.align	4


	//----- nvinfo : EIATTR_CUDA_API_VERSION
	.align		4
        /*0000*/ 	.byte	0x04, 0x37
        /*0002*/ 	.short	(.L_382 - .L_381)
.L_381:
        /*0004*/ 	.word	0x00000082


	//----- nvinfo : EIATTR_KPARAM_INFO
	.align		4
.L_382:
        /*0008*/ 	.byte	0x04, 0x17
        /*000a*/ 	.short	(.L_384 - .L_383)
.L_383:
        /*000c*/ 	.word	0x00000000
        /*0010*/ 	.short	0x0005
        /*0012*/ 	.short	0x0020
        /*0014*/ 	.byte	0x00, 0xf0, 0x05, 0x00


	//----- nvinfo : EIATTR_KPARAM_INFO
	.align		4
.L_384:
        /*0018*/ 	.byte	0x04, 0x17
        /*001a*/ 	.short	(.L_386 - .L_385)
.L_385:
        /*001c*/ 	.word	0x00000000
        /*0020*/ 	.short	0x0004
        /*0022*/ 	.short	0x001c
        /*0024*/ 	.byte	0x00, 0xf0, 0x11, 0x00


	//----- nvinfo : EIATTR_KPARAM_INFO
	.align		4
.L_386:
        /*0028*/ 	.byte	0x04, 0x17
        /*002a*/ 	.short	(.L_388 - .L_387)
.L_387:
        /*002c*/ 	.word	0x00000000
        /*0030*/ 	.short	0x0003
        /*0032*/ 	.short	0x0018
        /*0034*/ 	.byte	0x00, 0xf0, 0x05, 0x00


	//----- nvinfo : EIATTR_KPARAM_INFO
	.align		4
.L_388:
        /*0038*/ 	.byte	0x04, 0x17
        /*003a*/ 	.short	(.L_390 - .L_389)
.L_389:
        /*003c*/ 	.word	0x00000000
        /*0040*/ 	.short	0x0002
        /*0042*/ 	.short	0x0010
        /*0044*/ 	.byte	0x00, 0xf0, 0x21, 0x00


	//----- nvinfo : EIATTR_KPARAM_INFO
	.align		4
.L_390:
        /*0048*/ 	.byte	0x04, 0x17
        /*004a*/ 	.short	(.L_392 - .L_391)
.L_391:
        /*004c*/ 	.word	0x00000000
        /*0050*/ 	.short	0x0001
        /*0052*/ 	.short	0x0008
        /*0054*/ 	.byte	0x00, 0xf5, 0x21, 0x00


	//----- nvinfo : EIATTR_KPARAM_INFO
	.align		4
.L_392:
        /*0058*/ 	.byte	0x04, 0x17
        /*005a*/ 	.short	(.L_394 - .L_393)
.L_393:
        /*005c*/ 	.word	0x00000000
        /*0060*/ 	.short	0x0000
        /*0062*/ 	.short	0x0000
        /*0064*/ 	.byte	0x00, 0xf5, 0x21, 0x00


	//----- nvinfo : EIATTR_SPARSE_MMA_MASK
	.align		4
.L_394:
        /*0068*/ 	.byte	0x03, 0x50
        /*006a*/ 	.short	0x0000


	//----- nvinfo : EIATTR_MAXREG_COUNT
	.align		4
        /*006c*/ 	.byte	0x03, 0x1b
        /*006e*/ 	.short	0x00ff


	//----- nvinfo : EIATTR_NUM_BARRIERS
	.align		4
        /*0070*/ 	.byte	0x02, 0x4c
        /*0072*/ 	.byte	0x01
	.zero		1


	//----- nvinfo : EIATTR_MERCURY_ISA_VERSION
	.align		4
        /*0074*/ 	.byte	0x03, 0x5f
        /*0076*/ 	.short	0x0101


	//----- nvinfo : EIATTR_COOP_GROUP_MASK_REGIDS
	.align		4
        /*0078*/ 	.byte	0x04, 0x29
        /*007a*/ 	.short	(.L_396 - .L_395)


	//   ....[0]....
.L_395:
        /*007c*/ 	.word	0xffffffff


	//   ....[1]....
        /*0080*/ 	.word	0xffffffff


	//   ....[2]....
        /*0084*/ 	.word	0xffffffff


	//   ....[3]....
        /*0088*/ 	.word	0xffffffff


	//   ....[4]....
        /*008c*/ 	.word	0xffffffff


	//   ....[5]....
        /*0090*/ 	.word	0xffffffff


	//   ....[6]....
        /*0094*/ 	.word	0xffffffff


	//   ....[7]....
        /*0098*/ 	.word	0xffffffff


	//   ....[8]....
        /*009c*/ 	.word	0xffffffff


	//   ....[9]....
        /*00a0*/ 	.word	0xffffffff


	//   ....[10]....
        /*00a4*/ 	.word	0xffffffff


	//   ....[11]....
        /*00a8*/ 	.word	0xffffffff


	//   ....[12]....
        /*00ac*/ 	.word	0xffffffff


	//   ....[13]....
        /*00b0*/ 	.word	0xffffffff


	//   ....[14]....
        /*00b4*/ 	.word	0xffffffff


	//   ....[15]....
        /*00b8*/ 	.word	0xffffffff


	//   ....[16]....
        /*00bc*/ 	.word	0xffffffff


	//   ....[17]....
        /*00c0*/ 	.word	0xffffffff


	//   ....[18]....
        /*00c4*/ 	.word	0xffffffff


	//   ....[19]....
        /*00c8*/ 	.word	0xffffffff


	//   ....[20]....
        /*00cc*/ 	.word	0xffffffff


	//   ....[21]....
        /*00d0*/ 	.word	0xffffffff


	//   ....[22]....
        /*00d4*/ 	.word	0xffffffff


	//   ....[23]....
        /*00d8*/ 	.word	0xffffffff


	//   ....[24]....
        /*00dc*/ 	.word	0xffffffff


	//   ....[25]....
        /*00e0*/ 	.word	0xffffffff


	//   ....[26]....
        /*00e4*/ 	.word	0xffffffff


	//   ....[27]....
        /*00e8*/ 	.word	0xffffffff


	//   ....[28]....
        /*00ec*/ 	.word	0xffffffff


	//   ....[29]....
        /*00f0*/ 	.word	0xffffffff


	//----- nvinfo : EIATTR_COOP_GROUP_INSTR_OFFSETS
	.align		4
.L_396:
        /*00f4*/ 	.byte	0x04, 0x28
        /*00f6*/ 	.short	(.L_398 - .L_397)


	//   ....[0]....
.L_397:
        /*00f8*/ 	.word	0x00000b90


	//   ....[1]....
        /*00fc*/ 	.word	0x00000c00


	//   ....[2]....
        /*0100*/ 	.word	0x00000c60


	//   ....[3]....
        /*0104*/ 	.word	0x00000cb0


	//   ....[4]....
        /*0108*/ 	.word	0x00000d00


	//   ....[5]....
        /*010c*/ 	.word	0x00000f60


	//   ....[6]....
        /*0110*/ 	.word	0x00001000


	//   ....[7]....
        /*0114*/ 	.word	0x00001060


	//   ....[8]....
        /*0118*/ 	.word	0x000010b0


	//   ....[9]....
        /*011c*/ 	.word	0x00001100


	//   ....[10]....
        /*0120*/ 	.word	0x00002350


	//   ....[11]....
        /*0124*/ 	.word	0x000023d0


	//   ....[12]....
        /*0128*/ 	.word	0x00002420


	//   ....[13]....
        /*012c*/ 	.word	0x00002460


	//   ....[14]....
        /*0130*/ 	.word	0x000024b0


	//   ....[15]....
        /*0134*/ 	.word	0x00003100


	//   ....[16]....
        /*0138*/ 	.word	0x00003170


	//   ....[17]....
        /*013c*/ 	.word	0x000031d0


	//   ....[18]....
        /*0140*/ 	.word	0x00003220


	//   ....[19]....
        /*0144*/ 	.word	0x00003270


	//   ....[20]....
        /*0148*/ 	.word	0x000034d0


	//   ....[21]....
        /*014c*/ 	.word	0x00003560


	//   ....[22]....
        /*0150*/ 	.word	0x000035b0


	//   ....[23]....
        /*0154*/ 	.word	0x00003610


	//   ....[24]....
        /*0158*/ 	.word	0x00003670


	//   ....[25]....
        /*015c*/ 	.word	0x00004a30


	//   ....[26]....
        /*0160*/ 	.word	0x00004ab0


	//   ....[27]....
        /*0164*/ 	.word	0x00004b00


	//   ....[28]....
        /*0168*/ 	.word	0x00004b40


	//   ....[29]....
        /*016c*/ 	.word	0x00004b90


	//----- nvinfo : EIATTR_VRC_CTA_INIT_COUNT
	.align		4
.L_398:
        /*0170*/ 	.byte	0x02, 0x4a
	.zero		1
	.zero		1


	//----- nvinfo : EIATTR_EXIT_INSTR_OFFSETS
	.align		4
        /*0174*/ 	.byte	0x04, 0x1c
        /*0176*/ 	.short	(.L_400 - .L_399)


	//   ....[0]....
.L_399:
        /*0178*/ 	.word	0x000000a0


	//   ....[1]....
        /*017c*/ 	.word	0x000000e0


	//   ....[2]....
        /*0180*/ 	.word	0x00004d80


	//   ....[3]....
        /*0184*/ 	.word	0x00004de0


	//----- nvinfo : EIATTR_MAX_THREADS
	.align		4
.L_400:
        /*0188*/ 	.byte	0x04, 0x05
        /*018a*/ 	.short	(.L_402 - .L_401)
.L_401:
        /*018c*/ 	.word	0x00000100
        /*0190*/ 	.word	0x00000001
        /*0194*/ 	.word	0x00000001


	//----- nvinfo : EIATTR_CRS_STACK_SIZE
	.align		4
.L_402:
        /*0198*/ 	.byte	0x04, 0x1e
        /*019a*/ 	.short	(.L_404 - .L_403)
.L_403:
        /*019c*/ 	.word	0x00000000


	//----- nvinfo : EIATTR_CBANK_PARAM_SIZE
	.align		4
.L_404:
        /*01a0*/ 	.byte	0x03, 0x19
        /*01a2*/ 	.short	0x0021


	//----- nvinfo : EIATTR_PARAM_CBANK
	.align		4
        /*01a4*/ 	.byte	0x04, 0x0a
        /*01a6*/ 	.short	(.L_406 - .L_405)
	.align		4
.L_405:
        /*01a8*/ 	.word	index@(.nv.constant0._ZN3cub18CUB_300001_SM_10006detail6reduce28DeviceReduceSingleTileKernelINS2_10policy_hubIfyN4cuda3__47minimumIfEEE10Policy1000EPfSB_yS8_ffNS5_3std3__410__identityEEEvT0_T1_T2_T3_T4_T6_)
        /*01ac*/ 	.short	0x0380
        /*01ae*/ 	.short	0x0021


	//----- nvinfo : EIATTR_SW_WAR
	.align		4
.L_406:
        /*01b0*/ 	.byte	0x04, 0x36
        /*01b2*/ 	.short	(.L_408 - .L_407)
.L_407:
        /*01b4*/ 	.word	0x00000008
.L_408:


//--------------------- .nv.info._ZN3cub18CUB_300001_SM_10006detail6reduce28DeviceReduceSingleTileKernelINS2_10policy_hubIfjN4cuda3__47minimumIfEEE10Policy1000EPfSB_iS8_ffNS5_3std3__410__identityEEEvT0_T1_T2_T3_T4_T6_ --------------------------
	.section	.nv.info._ZN3cub18CUB_300001_SM_10006detail6reduce28DeviceReduceSingleTileKernelINS2_10policy_hubIfjN4cuda3__47minimumIfEEE10Policy1000EPfSB_iS8_ffNS5_3std3__410__identityEEEvT0_T1_T2_T3_T4_T6_,"",@"SHT_CUDA_INFO"
	.sectionflags	@""
	.align	4


	//----- nvinfo : EIATTR_CUDA_API_VERSION
	.align		4
        /*0000*/ 	.byte	0x04, 0x37
        /*0002*/ 	.short	(.L_410 - .L_409)
.L_409:
        /*0004*/ 	.word	0x00000082


	//----- nvinfo : EIATTR_KPARAM_INFO
	.align		4
.L_410:
        /*0008*/ 	.byte	0x04, 0x17
        /*000a*/ 	.short	(.L_412 - .L_411)
.L_411:
        /*000c*/ 	.word	0x00000000
        /*0010*/ 	.short	0x0005
        /*0012*/ 	.short	0x001c
        /*0014*/ 	.byte	0x00, 0xf0, 0x05, 0x00


	//----- nvinfo : EIATTR_KPARAM_INFO
	.align		4
.L_412:
        /*0018*/ 	.byte	0x04, 0x17
        /*001a*/ 	.short	(.L_414 - .L_413)
.L_413:
        /*001c*/ 	.word	0x00000000
        /*0020*/ 	.short	0x0004
        /*0022*/ 	.short	0x0018
        /*0024*/ 	.byte	0x00, 0xf0, 0x11, 0x00


	//----- nvinfo : EIATTR_KPARAM_INFO
	.align		4
.L_414:
        /*0028*/ 	.byte	0x04, 0x17
        /*002a*/ 	.short	(.L_416 - .L_415)
.L_415:
        /*002c*/ 	.word	0x00000000
        /*0030*/ 	.short	0x0003
        /*0032*/ 	.short	0x0014
        /*0034*/ 	.byte	0x00, 0xf0, 0x05, 0x00


	//----- nvinfo : EIATTR_KPARAM_INFO
	.align		4
.L_416:
        /*0038*/ 	.byte	0x04, 0x17
        /*003a*/ 	.short	(.L_418 - .L_417)
.L_417:
        /*003c*/ 	.word	0x00000000
        /*0040*/ 	.short	0x0002
        /*0042*/ 	.short	0x0010
        /*0044*/ 	.byte	0x00, 0xf0, 0x11, 0x00


	//----- nvinfo : EIATTR_KPARAM_INFO
	.align		4
.L_418:
        /*0048*/ 	.byte	0x04, 0x17
        /*004a*/ 	.short	(.L_420 - .L_419)
.L_419:
        /*004c*/ 	.word	0x00000000
        /*0050*/ 	.short	0x0001
        /*0052*/ 	.short	0x0008
        /*0054*/ 	.byte	0x00, 0xf5, 0x21, 0x00


	//----- nvinfo : EIATTR_KPARAM_INFO
	.align		4
.L_420:
        /*0058*/ 	.byte	0x04, 0x17
        /*005a*/ 	.short	(.L_422 - .L_421)
.L_421:
        /*005c*/ 	.word	0x00000000
        /*0060*/ 	.short	0x0000
        /*0062*/ 	.short	0x0000
        /*0064*/ 	.byte	0x00, 0xf5, 0x21, 0x00


	//----- nvinfo : EIATTR_SPARSE_MMA_MASK
	.align		4
.L_422:
        /*0068*/ 	.byte	0x03, 0x50
        /*006a*/ 	.short	0x0000


	//----- nvinfo : EIATTR_MAXREG_COUNT
	.align		4
        /*006c*/ 	.byte	0x03, 0x1b
        /*006e*/ 	.short	0x00ff


	//----- nvinfo : EIATTR_NUM_BARRIERS
	.align		4
        /*0070*/ 	.byte	0x02, 0x4c
        /*0072*/ 	.byte	0x01
	.zero		1


	//----- nvinfo : EIATTR_MERCURY_ISA_VERSION
	.align		4
        /*0074*/ 	.byte	0x03, 0x5f
        /*0076*/ 	.short	0x0101


	//----- nvinfo : EIATTR_COOP_GROUP_MASK_REGIDS
	.align		4
        /*0078*/ 	.byte	0x04, 0x29
        /*007a*/ 	.short	(.L_424 - .L_423)


	//   ....[0]....
.L_423:
        /*007c*/ 	.word	0xffffffff


	//   ....[1]....
        /*0080*/ 	.word	0xffffffff


	//   ....[2]....
        /*0084*/ 	.word	0xffffffff


	//   ....[3]....
        /*0088*/ 	.word	0xffffffff


	//   ....[4]....
        /*008c*/ 	.word	0xffffffff


	//   ....[5]....
        /*0090*/ 	.word	0xffffffff


	//   ....[6]....
        /*0094*/ 	.word	0xffffffff


	//   ....[7]....
        /*0098*/ 	.word	0xffffffff


	//   ....[8]....
        /*009c*/ 	.word	0xffffffff


	//   ....[9]....
        /*00a0*/ 	.word	0xffffffff


	//   ....[10]....
        /*00a4*/ 	.word	0xffffffff


	//   ....[11]....
        /*00a8*/ 	.word	0xffffffff


	//   ....[12]....
        /*00ac*/ 	.word	0xffffffff


	//   ....[13]....
        /*00b0*/ 	.word	0xffffffff


	//   ....[14]....
        /*00b4*/ 	.word	0xffffffff


	//   ....[15]....
        /*00b8*/ 	.word	0xffffffff


	//   ....[16]....
        /*00bc*/ 	.word	0xffffffff


	//   ....[17]....
        /*00c0*/ 	.word	0xffffffff


	//   ....[18]....
        /*00c4*/ 	.word	0xffffffff


	//   ....[19]....
        /*00c8*/ 	.word	0xffffffff


	//   ....[20]....
        /*00cc*/ 	.word	0xffffffff


	//   ....[21]....
        /*00d0*/ 	.word	0xffffffff


	//   ....[22]....
        /*00d4*/ 	.word	0xffffffff


	//   ....[23]....
        /*00d8*/ 	.word	0xffffffff


	//   ....[24]....
        /*00dc*/ 	.word	0xffffffff


	//   ....[25]....
        /*00e0*/ 	.word	0xffffffff


	//   ....[26]....
        /*00e4*/ 	.word	0xffffffff


	//   ....[27]....
        /*00e8*/ 	.word	0xffffffff


	//   ....[28]....
        /*00ec*/ 	.word	0xffffffff


	//   ....[29]....
        /*00f0*/ 	.word	0xffffffff


	//----- nvinfo : EIATTR_COOP_GROUP_INSTR_OFFSETS
	.align		4
.L_424:
        /*00f4*/ 	.byte	0x04, 0x28
        /*00f6*/ 	.short	(.L_426 - .L_425)


	//   ....[0]....
.L_425:
        /*00f8*/ 	.word	0x00000b50


	//   ....[1]....
        /*00fc*/ 	.word	0x00000bb0


	//   ....[2]....
        /*0100*/ 	.word	0x00000bf0


	//   ....[3]....
        /*0104*/ 	.word	0x00000c40


	//   ....[4]....
        /*0108*/ 	.word	0x00000cb0


	//   ....[5]....
        /*010c*/ 	.word	0x00000f20


	//   ....[6]....
        /*0110*/ 	.word	0x00000f90


	//   ....[7]....
        /*0114*/ 	.word	0x00000fe0


	//   ....[8]....
        /*0118*/ 	.word	0x00001030


	//   ....[9]....
        /*011c*/ 	.word	0x000010b0


	//   ....[10]....
        /*0120*/ 	.word	0x000022f0


	//   ....[11]....
        /*0124*/ 	.word	0x00002350


	//   ....[12]....
        /*0128*/ 	.word	0x00002390


	//   ....[13]....
        /*012c*/ 	.word	0x000023d0


	//   ....[14]....
        /*0130*/ 	.word	0x00002440


	//   ....[15]....
        /*0134*/ 	.word	0x00003080


	//   ....[16]....
        /*0138*/ 	.word	0x000030f0


	//   ....[17]....
        /*013c*/ 	.word	0x00003130


	//   ....[18]....
        /*0140*/ 	.word	0x00003170


	//   ....[19]....
        /*0144*/ 	.word	0x000031e0


	//   ....[20]....
        /*0148*/ 	.word	0x00003450


	//   ....[21]....
        /*014c*/ 	.word	0x000034c0


	//   ....[22]....
        /*0150*/ 	.word	0x00003510


	//   ....[23]....
        /*0154*/ 	.word	0x00003570


	//   ....[24]....
        /*0158*/ 	.word	0x000035f0


	//   ....[25]....
        /*015c*/ 	.word	0x000049a0


	//   ....[26]....
        /*0160*/ 	.word	0x00004a00


	//   ....[27]....
        /*0164*/ 	.word	0x00004a40


	//   ....[28]....
        /*0168*/ 	.word	0x00004a80


	//   ....[29]....
        /*016c*/ 	.word	0x00004af0


	//----- nvinfo : EIATTR_VRC_CTA_INIT_COUNT
	.align		4
.L_426:
        /*0170*/ 	.byte	0x02, 0x4a
	.zero		1
	.zero		1


	//----- nvinfo : EIATTR_EXIT_INSTR_OFFSETS
	.align		4
        /*0174*/ 	.byte	0x04, 0x1c
        /*0176*/ 	.short	(.L_428 - .L_427)


	//   ....[0]....
.L_427:
        /*0178*/ 	.word	0x00000080


	//   ....[1]....
        /*017c*/ 	.word	0x000000c0


	//   ....[2]....
        /*0180*/ 	.word	0x00004cf0


	//   ....[3]....
        /*0184*/ 	.word	0x00004d50


	//----- nvinfo : EIATTR_MAX_THREADS
	.align		4
.L_428:
        /*0188*/ 	.byte	0x04, 0x05
        /*018a*/ 	.short	(.L_430 - .L_429)
.L_429:
        /*018c*/ 	.word	0x00000100
        /*0190*/ 	.word	0x00000001
        /*0194*/ 	.word	0x00000001


	//----- nvinfo : EIATTR_CRS_STACK_SIZE
	.align		4
.L_430:
        /*0198*/ 	.byte	0x04, 0x1e
        /*019a*/ 	.short	(.L_432 - .L_431)
.L_431:
        /*019c*/ 	.word	0x00000000


	//----- nvinfo : EIATTR_CBANK_PARAM_SIZE
	.align		4
.L_432:
        /*01a0*/ 	.byte	0x03, 0x19
        /*01a2*/ 	.short	0x001d


	//----- nvinfo : EIATTR_PARAM_CBANK
	.align		4
        /*01a4*/ 	.byte	0x04, 0x0a
        /*01a6*/ 	.short	(.L_434 - .L_433)
	.align		4
.L_433:
        /*01a8*/ 	.word	index@(.nv.constant0._ZN3cub18CUB_300001_SM_10006detail6reduce28DeviceReduceSingleTileKernelINS2_10policy_hubIfjN4cuda3__47minimumIfEEE10Policy1000EPfSB_iS8_ffNS5_3std3__410__identityEEEvT0_T1_T2_T3_T4_T6_)
        /*01ac*/ 	.short	0x0380
        /*01ae*/ 	.short	0x001d


	//----- nvinfo : EIATTR_SW_WAR
	.align		4
.L_434:
        /*01b0*/ 	.byte	0x04, 0x36
        /*01b2*/ 	.short	(.L_436 - .L_435)
.L_435:
        /*01b4*/ 	.word	0x00000008
.L_436:


//--------------------- .nv.info._ZN3cub18CUB_300001_SM_10006detail6reduce18DeviceReduceKernelINS2_10policy_hubIfjN4cuda3__47minimumIfEEE10Policy1000EPfjS8_fNS5_3std3__410__identityEEEvT0_PT3_T1_NS0_13GridEvenShareISI_EET2_T4_ --------------------------
	.section	.nv.info._ZN3cub18CUB_300001_SM_10006detail6reduce18DeviceReduceKernelINS2_10policy_hubIfjN4cuda3__47minimumIfEEE10Policy1000EPfjS8_fNS5_3std3__410__identityEEEvT0_PT3_T1_NS0_13GridEvenShareISI_EET2_T4_,"",@"SHT_CUDA_INFO"
	.sectionflags	@""
	.align	4


	//----- nvinfo : EIATTR_CUDA_API_VERSION
	.align		4
        /*0000*/ 	.byte	0x04, 0x37
        /*0002*/ 	.short	(.L_438 - .L_437)
.L_437:
        /*0004*/ 	.word	0x00000082


	//----- nvinfo : EIATTR_KPARAM_INFO
	.align		4
.L_438:
        /*0008*/ 	.byte	0x04, 0x17
        /*000a*/ 	.short	(.L_440 - .L_439)
.L_439:
        /*000c*/ 	.word	0x00000000
        /*0010*/ 	.short	0x0005
        /*0012*/ 	.short	0x003d
        /*0014*/ 	.byte	0x00, 0xf0, 0x05, 0x00


	//----- nvinfo : EIATTR_KPARAM_INFO
	.align		4
.L_440:
        /*0018*/ 	.byte	0x04, 0x17
        /*001a*/ 	.short	(.L_442 - .L_441)
.L_441:
        /*001c*/ 	.word	0x00000000
        /*0020*/ 	.short	0x0004
        /*0022*/ 	.short	0x003c
        /*0024*/ 	.byte	0x00, 0xf0, 0x05, 0x00


	//----- nvinfo : EIATTR_KPARAM_INFO
	.align		4
.L_442:
        /*0028*/ 	.byte	0x04, 0x17
        /*002a*/ 	.short	(.L_444 - .L_443)
.L_443:
        /*002c*/ 	.word	0x00000000
        /*0030*/ 	.short	0x0003
        /*0032*/ 	.short	0x0014
        /*0034*/ 	.byte	0x00, 0xf0, 0xa1, 0x00


	//----- nvinfo : EIATTR_KPARAM_INFO
	.align		4
.L_444:
        /*0038*/ 	.byte	0x04, 0x17
        /*003a*/ 	.short	(.L_446 - .L_445)
.L_445:
        /*003c*/ 	.word	0x00000000
        /*0040*/ 	.short	0x0002
        /*0042*/ 	.short	0x0010
        /*0044*/ 	.byte	0x00, 0xf0, 0x11, 0x00


	//----- nvinfo : EIATTR_KPARAM_INFO
	.align		4
.L_446:
        /*0048*/ 	.byte	0x04, 0x17
        /*004a*/ 	.short	(.L_448 - .L_447)
.L_447:
        /*004c*/ 	.word	0x00000000
        /*0050*/ 	.short	0x0001
        /*0052*/ 	.short	0x0008
        /*0054*/ 	.byte	0x00, 0xf5, 0x21, 0x00


	//----- nvinfo : EIATTR_KPARAM_INFO
	.align		4
.L_448:
        /*0058*/ 	.byte	0x04, 0x17
        /*005a*/ 	.short	(.L_450 - .L_449)
.L_449:
        /*005c*/ 	.word	0x00000000
        /*0060*/ 	.short	0x0000
        /*0062*/ 	.short	0x0000
        /*0064*/ 	.byte	0x00, 0xf5, 0x21, 0x00


	//----- nvinfo : EIATTR_SPARSE_MMA_MASK
	.align		4
.L_450:
        /*0068*/ 	.byte	0x03, 0x50
        /*006a*/ 	.short	0x0000


	//----- nvinfo : EIATTR_MAXREG_COUNT
	.align		4
        /*006c*/ 	.byte	0x03, 0x1b
        /*006e*/ 	.short	0x00ff


	//----- nvinfo : EIATTR_NUM_BARRIERS
	.align		4
        /*0070*/ 	.byte	0x02, 0x4c
        /*0072*/ 	.byte	0x01
	.zero		1


	//----- nvinfo : EIATTR_MERCURY_ISA_VERSION
	.align		4
        /*0074*/ 	.byte	0x03, 0x5f
        /*0076*/ 	.short	0x0101


	//----- nvinfo : EIATTR_COOP_GROUP_MASK_REGIDS
	.align		4
        /*0078*/ 	.byte	0x04, 0x29
        /*007a*/ 	.short	(.L_452 - .L_451)


	//   ....[0]....
.L_451:
        /*007c*/ 	.word	0xffffffff


	//   ....[1]....
        /*0080*/ 	.word	0xffffffff


	//   ....[2]....
        /*0084*/ 	.word	0xffffffff


	//   ....[3]....
        /*0088*/ 	.word	0xffffffff


	//   ....[4]....
        /*008c*/ 	.word	0xffffffff


	//   ....[5]....
        /*0090*/ 	.word	0xffffffff


	//   ....[6]....
        /*0094*/ 	.word	0xffffffff


	//   ....[7]....
        /*0098*/ 	.word	0xffffffff


	//   ....[8]....
        /*009c*/ 	.word	0xffffffff


	//   ....[9]....
        /*00a0*/ 	.word	0xffffffff


	//   ....[10]....
        /*00a4*/ 	.word	0xffffffff


	//   ....[11]....
        /*00a8*/ 	.word	0xffffffff


	//   ....[12]....
        /*00ac*/ 	.word	0xffffffff


	//   ....[13]....
        /*00b0*/ 	.word	0xffffffff


	//   ....[14]....
        /*00b4*/ 	.word	0xffffffff


	//   ....[15]....
        /*00b8*/ 	.word	0xffffffff


	//   ....[16]....
        /*00bc*/ 	.word	0xffffffff


	//   ....[17]....
        /*00c0*/ 	.word	0xffffffff


	//   ....[18]....
        /*00c4*/ 	.word	0xffffffff


	//   ....[19]....
        /*00c8*/ 	.word	0xffffffff


	//   ....[20]....
        /*00cc*/ 	.word	0xffffffff


	//   ....[21]....
        /*00d0*/ 	.word	0xffffffff


	//   ....[22]....
        /*00d4*/ 	.word	0xffffffff


	//   ....[23]....
        /*00d8*/ 	.word	0xffffffff


	//   ....[24]....
        /*00dc*/ 	.word	0xffffffff


	//   ....[25]....
        /*00e0*/ 	.word	0xffffffff


	//   ....[26]....
        /*00e4*/ 	.word	0xffffffff


	//   ....[27]....
        /*00e8*/ 	.word	0xffffffff


	//   ....[28]....
        /*00ec*/ 	.word	0xffffffff


	//   ....[29]....
        /*00f0*/ 	.word	0xffffffff


	//----- nvinfo : EIATTR_COOP_GROUP_INSTR_OFFSETS
	.align		4
.L_452:
        /*00f4*/ 	.byte	0x04, 0x28
        /*00f6*/ 	.short	(.L_454 - .L_453)


	//   ....[0]....
.L_453:
        /*00f8*/ 	.word	0x00000550


	//   ....[1]....
        /*00fc*/ 	.word	0x000005b0


	//   ....[2]....
        /*0100*/ 	.word	0x000005f0


	//   ....[3]....
        /*0104*/ 	.word	0x00000640


	//   ....[4]....
        /*0108*/ 	.word	0x000006b0


	//   ....[5]....
        /*010c*/ 	.word	0x00000920


	//   ....[6]....
        /*0110*/ 	.word	0x00000990


	//   ....[7]....
        /*0114*/ 	.word	0x000009e0


	//   ....[8]....
        /*0118*/ 	.word	0x00000a30


	//   ....[9]....
        /*011c*/ 	.word	0x00000ab0


	//   ....[10]....
        /*0120*/ 	.word	0x00001760


	//   ....[11]....
        /*0124*/ 	.word	0x000017c0


	//   ....[12]....
        /*0128*/ 	.word	0x00001800


	//   ....[13]....
        /*012c*/ 	.word	0x00001840


	//   ....[14]....
        /*0130*/ 	.word	0x000018b0


	//   ....[15]....
        /*0134*/ 	.word	0x00001f50


	//   ....[16]....
        /*0138*/ 	.word	0x00001fc0


	//   ....[17]....
        /*013c*/ 	.word	0x00002000


	//   ....[18]....
        /*0140*/ 	.word	0x00002040


	//   ....[19]....
        /*0144*/ 	.word	0x000020b0


	//   ....[20]....
        /*0148*/ 	.word	0x00002320


	//   ....[21]....
        /*014c*/ 	.word	0x00002390


	//   ....[22]....
        /*0150*/ 	.word	0x000023e0


	//   ....[23]....
        /*0154*/ 	.word	0x00002430


	//   ....[24]....
        /*0158*/ 	.word	0x000024b0


	//   ....[25]....
        /*015c*/ 	.word	0x000032e0


	//   ....[26]....
        /*0160*/ 	.word	0x00003340


	//   ....[27]....
        /*0164*/ 	.word	0x00003380


	//   ....[28]....
        /*0168*/ 	.word	0x000033c0


	//   ....[29]....
        /*016c*/ 	.word	0x00003430


	//----- nvinfo : EIATTR_VRC_CTA_INIT_COUNT
	.align		4
.L_454:
        /*0170*/ 	.byte	0x02, 0x4a
	.zero		1
	.zero		1


	//----- nvinfo : EIATTR_EXIT_INSTR_OFFSETS
	.align		4
        /*0174*/ 	.byte	0x04, 0x1c
        /*0176*/ 	.short	(.L_456 - .L_455)


	//   ....[0]....
.L_455:
        /*0178*/ 	.word	0x00003630


	//   ....[1]....
        /*017c*/ 	.word	0x00003670


	//----- nvinfo : EIATTR_MAX_THREADS
	.align		4
.L_456:
        /*0180*/ 	.byte	0x04, 0x05
        /*0182*/ 	.short	(.L_458 - .L_457)
.L_457:
        /*0184*/ 	.word	0x00000100
        /*0188*/ 	.word	0x00000001
        /*018c*/ 	.word	0x00000001


	//----- nvinfo : EIATTR_CRS_STACK_SIZE
	.align		4
.L_458:
        /*0190*/ 	.byte	0x04, 0x1e
        /*0192*/ 	.short	(.L_460 - .L_459)
.L_459:
        /*0194*/ 	.word	0x00000000


	//----- nvinfo : EIATTR_CBANK_PARAM_SIZE
	.align		4
.L_460:
        /*0198*/ 	.byte	0x03, 0x19
        /*019a*/ 	.short	0x003e


	//----- nvinfo : EIATTR_PARAM_CBANK
	.align		4
        /*019c*/ 	.byte	0x04, 0x0a
        /*019e*/ 	.short	(.L_462 - .L_461)
	.align		4
.L_461:
        /*01a0*/ 	.word	index@(.nv.constant0._ZN3cub18CUB_300001_SM_10006detail6reduce18DeviceReduceKernelINS2_10policy_hubIfjN4cuda3__47minimumIfEEE10Policy1000EPfjS8_fNS5_3std3__410__identityEEEvT0_PT3_T1_NS0_13GridEvenShareISI_EET2_T4_)
        /*01a4*/ 	.short	0x0380
        /*01a6*/ 	.short	0x003e


	//----- nvinfo : EIATTR_SW_WAR
	.align		4
.L_462:
        /*01a8*/ 	.byte	0x04, 0x36
        /*01aa*/ 	.short	(.L_464 - .L_463)
.L_463:
        /*01ac*/ 	.word	0x00000008
.L_464:


//--------------------- .nv.info._ZN3cub18CUB_300001_SM_10006detail6reduce28DeviceReduceSingleTileKernelINS2_10policy_hubIfjN4cuda3__47minimumIfEEE10Policy1000EPfSB_jS8_ffNS5_3std3__410__identityEEEvT0_T1_T2_T3_T4_T6_ --------------------------
	.section	.nv.info._ZN3cub18CUB_300001_SM_10006detail6reduce28DeviceReduceSingleTileKernelINS2_10policy_hubIfjN4cuda3__47minimumIfEEE10Policy1000EPfSB_jS8_ffNS5_3std3__410__identityEEEvT0_T1_T2_T3_T4_T6_,"",@"SHT_CUDA_INFO"
	.sectionflags	@""
	.align	4


	//----- nvinfo : EIATTR_CUDA_API_VERSION
	.align		4
        /*0000*/ 	.byte	0x04, 0x37
        /*0002*/ 	.short	(.L_466 - .L_465)
.L_465:
        /*0004*/ 	.word	0x00000082


	//----- nvinfo : EIATTR_KPARAM_INFO
	.align		4
.L_466:
        /*0008*/ 	.byte	0x04, 0x17
        /*000a*/ 	.short	(.L_468 - .L_467)
.L_467:
        /*000c*/ 	.word	0x00000000
        /*0010*/ 	.short	0x0005
        /*0012*/ 	.short	0x001c
        /*0014*/ 	.byte	0x00, 0xf0, 0x05, 0x00


	//----- nvinfo : EIATTR_KPARAM_INFO
	.align		4
.L_468:
        /*0018*/ 	.byte	0x04, 0x17
        /*001a*/ 	.short	(.L_470 - .L_469)
.L_469:
        /*001c*/ 	.word	0x00000000
        /*0020*/ 	.short	0x0004
        /*0022*/ 	.short	0x0018
        /*0024*/ 	.byte	0x00, 0xf0, 0x11, 0x00


	//----- nvinfo : EIATTR_KPARAM_INFO
	.align		4
.L_470:
        /*0028*/ 	.byte	0x04, 0x17
        /*002a*/ 	.short	(.L_472 - .L_471)
.L_471:
        /*002c*/ 	.word	0x00000000
        /*0030*/ 	.short	0x0003
        /*0032*/ 	.short	0x0014
        /*0034*/ 	.byte	0x00, 0xf0, 0x05, 0x00


	//----- nvinfo : EIATTR_KPARAM_INFO
	.align		4
.L_472:
        /*0038*/ 	.byte	0x04, 0x17
        /*003a*/ 	.short	(.L_474 - .L_473)
.L_473:
        /*003c*/ 	.word	0x00000000
        /*0040*/ 	.short	0x0002
        /*0042*/ 	.short	0x0010
        /*0044*/ 	.byte	0x00, 0xf0, 0x11, 0x00


	//----- nvinfo : EIATTR_KPARAM_INFO
	.align		4
.L_474:
        /*0048*/ 	.byte	0x04, 0x17
        /*004a*/ 	.short	(.L_476 - .L_475)
.L_475:
        /*004c*/ 	.word	0x00000000
        /*0050*/ 	.short	0x0001
        /*0052*/ 	.short	0x0008
        /*0054*/ 	.byte	0x00, 0xf5, 0x21, 0x00


	//----- nvinfo : EIATTR_KPARAM_INFO
	.align		4
.L_476:
        /*0058*/ 	.byte	0x04, 0x17
        /*005a*/ 	.short	(.L_478 - .L_477)
.L_477:
        /*005c*/ 	.word	0x00000000
        /*0060*/ 	.short	0x0000
        /*0062*/ 	.short	0x0000
        /*0064*/ 	.byte	0x00, 0xf5, 0x21, 0x00


	//----- nvinfo : EIATTR_SPARSE_MMA_MASK
	.align		4
.L_478:
        /*0068*/ 	.byte	0x03, 0x50
        /*006a*/ 	.short	0x0000


	//----- nvinfo : EIATTR_MAXREG_COUNT
	.align		4
        /*006c*/ 	.byte	0x03, 0x1b
        /*006e*/ 	.short	0x00ff


	//----- nvinfo : EIATTR_NUM_BARRIERS
	.align		4
        /*0070*/ 	.byte	0x02, 0x4c
        /*0072*/ 	.byte	0x01
	.zero		1


	//----- nvinfo : EIATTR_MERCURY_ISA_VERSION
	.align		4
        /*0074*/ 	.byte	0x03, 0x5f
        /*0076*/ 	.short	0x0101


	//----- nvinfo : EIATTR_COOP_GROUP_MASK_REGIDS
	.align		4
        /*0078*/ 	.byte	0x04, 0x29
        /*007a*/ 	.short	(.L_480 - .L_479)


	//   ....[0]....
.L_479:
        /*007c*/ 	.word	0xffffffff


	//   ....[1]....
        /*0080*/ 	.word	0xffffffff


	//   ....[2]....
        /*0084*/ 	.word	0xffffffff


	//   ....[3]....
        /*0088*/ 	.word	0xffffffff


	//   ....[4]....
        /*008c*/ 	.word	0xffffffff


	//   ....[5]....
        /*0090*/ 	.word	0xffffffff


	//   ....[6]....
        /*0094*/ 	.word	0xffffffff


	//   ....[7]....
        /*0098*/ 	.word	0xffffffff


	//   ....[8]....
        /*009c*/ 	.word	0xffffffff


	//   ....[9]....
        /*00a0*/ 	.word	0xffffffff


	//   ....[10]....
        /*00a4*/ 	.word	0xffffffff


	//   ....[11]....
        /*00a8*/ 	.word	0xffffffff


	//   ....[12]....
        /*00ac*/ 	.word	0xffffffff


	//   ....[13]....
        /*00b0*/ 	.word	0xffffffff


	//   ....[14]....
        /*00b4*/ 	.word	0xffffffff


	//   ....[15]....
        /*00b8*/ 	.word	0xffffffff


	//   ....[16]....
        /*00bc*/ 	.word	0xffffffff


	//   ....[17]....
        /*00c0*/ 	.word	0xffffffff


	//   ....[18]....
        /*00c4*/ 	.word	0xffffffff


	//   ....[19]....
        /*00c8*/ 	.word	0xffffffff


	//   ....[20]....
        /*00cc*/ 	.word	0xffffffff


	//   ....[21]....
        /*00d0*/ 	.word	0xffffffff


	//   ....[22]....
        /*00d4*/ 	.word	0xffffffff


	//   ....[23]....
        /*00d8*/ 	.word	0xffffffff


	//   ....[24]....
        /*00dc*/ 	.word	0xffffffff


	//   ....[25]....
        /*00e0*/ 	.word	0xffffffff


	//   ....[26]....
        /*00e4*/ 	.word	0xffffffff


	//   ....[27]....
        /*00e8*/ 	.word	0xffffffff


	//   ....[28]....
        /*00ec*/ 	.word	0xffffffff


	//   ....[29]....
        /*00f0*/ 	.word	0xffffffff


	//----- nvinfo : EIATTR_COOP_GROUP_INSTR_OFFSETS
	.align		4
.L_480:
        /*00f4*/ 	.byte	0x04, 0x28
        /*00f6*/ 	.short	(.L_482 - .L_481)


	//   ....[0]....
.L_481:
        /*00f8*/ 	.word	0x00000ad0


	//   ....[1]....
        /*00fc*/ 	.word	0x00000b30


	//   ....[2]....
        /*0100*/ 	.word	0x00000b70


	//   ....[3]....
        /*0104*/ 	.word	0x00000bc0


	//   ....[4]....
        /*0108*/ 	.word	0x00000c30


	//   ....[5]....
        /*010c*/ 	.word	0x00000e90


	//   ....[6]....
        /*0110*/ 	.word	0x00000f00


	//   ....[7]....
        /*0114*/ 	.word	0x00000f50


	//   ....[8]....
        /*0118*/ 	.word	0x00000fb0


	//   ....[9]....
        /*011c*/ 	.word	0x00001020


	//   ....[10]....
        /*0120*/ 	.word	0x00001be0


	//   ....[11]....
        /*0124*/ 	.word	0x00001c40


	//   ....[12]....
        /*0128*/ 	.word	0x00001c80


	//   ....[13]....
        /*012c*/ 	.word	0x00001cc0


	//   ....[14]....
        /*0130*/ 	.word	0x00001d30


	//   ....[15]....
        /*0134*/ 	.word	0x000028f0


	//   ....[16]....
        /*0138*/ 	.word	0x00002960


	//   ....[17]....
        /*013c*/ 	.word	0x000029a0


	//   ....[18]....
        /*0140*/ 	.word	0x000029e0


	//   ....[19]....
        /*0144*/ 	.word	0x00002a50


	//   ....[20]....
        /*0148*/ 	.word	0x00002cb0


	//   ....[21]....
        /*014c*/ 	.word	0x00002d20


	//   ....[22]....
        /*0150*/ 	.word	0x00002d70


	//   ....[23]....
        /*0154*/ 	.word	0x00002dd0


	//   ....[24]....
        /*0158*/ 	.word	0x00002e50


	//   ....[25]....
        /*015c*/ 	.word	0x00003ba0


	//   ....[26]....
        /*0160*/ 	.word	0x00003c00


	//   ....[27]....
        /*0164*/ 	.word	0x00003c40


	//   ....[28]....
        /*0168*/ 	.word	0x00003c80


	//   ....[29]....
        /*016c*/ 	.word	0x00003cf0


	//----- nvinfo : EIATTR_VRC_CTA_INIT_COUNT
	.align		4
.L_482:
        /*0170*/ 	.byte	0x02, 0x4a
	.zero		1
	.zero		1


	//----- nvinfo : EIATTR_EXIT_INSTR_OFFSETS
	.align		4
        /*0174*/ 	.byte	0x04, 0x1c
        /*0176*/ 	.short	(.L_484 - .L_483)


	//   ....[0]....
.L_483:
        /*0178*/ 	.word	0x00000080


	//   ....[1]....
        /*017c*/ 	.word	0x000000c0


	//   ....[2]....
        /*0180*/ 	.word	0x00003ef0


	//   ....[3]....
        /*0184*/ 	.word	0x00003f50


	//----- nvinfo : EIATTR_MAX_THREADS
	.align		4
.L_484:
        /*0188*/ 	.byte	0x04, 0x05
        /*018a*/ 	.short	(.L_486 - .L_485)
.L_485:
        /*018c*/ 	.word	0x00000100
        /*0190*/ 	.word	0x00000001
        /*0194*/ 	.word	0x00000001


	//----- nvinfo : EIATTR_CRS_STACK_SIZE
	.align		4
.L_486:
        /*0198*/ 	.byte	0x04, 0x1e
        /*019a*/ 	.short	(.L_488 - .L_487)
.L_487:
        /*019c*/ 	.word	0x00000000


	//----- nvinfo : EIATTR_CBANK_PARAM_SIZE
	.align		4
.L_488:
        /*01a0*/ 	.byte	0x03, 0x19
        /*01a2*/ 	.short	0x001d


	//----- nvinfo : EIATTR_PARAM_CBANK
	.align		4
        /*01a4*/ 	.byte	0x04, 0x0a
        /*01a6*/ 	.short	(.L_490 - .L_489)
	.align		4
.L_489:
        /*01a8*/ 	.word	index@(.nv.constant0._ZN3cub18CUB_300001_SM_10006detail6reduce28DeviceReduceSingleTileKernelINS2_10policy_hubIfjN4cuda3__47minimumIfEEE10Policy1000EPfSB_jS8_ffNS5_3std3__410__identityEEEvT0_T1_T2_T3_T4_T6_)
        /*01ac*/ 	.short	0x0380
        /*01ae*/ 	.short	0x001d


	//----- nvinfo : EIATTR_SW_WAR
	.align		4
.L_490:
        /*01b0*/ 	.byte	0x04, 0x36
        /*01b2*/ 	.short	(.L_492 - .L_491)
.L_491:
        /*01b4*/ 	.word	0x00000008
.L_492:


//--------------------- .nv.info._ZN3cub18CUB_300001_SM_10006detail11EmptyKernelIvEEvv --------------------------
	.section	.nv.info._ZN3cub18CUB_300001_SM_10006detail11EmptyKernelIvEEvv,"",@"SHT_CUDA_INFO"
	.sectionflags	@""
	.align	4


	//----- nvinfo : EIATTR_CUDA_API_VERSION
	.align		4
        /*0000*/ 	.byte	0x04, 0x37
        /*0002*/ 	.short	(.L_494 - .L_493)
.L_493:
        /*0004*/ 	.word	0x00000082


	//----- nvinfo : EIATTR_SPARSE_MMA_MASK
	.align		4
.L_494:
        /*0008*/ 	.byte	0x03, 0x50
        /*000a*/ 	.short	0x0000


	//----- nvinfo : EIATTR_MAXREG_COUNT
	.align		4
        /*000c*/ 	.byte	0x03, 0x1b
        /*000e*/ 	.short	0x00ff


	//----- nvinfo : EIATTR_MERCURY_ISA_VERSION
	.align		4
        /*0010*/ 	.byte	0x03, 0x5f
        /*0012*/ 	.short	0x0101


	//----- nvinfo : EIATTR_VRC_CTA_INIT_COUNT
	.align		4
        /*0014*/ 	.byte	0x02, 0x4a
	.zero		1
	.zero		1


	//----- nvinfo : EIATTR_EXIT_INSTR_OFFSETS
	.align		4
        /*0018*/ 	.byte	0x04, 0x1c
        /*001a*/ 	.short	(.L_496 - .L_495)


	//   ....[0]....
.L_495:
        /*001c*/ 	.word	0x00000010


	//----- nvinfo : EIATTR_SW_WAR
	.align		4
.L_496:
        /*0020*/ 	.byte	0x04, 0x36
        /*0022*/ 	.short	(.L_498 - .L_497)
.L_497:
        /*0024*/ 	.word	0x00000008
.L_498:


//--------------------- .nv.info._Z14produce_outputPfS_S_S_S_S_ffi --------------------------
	.section	.nv.info._Z14produce_outputPfS_S_S_S_S_ffi,"",@"SHT_CUDA_INFO"
	.sectionflags	@""
	.align	4


	//----- nvinfo : EIATTR_CUDA_API_VERSION
	.align		4
        /*0000*/ 	.byte	0x04, 0x37
        /*0002*/ 	.short	(.L_500 - .L_499)
.L_499:
        /*0004*/ 	.word	0x00000082


	//----- nvinfo : EIATTR_KPARAM_INFO
	.align		4
.L_500:
        /*0008*/ 	.byte	0x04, 0x17
        /*000a*/ 	.short	(.L_502 - .L_501)
.L_501:
        /*000c*/ 	.word	0x00000000
        /*0010*/ 	.short	0x0008
        /*0012*/ 	.short	0x0038
        /*0014*/ 	.byte	0x00, 0xf0, 0x11, 0x00


	//----- nvinfo : EIATTR_KPARAM_INFO
	.align		4
.L_502:
        /*0018*/ 	.byte	0x04, 0x17
        /*001a*/ 	.short	(.L_504 - .L_503)
.L_503:
        /*001c*/ 	.word	0x00000000
        /*0020*/ 	.short	0x0007
        /*0022*/ 	.short	0x0034
        /*0024*/ 	.byte	0x00, 0xf0, 0x11, 0x00


	//----- nvinfo : EIATTR_KPARAM_INFO
	.align		4
.L_504:
        /*0028*/ 	.byte	0x04, 0x17
        /*002a*/ 	.short	(.L_506 - .L_505)
.L_505:
        /*002c*/ 	.word	0x00000000
        /*0030*/ 	.short	0x0006
        /*0032*/ 	.short	0x0030
        /*0034*/ 	.byte	0x00, 0xf0, 0x11, 0x00


	//----- nvinfo : EIATTR_KPARAM_INFO
	.align		4
.L_506:
        /*0038*/ 	.byte	0x04, 0x17
        /*003a*/ 	.short	(.L_508 - .L_507)
.L_507:
        /*003c*/ 	.word	0x00000000
        /*0040*/ 	.short	0x0005
        /*0042*/ 	.short	0x0028
        /*0044*/ 	.byte	0x00, 0xf5, 0x21, 0x00


	//----- nvinfo : EIATTR_KPARAM_INFO
	.align		4
.L_508:
        /*0048*/ 	.byte	0x04, 0x17
        /*004a*/ 	.short	(.L_510 - .L_509)
.L_509:
        /*004c*/ 	.word	0x00000000
        /*0050*/ 	.short	0x0004
        /*0052*/ 	.short	0x0020
        /*0054*/ 	.byte	0x00, 0xf5, 0x21, 0x00


	//----- nvinfo : EIATTR_KPARAM_INFO
	.align		4
.L_510:
        /*0058*/ 	.byte	0x04, 0x17
        /*005a*/ 	.short	(.L_512 - .L_511)
.L_511:
        /*005c*/ 	.word	0x00000000
        /*0060*/ 	.short	0x0003
        /*0062*/ 	.short	0x0018
        /*0064*/ 	.byte	0x00, 0xf5, 0x21, 0x00


	//----- nvinfo : EIATTR_KPARAM_INFO
	.align		4
.L_512:
        /*0068*/ 	.byte	0x04, 0x17
        /*006a*/ 	.short	(.L_514 - .L_513)
.L_513:
        /*006c*/ 	.word	0x00000000
        /*0070*/ 	.short	0x0002
        /*0072*/ 	.short	0x0010
        /*0074*/ 	.byte	0x00, 0xf5, 0x21, 0x00


	//----- nvinfo : EIATTR_KPARAM_INFO
	.align		4
.L_514:
        /*0078*/ 	.byte	0x04, 0x17
        /*007a*/ 	.short	(.L_516 - .L_515)
.L_515:
        /*007c*/ 	.word	0x00000000
        /*0080*/ 	.short	0x0001
        /*0082*/ 	.short	0x0008
        /*0084*/ 	.byte	0x00, 0xf5, 0x21, 0x00


	//----- nvinfo : EIATTR_KPARAM_INFO
	.align		4
.L_516:
        /*0088*/ 	.byte	0x04, 0x17
        /*008a*/ 	.short	(.L_518 - .L_517)
.L_517:
        /*008c*/ 	.word	0x00000000
        /*0090*/ 	.short	0x0000
        /*0092*/ 	.short	0x0000
        /*0094*/ 	.byte	0x00, 0xf5, 0x21, 0x00


	//----- nvinfo : EIATTR_SPARSE_MMA_MASK
	.align		4
.L_518:
        /*0098*/ 	.byte	0x03, 0x50
        /*009a*/ 	.short	0x0000


	//----- nvinfo : EIATTR_MAXREG_COUNT
	.align		4
        /*009c*/ 	.byte	0x03, 0x1b
        /*009e*/ 	.short	0x00ff


	//----- nvinfo : EIATTR_MERCURY_ISA_VERSION
	.align		4
        /*00a0*/ 	.byte	0x03, 0x5f
        /*00a2*/ 	.short	0x0101


	//----- nvinfo : EIATTR_VRC_CTA_INIT_COUNT
	.align		4
        /*00a4*/ 	.byte	0x02, 0x4a
	.zero		1
	.zero		1


	//----- nvinfo : EIATTR_EXIT_INSTR_OFFSETS
	.align		4
        /*00a8*/ 	.byte	0x04, 0x1c
        /*00aa*/ 	.short	(.L_520 - .L_519)


	//   ....[0]....
.L_519:
        /*00ac*/ 	.word	0x00000070


	//   ....[1]....
        /*00b0*/ 	.word	0x00000200


	//----- nvinfo : EIATTR_CBANK_PARAM_SIZE
	.align		4
.L_520:
        /*00b4*/ 	.byte	0x03, 0x19
        /*00b6*/ 	.short	0x003c


	//----- nvinfo : EIATTR_PARAM_CBANK
	.align		4
        /*00b8*/ 	.byte	0x04, 0x0a
        /*00ba*/ 	.short	(.L_522 - .L_521)
	.align		4
.L_521:
        /*00bc*/ 	.word	index@(.nv.constant0._Z14produce_outputPfS_S_S_S_S_ffi)
        /*00c0*/ 	.short	0x0380
        /*00c2*/ 	.short	0x003c


	//----- nvinfo : EIATTR_SW_WAR
	.align		4
.L_522:
        /*00c4*/ 	.byte	0x04, 0x36
        /*00c6*/ 	.short	(.L_524 - .L_523)
.L_523:
        /*00c8*/ 	.word	0x00000008
.L_524:


//--------------------- .nv.info._Z21scale_points_to_unityPfS_S_ffi --------------------------
	.section	.nv.info._Z21scale_points_to_unityPfS_S_ffi,"",@"SHT_CUDA_INFO"
	.sectionflags	@""
	.align	4


	//----- nvinfo : EIATTR_CUDA_API_VERSION
	.align		4
        /*0000*/ 	.byte	0x04, 0x37
        /*0002*/ 	.short	(.L_526 - .L_525)
.L_525:
        /*0004*/ 	.word	0x00000082


	//----- nvinfo : EIATTR_KPARAM_INFO
	.align		4
.L_526:
        /*0008*/ 	.byte	0x04, 0x17
        /*000a*/ 	.short	(.L_528 - .L_527)
.L_527:
        /*000c*/ 	.word	0x00000000
        /*0010*/ 	.short	0x0005
        /*0012*/ 	.short	0x0020
        /*0014*/ 	.byte	0x00, 0xf0, 0x11, 0x00


	//----- nvinfo : EIATTR_KPARAM_INFO
	.align		4
.L_528:
        /*0018*/ 	.byte	0x04, 0x17
        /*001a*/ 	.short	(.L_530 - .L_529)
.L_529:
        /*001c*/ 	.word	0x00000000
        /*0020*/ 	.short	0x0004
        /*0022*/ 	.short	0x001c
        /*0024*/ 	.byte	0x00, 0xf0, 0x11, 0x00


	//----- nvinfo : EIATTR_KPARAM_INFO
	.align		4
.L_530:
        /*0028*/ 	.byte	0x04, 0x17
        /*002a*/ 	.short	(.L_532 - .L_531)
.L_531:
        /*002c*/ 	.word	0x00000000
        /*0030*/ 	.short	0x0003
        /*0032*/ 	.short	0x0018
        /*0034*/ 	.byte	0x00, 0xf0, 0x11, 0x00


	//----- nvinfo : EIATTR_KPARAM_INFO
	.align		4
.L_532:
        /*0038*/ 	.byte	0x04, 0x17
        /*003a*/ 	.short	(.L_534 - .L_533)
.L_533:
        /*003c*/ 	.word	0x00000000
        /*0040*/ 	.short	0x0002
        /*0042*/ 	.short	0x0010
        /*0044*/ 	.byte	0x00, 0xf5, 0x21, 0x00


	//----- nvinfo : EIATTR_KPARAM_INFO
	.align		4
.L_534:
        /*0048*/ 	.byte	0x04, 0x17
        /*004a*/ 	.short	(.L_536 - .L_535)
.L_535:
        /*004c*/ 	.word	0x00000000
        /*0050*/ 	.short	0x0001
        /*0052*/ 	.short	0x0008
        /*0054*/ 	.byte	0x00, 0xf5, 0x21, 0x00


	//----- nvinfo : EIATTR_KPARAM_INFO
	.align		4
.L_536:
        /*0058*/ 	.byte	0x04, 0x17
        /*005a*/ 	.short	(.L_538 - .L_537)
.L_537:
        /*005c*/ 	.word	0x00000000
        /*0060*/ 	.short	0x0000
        /*0062*/ 	.short	0x0000
        /*0064*/ 	.byte	0x00, 0xf5, 0x21, 0x00


	//----- nvinfo : EIATTR_SPARSE_MMA_MASK
	.align		4
.L_538:
        /*0068*/ 	.byte	0x03, 0x50
        /*006a*/ 	.short	0x0000


	//----- nvinfo : EIATTR_MAXREG_COUNT
	.align		4
        /*006c*/ 	.byte	0x03, 0x1b
        /*006e*/ 	.short	0x00ff


	//----- nvinfo : EIATTR_MERCURY_ISA_VERSION
	.align		4
        /*0070*/ 	.byte	0x03, 0x5f
        /*0072*/ 	.short	0x0101


	//----- nvinfo : EIATTR_VRC_CTA_INIT_COUNT
	.align		4
        /*0074*/ 	.byte	0x02, 0x4a
	.zero		1
	.zero		1


	//----- nvinfo : EIATTR_EXIT_INSTR_OFFSETS
	.align		4
        /*0078*/ 	.byte	0x04, 0x1c
        /*007a*/ 	.short	(.L_540 - .L_539)


	//   ....[0]....
.L_539:
        /*007c*/ 	.word	0x00000070


	//   ....[1]....
        /*0080*/ 	.word	0x00000450


	//----- nvinfo : EIATTR_CRS_STACK_SIZE
	.align		4
.L_540:
        /*0084*/ 	.byte	0x04, 0x1e
        /*0086*/ 	.short	(.L_542 - .L_541)
.L_541:
        /*0088*/ 	.word	0x00000000


	//----- nvinfo : EIATTR_CBANK_PARAM_SIZE
	.align		4
.L_542:
        /*008c*/ 	.byte	0x03, 0x19
        /*008e*/ 	.short	0x0024


	//----- nvinfo : EIATTR_PARAM_CBANK
	.align		4
        /*0090*/ 	.byte	0x04, 0x0a
        /*0092*/ 	.short	(.L_544 - .L_543)
	.align		4
.L_543:
        /*0094*/ 	.word	index@(.nv.constant0._Z21scale_points_to_unityPfS_S_ffi)
        /*0098*/ 	.short	0x0380
        /*009a*/ 	.short	0x0024


	//----- nvinfo : EIATTR_SW_WAR
	.align		4
.L_544:
        /*009c*/ 	.byte	0x04, 0x36
        /*009e*/ 	.short	(.L_546 - .L_545)
.L_545:
        /*00a0*/ 	.word	0x00000008
.L_546:


//--------------------- .nv.info._Z11taubin_stepPfS_S_S_S_S_ifPiiiii --------------------------
	.section	.nv.info._Z11taubin_stepPfS_S_S_S_S_ifPiiiii,"",@"SHT_CUDA_INFO"
	.sectionflags	@""
	.align	4


	//----- nvinfo : EIATTR_CUDA_API_VERSION
	.align		4
        /*0000*/ 	.byte	0x04, 0x37
        /*0002*/ 	.short	(.L_548 - .L_547)
.L_547:
        /*0004*/ 	.word	0x00000082


	//----- nvinfo : EIATTR_KPARAM_INFO
	.align		4
.L_548:
        /*0008*/ 	.byte	0x04, 0x17
        /*000a*/ 	.short	(.L_550 - .L_549)
.L_549:
        /*000c*/ 	.word	0x00000000
        /*0010*/ 	.short	0x000c
        /*0012*/ 	.short	0x004c
        /*0014*/ 	.byte	0x00, 0xf0, 0x11, 0x00


	//----- nvinfo : EIATTR_KPARAM_INFO
	.align		4
.L_550:
        /*0018*/ 	.byte	0x04, 0x17
        /*001a*/ 	.short	(.L_552 - .L_551)
.L_551:
        /*001c*/ 	.word	0x00000000
        /*0020*/ 	.short	0x000b
        /*0022*/ 	.short	0x0048
        /*0024*/ 	.byte	0x00, 0xf0, 0x11, 0x00


	//----- nvinfo : EIATTR_KPARAM_INFO
	.align		4
.L_552:
        /*0028*/ 	.byte	0x04, 0x17
        /*002a*/ 	.short	(.L_554 - .L_553)
.L_553:
        /*002c*/ 	.word	0x00000000
        /*0030*/ 	.short	0x000a
        /*0032*/ 	.short	0x0044
        /*0034*/ 	.byte	0x00, 0xf0, 0x11, 0x00


	//----- nvinfo : EIATTR_KPARAM_INFO
	.align		4
.L_554:
        /*0038*/ 	.byte	0x04, 0x17
        /*003a*/ 	.short	(.L_556 - .L_555)
.L_555:
        /*003c*/ 	.word	0x00000000
        /*0040*/ 	.short	0x0009
        /*0042*/ 	.short	0x0040
        /*0044*/ 	.byte	0x00, 0xf0, 0x11, 0x00


	//----- nvinfo : EIATTR_KPARAM_INFO
	.align		4
.L_556:
        /*0048*/ 	.byte	0x04, 0x17
        /*004a*/ 	.short	(.L_558 - .L_557)
.L_557:
        /*004c*/ 	.word	0x00000000
        /*0050*/ 	.short	0x0008
        /*0052*/ 	.short	0x0038
        /*0054*/ 	.byte	0x00, 0xf5, 0x21, 0x00


	//----- nvinfo : EIATTR_KPARAM_INFO
	.align		4
.L_558:
        /*0058*/ 	.byte	0x04, 0x17
        /*005a*/ 	.short	(.L_560 - .L_559)
.L_559:
        /*005c*/ 	.word	0x00000000
        /*0060*/ 	.short	0x0007
        /*0062*/ 	.short	0x0034
        /*0064*/ 	.byte	0x00, 0xf0, 0x11, 0x00


	//----- nvinfo : EIATTR_KPARAM_INFO
	.align		4
.L_560:
        /*0068*/ 	.byte	0x04, 0x17
        /*006a*/ 	.short	(.L_562 - .L_561)
.L_561:
        /*006c*/ 	.word	0x00000000
        /*0070*/ 	.short	0x0006
        /*0072*/ 	.short	0x0030
        /*0074*/ 	.byte	0x00, 0xf0, 0x11, 0x00


	//----- nvinfo : EIATTR_KPARAM_INFO
	.align		4
.L_562:
        /*0078*/ 	.byte	0x04, 0x17
        /*007a*/ 	.short	(.L_564 - .L_563)
.L_563:
        /*007c*/ 	.word	0x00000000
        /*0080*/ 	.short	0x0005
        /*0082*/ 	.short	0x0028
        /*0084*/ 	.byte	0x00, 0xf5, 0x21, 0x00


	//----- nvinfo : EIATTR_KPARAM_INFO
	.align		4
.L_564:
        /*0088*/ 	.byte	0x04, 0x17
        /*008a*/ 	.short	(.L_566 - .L_565)
.L_565:
        /*008c*/ 	.word	0x00000000
        /*0090*/ 	.short	0x0004
        /*0092*/ 	.short	0x0020
        /*0094*/ 	.byte	0x00, 0xf5, 0x21, 0x00


	//----- nvinfo : EIATTR_KPARAM_INFO
	.align		4
.L_566:
        /*0098*/ 	.byte	0x04, 0x17
        /*009a*/ 	.short	(.L_568 - .L_567)
.L_567:
        /*009c*/ 	.word	0x00000000
        /*00a0*/ 	.short	0x0003
        /*00a2*/ 	.short	0x0018
        /*00a4*/ 	.byte	0x00, 0xf5, 0x21, 0x00


	//----- nvinfo : EIATTR_KPARAM_INFO
	.align		4
.L_568:
        /*00a8*/ 	.byte	0x04, 0x17
        /*00aa*/ 	.short	(.L_570 - .L_569)
.L_569:
        /*00ac*/ 	.word	0x00000000
        /*00b0*/ 	.short	0x0002
        /*00b2*/ 	.short	0x0010
        /*00b4*/ 	.byte	0x00, 0xf5, 0x21, 0x00


	//----- nvinfo : EIATTR_KPARAM_INFO
	.align		4
.L_570:
        /*00b8*/ 	.byte	0x04, 0x17
        /*00ba*/ 	.short	(.L_572 - .L_571)
.L_571:
        /*00bc*/ 	.word	0x00000000
        /*00c0*/ 	.short	0x0001
        /*00c2*/ 	.short	0x0008
        /*00c4*/ 	.byte	0x00, 0xf5, 0x21, 0x00


	//----- nvinfo : EIATTR_KPARAM_INFO
	.align		4
.L_572:
        /*00c8*/ 	.byte	0x04, 0x17
        /*00ca*/ 	.short	(.L_574 - .L_573)
.L_573:
        /*00cc*/ 	.word	0x00000000
        /*00d0*/ 	.short	0x0000
        /*00d2*/ 	.short	0x0000
        /*00d4*/ 	.byte	0x00, 0xf5, 0x21, 0x00


	//----- nvinfo : EIATTR_SPARSE_MMA_MASK
	.align		4
.L_574:
        /*00d8*/ 	.byte	0x03, 0x50
        /*00da*/ 	.short	0x0000


	//----- nvinfo : EIATTR_MAXREG_COUNT
	.align		4
        /*00dc*/ 	.byte	0x03, 0x1b
        /*00de*/ 	.short	0x00ff


	//----- nvinfo : EIATTR_MERCURY_ISA_VERSION
	.align		4
        /*00e0*/ 	.byte	0x03, 0x5f
        /*00e2*/ 	.short	0x0101


	//----- nvinfo : EIATTR_VRC_CTA_INIT_COUNT
	.align		4
        /*00e4*/ 	.byte	0x02, 0x4a
	.zero		1
	.zero		1


	//----- nvinfo : EIATTR_EXIT_INSTR_OFFSETS
	.align		4
        /*00e8*/ 	.byte	0x04, 0x1c
        /*00ea*/ 	.short	(.L_576 - .L_575)


	//   ....[0]....
.L_575:
        /*00ec*/ 	.word	0x00000080


	//   ....[1]....
        /*00f0*/ 	.word	0x00002960


	//----- nvinfo : EIATTR_CRS_STACK_SIZE
	.align		4
.L_576:
        /*00f4*/ 	.byte	0x04, 0x1e
        /*00f6*/ 	.short	(.L_578 - .L_577)
.L_577:
        /*00f8*/ 	.word	0x00000000


	//----- nvinfo : EIATTR_CBANK_PARAM_SIZE
	.align		4
.L_578:
        /*00fc*/ 	.byte	0x03, 0x19
        /*00fe*/ 	.short	0x0050


	//----- nvinfo : EIATTR_PARAM_CBANK
	.align		4
        /*0100*/ 	.byte	0x04, 0x0a
        /*0102*/ 	.short	(.L_580 - .L_579)
	.align		4
.L_579:
        /*0104*/ 	.word	index@(.nv.constant0._Z11taubin_stepPfS_S_S_S_S_ifPiiiii)
        /*0108*/ 	.short	0x0380
        /*010a*/ 	.short	0x0050


	//----- nvinfo : EIATTR_SW_WAR
	.align		4
.L_580:
        /*010c*/ 	.byte	0x04, 0x36
        /*010e*/ 	.short	(.L_582 - .L_581)
.L_581:
        /*0110*/ 	.word	0x00000008
.L_582:


//--------------------- .nv.info._Z12calculateEGGPfS_S_Pifiiii --------------------------
	.section	.nv.info._Z12calculateEGGPfS_S_Pifiiii,"",@"SHT_CUDA_INFO"
	.sectionflags	@""
	.align	4


	//----- nvinfo : EIATTR_CUDA_API_VERSION
	.align		4
        /*0000*/ 	.byte	0x04, 0x37
        /*0002*/ 	.short	(.L_584 - .L_583)
.L_583:
        /*0004*/ 	.word	0x00000082


	//----- nvinfo : EIATTR_KPARAM_INFO
	.align		4
.L_584:
        /*0008*/ 	.byte	0x04, 0x17
        /*000a*/ 	.short	(.L_586 - .L_585)
.L_585:
        /*000c*/ 	.word	0x00000000
        /*0010*/ 	.short	0x0008
        /*0012*/ 	.short	0x0030
        /*0014*/ 	.byte	0x00, 0xf0, 0x11, 0x00


	//----- nvinfo : EIATTR_KPARAM_INFO
	.align		4
.L_586:
        /*0018*/ 	.byte	0x04, 0x17
        /*001a*/ 	.short	(.L_588 - .L_587)
.L_587:
        /*001c*/ 	.word	0x00000000
        /*0020*/ 	.short	0x0007
        /*0022*/ 	.short	0x002c
        /*0024*/ 	.byte	0x00, 0xf0, 0x11, 0x00


	//----- nvinfo : EIATTR_KPARAM_INFO
	.align		4
.L_588:
        /*0028*/ 	.byte	0x04, 0x17
        /*002a*/ 	.short	(.L_590 - .L_589)
.L_589:
        /*002c*/ 	.word	0x00000000
        /*0030*/ 	.short	0x0006
        /*0032*/ 	.short	0x0028
        /*0034*/ 	.byte	0x00, 0xf0, 0x11, 0x00


	//----- nvinfo : EIATTR_KPARAM_INFO
	.align		4
.L_590:
        /*0038*/ 	.byte	0x04, 0x17
        /*003a*/ 	.short	(.L_592 - .L_591)
.L_591:
        /*003c*/ 	.word	0x00000000
        /*0040*/ 	.short	0x0005
        /*0042*/ 	.short	0x0024
        /*0044*/ 	.byte	0x00, 0xf0, 0x11, 0x00


	//----- nvinfo : EIATTR_KPARAM_INFO
	.align		4
.L_592:
        /*0048*/ 	.byte	0x04, 0x17
        /*004a*/ 	.short	(.L_594 - .L_593)
.L_593:
        /*004c*/ 	.word	0x00000000
        /*0050*/ 	.short	0x0004
        /*0052*/ 	.short	0x0020
        /*0054*/ 	.byte	0x00, 0xf0, 0x11, 0x00


	//----- nvinfo : EIATTR_KPARAM_INFO
	.align		4
.L_594:
        /*0058*/ 	.byte	0x04, 0x17
        /*005a*/ 	.short	(.L_596 - .L_595)
.L_595:
        /*005c*/ 	.word	0x00000000
        /*0060*/ 	.short	0x0003
        /*0062*/ 	.short	0x0018
        /*0064*/ 	.byte	0x00, 0xf5, 0x21, 0x00


	//----- nvinfo : EIATTR_KPARAM_INFO
	.align		4
.L_596:
        /*0068*/ 	.byte	0x04, 0x17
        /*006a*/ 	.short	(.L_598 - .L_597)
.L_597:
        /*006c*/ 	.word	0x00000000
        /*0070*/ 	.short	0x0002
        /*0072*/ 	.short	0x0010
        /*0074*/ 	.byte	0x00, 0xf5, 0x21, 0x00


	//----- nvinfo : EIATTR_KPARAM_INFO
	.align		4
.L_598:
        /*0078*/ 	.byte	0x04, 0x17
        /*007a*/ 	.short	(.L_600 - .L_599)
.L_599:
        /*007c*/ 	.word	0x00000000
        /*0080*/ 	.short	0x0001
        /*0082*/ 	.short	0x0008
        /*0084*/ 	.byte	0x00, 0xf5, 0x21, 0x00


	//----- nvinfo : EIATTR_KPARAM_INFO
	.align		4
.L_600:
        /*0088*/ 	.byte	0x04, 0x17
        /*008a*/ 	.short	(.L_602 - .L_601)
.L_601:
        /*008c*/ 	.word	0x00000000
        /*0090*/ 	.short	0x0000
        /*0092*/ 	.short	0x0000
        /*0094*/ 	.byte	0x00, 0xf5, 0x21, 0x00


	//----- nvinfo : EIATTR_SPARSE_MMA_MASK
	.align		4
.L_602:
        /*0098*/ 	.byte	0x03, 0x50
        /*009a*/ 	.short	0x0000


	//----- nvinfo : EIATTR_MAXREG_COUNT
	.align		4
        /*009c*/ 	.byte	0x03, 0x1b
        /*009e*/ 	.short	0x00ff


	//----- nvinfo : EIATTR_MERCURY_ISA_VERSION
	.align		4
        /*00a0*/ 	.byte	0x03, 0x5f
        /*00a2*/ 	.short	0x0101


	//----- nvinfo : EIATTR_VRC_CTA_INIT_COUNT
	.align		4
        /*00a4*/ 	.byte	0x02, 0x4a
	.zero		1
	.zero		1


	//----- nvinfo : EIATTR_EXIT_INSTR_OFFSETS
	.align		4
        /*00a8*/ 	.byte	0x04, 0x1c
        /*00aa*/ 	.short	(.L_604 - .L_603)


	//   ....[0]....
.L_603:
        /*00ac*/ 	.word	0x00000070


	//   ....[1]....
        /*00b0*/ 	.word	0x000000a0


	//   ....[2]....
        /*00b4*/ 	.word	0x00001380


	//----- nvinfo : EIATTR_CRS_STACK_SIZE
	.align		4
.L_604:
        /*00b8*/ 	.byte	0x04, 0x1e
        /*00ba*/ 	.short	(.L_606 - .L_605)
.L_605:
        /*00bc*/ 	.word	0x00000000


	//----- nvinfo : EIATTR_CBANK_PARAM_SIZE
	.align		4
.L_606:
        /*00c0*/ 	.byte	0x03, 0x19
        /*00c2*/ 	.short	0x0034


	//----- nvinfo : EIATTR_PARAM_CBANK
	.align		4
        /*00c4*/ 	.byte	0x04, 0x0a
        /*00c6*/ 	.short	(.L_608 - .L_607)
	.align		4
.L_607:
        /*00c8*/ 	.word	index@(.nv.constant0._Z12calculateEGGPfS_S_Pifiiii)
        /*00cc*/ 	.short	0x0380
        /*00ce*/ 	.short	0x0034


	//----- nvinfo : EIATTR_SW_WAR
	.align		4
.L_608:
        /*00d0*/ 	.byte	0x04, 0x36
        /*00d2*/ 	.short	(.L_610 - .L_609)
.L_609:
        /*00d4*/ 	.word	0x00000008
.L_610:


//--------------------- .nv.callgraph             --------------------------
	.section	.nv.callgraph,"",@"SHT_CUDA_CALLGRAPH"
	.align	4
	.sectionentsize	8
	.align		4
        /*0000*/ 	.word	0x00000000
	.align		4
        /*0004*/ 	.word	0xffffffff
	.align		4
        /*0008*/ 	.word	0x00000000
	.align		4
        /*000c*/ 	.word	0xfffffffe
	.align		4
        /*0010*/ 	.word	0x00000000
	.align		4
        /*0014*/ 	.word	0xfffffffd
	.align		4
        /*0018*/ 	.word	0x00000000
	.align		4
        /*001c*/ 	.word	0xfffffffc


//--------------------- .nv.constant4             --------------------------
	.section	.nv.constant4,"a",@progbits
	.align	8
	.align		8
.nv.constant4:
        /*0000*/ 	.dword	_ZN34_INTERNAL_e48bea6d_4_k_cu_853239114cuda3std3__45__cpo5beginE
	.align		8
        /*0008*/ 	.dword	_ZN34_INTERNAL_e48bea6d_4_k_cu_853239114cuda3std3__45__cpo3endE
	.align		8
        /*0010*/ 	.dword	_ZN34_INTERNAL_e48bea6d_4_k_cu_853239114cuda3std3__45__cpo6cbeginE
	.align		8
        /*0018*/ 	.dword	_ZN34_INTERNAL_e48bea6d_4_k_cu_853239114cuda3std3__45__cpo4cendE
	.align		8
        /*0020*/ 	.dword	_ZN34_INTERNAL_e48bea6d_4_k_cu_853239114cuda3std3__45__cpo6rbeginE
	.align		8
        /*0028*/ 	.dword	_ZN34_INTERNAL_e48bea6d_4_k_cu_853239114cuda3std3__45__cpo4rendE
	.align		8
        /*0030*/ 	.dword	_ZN34_INTERNAL_e48bea6d_4_k_cu_853239114cuda3std3__45__cpo7crbeginE
	.align		8
        /*0038*/ 	.dword	_ZN34_INTERNAL_e48bea6d_4_k_cu_853239114cuda3std3__45__cpo5crendE
	.align		8
        /*0040*/ 	.dword	_ZN34_INTERNAL_e48bea6d_4_k_cu_853239114cuda3std3__436_GLOBAL__N__e48bea6d_4_k_cu_853239116ignoreE
	.align		8
        /*0048*/ 	.dword	_ZN34_INTERNAL_e48bea6d_4_k_cu_853239114cuda3std3__419piecewise_constructE
	.align		8
        /*0050*/ 	.dword	_ZN34_INTERNAL_e48bea6d_4_k_cu_853239114cuda3std3__48in_placeE
	.align		8
        /*0058*/ 	.dword	_ZN34_INTERNAL_e48bea6d_4_k_cu_853239114cuda3std3__420unreachable_sentinelE
	.align		8
        /*0060*/ 	.dword	_ZN34_INTERNAL_e48bea6d_4_k_cu_853239114cuda3std3__47nulloptE
	.align		8
        /*0068*/ 	.dword	_ZN34_INTERNAL_e48bea6d_4_k_cu_853239114cuda3std3__48unexpectE
	.align		8
        /*0070*/ 	.dword	_ZN34_INTERNAL_e48bea6d_4_k_cu_853239114cuda3std6ranges3__45__cpo4swapE
	.align		8
        /*0078*/ 	.dword	_ZN34_INTERNAL_e48bea6d_4_k_cu_853239114cuda3std6ranges3__45__cpo9iter_moveE
	.align		8
        /*0080*/ 	.dword	_ZN34_INTERNAL_e48bea6d_4_k_cu_853239114cuda3std6ranges3__45__cpo5beginE
	.align		8
        /*0088*/ 	.dword	_ZN34_INTERNAL_e48bea6d_4_k_cu_853239114cuda3std6ranges3__45__cpo3endE
	.align		8
        /*0090*/ 	.dword	_ZN34_INTERNAL_e48bea6d_4_k_cu_853239114cuda3std6ranges3__45__cpo6cbeginE
	.align		8
        /*0098*/ 	.dword	_ZN34_INTERNAL_e48bea6d_4_k_cu_853239114cuda3std6ranges3__45__cpo4cendE
	.align		8
        /*00a0*/ 	.dword	_ZN34_INTERNAL_e48bea6d_4_k_cu_853239114cuda3std6ranges3__45__cpo7advanceE
	.align		8
        /*00a8*/ 	.dword	_ZN34_INTERNAL_e48bea6d_4_k_cu_853239114cuda3std6ranges3__45__cpo9iter_swapE
	.align		8
        /*00b0*/ 	.dword	_ZN34_INTERNAL_e48bea6d_4_k_cu_853239114cuda3std6ranges3__45__cpo4nextE
	.align		8
        /*00b8*/ 	.dword	_ZN34_INTERNAL_e48bea6d_4_k_cu_853239114cuda3std6ranges3__45__cpo4prevE
	.align		8
        /*00c0*/ 	.dword	_ZN34_INTERNAL_e48bea6d_4_k_cu_853239114cuda3std6ranges3__45__cpo4dataE
	.align		8
        /*00c8*/ 	.dword	_ZN34_INTERNAL_e48bea6d_4_k_cu_853239114cuda3std6ranges3__45__cpo5cdataE
	.align		8
        /*00d0*/ 	.dword	_ZN34_INTERNAL_e48bea6d_4_k_cu_853239114cuda3std6ranges3__45__cpo4sizeE
	.align		8
        /*00d8*/ 	.dword	_ZN34_INTERNAL_e48bea6d_4_k_cu_853239114cuda3std6ranges3__45__cpo5ssizeE
	.align		8
        /*00e0*/ 	.dword	_ZN34_INTERNAL_e48bea6d_4_k_cu_853239114cuda3std6ranges3__45__cpo8distanceE
	.align		8
        /*00e8*/ 	.dword	_ZN34_INTERNAL_e48bea6d_4_k_cu_853239116thrust24THRUST_300001_SM_1000_NS8cuda_cub3parE
	.align		8
        /*00f0*/ 	.dword	_ZN34_INTERNAL_e48bea6d_4_k_cu_853239116thrust24THRUST_300001_SM_1000_NS8cuda_cub10par_nosyncE
	.align		8
        /*00f8*/ 	.dword	_ZN34_INTERNAL_e48bea6d_4_k_cu_853239116thrust24THRUST_300001_SM_1000_NS6system6detail10sequential3seqE
	.align		8
        /*0100*/ 	.dword	_ZN34_INTERNAL_e48bea6d_4_k_cu_853239116thrust24THRUST_300001_SM_1000_NS6system3cpp3parE
	.align		8
        /*0108*/ 	.dword	_ZN34_INTERNAL_e48bea6d_4_k_cu_853239116thrust24THRUST_300001_SM_1000_NS12placeholders2_1E
	.align		8
        /*0110*/ 	.dword	_ZN34_INTERNAL_e48bea6d_4_k_cu_853239116thrust24THRUST_300001_SM_1000_NS12placeholders2_2E
	.align		8
        /*0118*/ 	.dword	_ZN34_INTERNAL_e48bea6d_4_k_cu_853239116thrust24THRUST_300001_SM_1000_NS12placeholders2_3E
	.align		8
        /*0120*/ 	.dword	_ZN34_INTERNAL_e48bea6d_4_k_cu_853239116thrust24THRUST_300001_SM_1000_NS12placeholders2_4E
	.align		8
        /*0128*/ 	.dword	_ZN34_INTERNAL_e48bea6d_4_k_cu_853239116thrust24THRUST_300001_SM_1000_NS12placeholders2_5E
	.align		8
        /*0130*/ 	.dword	_ZN34_INTERNAL_e48bea6d_4_k_cu_853239116thrust24THRUST_300001_SM_1000_NS12placeholders2_6E
	.align		8
        /*0138*/ 	.dword	_ZN34_INTERNAL_e48bea6d_4_k_cu_853239116thrust24THRUST_300001_SM_1000_NS12placeholders2_7E
	.align		8
        /*0140*/ 	.dword	_ZN34_INTERNAL_e48bea6d_4_k_cu_853239116thrust24THRUST_300001_SM_1000_NS12placeholders2_8E
	.align		8
        /*0148*/ 	.dword	_ZN34_INTERNAL_e48bea6d_4_k_cu_853239116thrust24THRUST_300001_SM_1000_NS12placeholders2_9E
	.align		8
        /*0150*/ 	.dword	_ZN34_INTERNAL_e48bea6d_4_k_cu_853239116thrust24THRUST_300001_SM_1000_NS12placeholders3_10E
	.align		8
        /*0158*/ 	.dword	_ZN34_INTERNAL_e48bea6d_4_k_cu_853239116thrust24THRUST_300001_SM_1000_NS3seqE
	.align		8
        /*0160*/ 	.dword	_ZN34_INTERNAL_e48bea6d_4_k_cu_853239116thrust24THRUST_300001_SM_1000_NS6deviceE


//--------------------- .text._ZN3cub18CUB_300001_SM_10006detail6reduce28DeviceReduceSingleTileKernelINS2_10policy_hubIfyN4cuda3__47maximumIfEEE10Policy1000EPfSB_iS8_ffNS5_3std3__410__identityEEEvT0_T1_T2_T3_T4_T6_ --------------------------
	.section	.text._ZN3cub18CUB_300001_SM_10006detail6reduce28DeviceReduceSingleTileKernelINS2_10policy_hubIfyN4cuda3__47maximumIfEEE10Policy1000EPfSB_iS8_ffNS5_3std3__410__identityEEEvT0_T1_T2_T3_T4_T6_,"ax",@progbits
	.align	128
        .global         _ZN3cub18CUB_300001_SM_10006detail6reduce28DeviceReduceSingleTileKernelINS2_10policy_hubIfyN4cuda3__47maximumIfEEE10Policy1000EPfSB_iS8_ffNS5_3std3__410__identityEEEvT0_T1_T2_T3_T4_T6_
        .type           _ZN3cub18CUB_300001_SM_10006detail6reduce28DeviceReduceSingleTileKernelINS2_10policy_hubIfyN4cuda3__47maximumIfEEE10Policy1000EPfSB_iS8_ffNS5_3std3__410__identityEEEvT0_T1_T2_T3_T4_T6_,@function
        .size           _ZN3cub18CUB_300001_SM_10006detail6reduce28DeviceReduceSingleTileKernelINS2_10policy_hubIfyN4cuda3__47maximumIfEEE10Policy1000EPfSB_iS8_ffNS5_3std3__410__identityEEEvT0_T1_T2_T3_T4_T6_,(.L_x_785 - _ZN3cub18CUB_300001_SM_10006detail6reduce28DeviceReduceSingleTileKernelINS2_10policy_hubIfyN4cuda3__47maximumIfEEE10Policy1000EPfSB_iS8_ffNS5_3std3__410__identityEEEvT0_T1_T2_T3_T4_T6_)
        .other          _ZN3cub18CUB_300001_SM_10006detail6reduce28DeviceReduceSingleTileKernelINS2_10policy_hubIfyN4cuda3__47maximumIfEEE10Policy1000EPfSB_iS8_ffNS5_3std3__410__identityEEEvT0_T1_T2_T3_T4_T6_,@"STO_CUDA_ENTRY STV_DEFAULT"
_ZN3cub18CUB_300001_SM_10006detail6reduce28DeviceReduceSingleTileKernelINS2_10policy_hubIfyN4cuda3__47maximumIfEEE10Policy1000EPfSB_iS8_ffNS5_3std3__410__identityEEEvT0_T1_T2_T3_T4_T6_:
.text._ZN3cub18CUB_300001_SM_10006detail6reduce28DeviceReduceSingleTileKernelINS2_10policy_hubIfyN4cuda3__47maximumIfEEE10Policy1000EPfSB_iS8_ffNS5_3std3__410__identityEEEvT0_T1_T2_T3_T4_T6_:
[----:B------:R-:W-:Y:S01]  /*0000*/  LDC R1, c[0x0][0x37c] ;  /* 0x0000df00ff017b82 */ /* 0x000fe20000000800 */
[----:B------:R-:W0:Y:S01]  /*0010*/  LDCU UR4, c[0x0][0x390] ;  /* 0x00007200ff0477ac */ /* 0x000e220008000800 */
[----:B------:R-:W1:Y:S01]  /*0020*/  LDCU.64 UR6, c[0x0][0x358] ;  /* 0x00006b00ff0677ac */ /* 0x000e620008000a00 */
[----:B0-----:R-:W-:-:S05]  /*0030*/  IMAD.U32 R20, RZ, RZ, UR4 ;  /* 0x00000004ff147e24 */ /* 0x001fca000f8e00ff */
[----:B------:R-:W-:-:S13]  /*0040*/  ISETP.NE.AND P0, PT, R20, RZ, PT ;  /* 0x000000ff1400720c */ /* 0x000fda0003f05270 */
[----:B-1----:R-:W-:Y:S05]  /*0050*/  @P0 BRA `(.L_x_0) ;  /* 0x00000000001c0947 */ /* 0x002fea0003800000 */
[----:B------:R-:W0:Y:S02]  /*0060*/  S2R R0, SR_TID.X ;  /* 0x0000000000007919 */ /* 0x000e240000002100 */
[----:B0-----:R-:W-:-:S13]  /*0070*/  ISETP.NE.AND P0, PT, R0, RZ, PT ;  /* 0x000000ff0000720c */ /* 0x001fda0003f05270 */
[----:B------:R-:W-:Y:S05]  /*0080*/  @P0 EXIT ;  /* 0x000000000000094d */ /* 0x000fea0003800000 */
[----:B------:R-:W0:Y:S08]  /*0090*/  LDC R5, c[0x0][0x398] ;  /* 0x0000e600ff057b82 */ /* 0x000e300000000800 */
[----:B------:R-:W0:Y:S02]  /*00a0*/  LDC.64 R2, c[0x0][0x388] ;  /* 0x0000e200ff027b82 */ /* 0x000e240000000a00 */
[----:B0-----:R-:W-:Y:S01]  /*00b0*/  STG.E desc[UR6][R2.64], R5 ;  /* 0x0000000502007986 */ /* 0x001fe2000c101906 */
[----:B------:R-:W-:Y:S05]  /*00c0*/  EXIT ;  /* 0x000000000000794d */ /* 0x000fea0003800000 */
.L_x_0:
[----:B------:R-:W0:Y:S01]  /*00d0*/  LDCU UR4, c[0x0][0x380] ;  /* 0x00007000ff0477ac */ /* 0x000e220008000800 */
[----:B------:R-:W-:Y:S01]  /*00e0*/  BSSY.RECONVERGENT B0, `(.L_x_1) ;  /* 0x00004c0000007945 */ /* 0x000fe20003800200 */
[----:B0-----:R-:W-:-:S09]  /*00f0*/  ULOP3.LUT UP0, URZ, UR4, 0xf, URZ, 0xc0, !UPT ;  /* 0x0000000f04ff7892 */ /* 0x001fd2000f80c0ff */
[----:B------:R-:W-:Y:S05]  /*0100*/  BRA.U UP0, `(.L_x_2) ;  /* 0x00000025004c7547 */ /* 0x000fea000b800000 */
[----:B------:R-:W-:-:S13]  /*0110*/  ISETP.GT.AND P0, PT, R20, 0xfff, PT ;  /* 0x00000fff1400780c */ /* 0x000fda0003f04270 */
[----:B------:R-:W-:Y:S05]  /*0120*/  @P0 BRA `(.L_x_3) ;  /* 0x00000010007c0947 */ /* 0x000fea0003800000 */
[----:B------:R-:W0:Y:S01]  /*0130*/  S2R R7, SR_TID.X ;  /* 0x0000000000077919 */ /* 0x000e220000002100 */
[----:B------:R-:W-:Y:S01]  /*0140*/  BSSY.RECONVERGENT B1, `(.L_x_4) ;  /* 0x0000009000017945 */ /* 0x000fe20003800200 */
[----:B------:R-:W-:Y:S01]  /*0150*/  IMAD.MOV.U32 R0, RZ, RZ, RZ ;  /* 0x000000ffff007224 */ /* 0x000fe200078e00ff */
[----:B0-----:R-:W-:Y:S01]  /*0160*/  ISETP.GE.AND P0, PT, R7, R20, PT ;  /* 0x000000140700720c */ /* 0x001fe20003f06270 */
[----:B------:R-:W-:-:S12]  /*0170*/  IMAD.MOV.U32 R9, RZ, RZ, R7 ;  /* 0x000000ffff097224 */ /* 0x000fd800078e0007 */
[----:B------:R-:W-:Y:S05]  /*0180*/  @P0 BRA `(.L_x_5) ;  /* 0x0000000000100947 */ /* 0x000fea0003800000 */
[----:B------:R-:W0:Y:S02]  /*0190*/  LDC.64 R2, c[0x0][0x380] ;  /* 0x0000e000ff027b82 */ /* 0x000e240000000a00 */
[----:B0-----:R-:W-:-:S05]  /*01a0*/  IMAD.WIDE.U32 R2, R7, 0x4, R2 ;  /* 0x0000000407027825 */ /* 0x001fca00078e0002 */
[----:B------:R0:W5:Y:S01]  /*01b0*/  LDG.E.CONSTANT R0, desc[UR6][R2.64] ;  /* 0x0000000602007981 */ /* 0x000162000c1e9900 */
[----:B------:R-:W-:-:S07]  /*01c0*/  VIADD R9, R7, 0x100 ;  /* 0x0000010007097836 */ /* 0x000fce0000000000 */
.L_x_5:
[----:B------:R-:W-:Y:S05]  /*01d0*/  BSYNC.RECONVERGENT B1 ;  /* 0x0000000000017941 */ /* 0x000fea0003800200 */
.L_x_4:
[----:B------:R-:W-:Y:S01]  /*01e0*/  ISETP.GE.AND P0, PT, R9, R20, PT ;  /* 0x000000140900720c */ /* 0x000fe20003f06270 */
[----:B------:R-:W-:-:S12]  /*01f0*/  BSSY.RECONVERGENT B1, `(.L_x_6) ;  /* 0x0000091000017945 */ /* 0x000fd80003800200 */
[----:B------:R-:W-:Y:S05]  /*0200*/  @P0 BRA `(.L_x_7) ;  /* 0x00000008003c0947 */ /* 0x000fea0003800000 */
[----:B0-----:R-:W-:Y:S01]  /*0210*/  LOP3.LUT R3, RZ, R9, RZ, 0x33, !PT ;  /* 0x00000009ff037212 */ /* 0x001fe200078e33ff */
[----:B------:R-:W-:Y:S04]  /*0220*/  BSSY.RECONVERGENT B2, `(.L_x_8) ;  /* 0x0000016000027945 */ /* 0x000fe80003800200 */
[----:B------:R-:W-:-:S05]  /*0230*/  IMAD.IADD R4, R3, 0x1, R20 ;  /* 0x0000000103047824 */ /* 0x000fca00078e0214 */
[C---:B------:R-:W-:Y:S02]  /*0240*/  LOP3.LUT R2, R4.reuse, 0x300, RZ, 0xc0, !PT ;  /* 0x0000030004027812 */ /* 0x040fe400078ec0ff */
[----:B------:R-:W-:Y:S02]  /*0250*/  ISETP.GE.U32.AND P0, PT, R4, 0x300, PT ;  /* 0x000003000400780c */ /* 0x000fe40003f06070 */
[----:B------:R-:W-:-:S13]  /*0260*/  ISETP.NE.AND P1, PT, R2, 0x300, PT ;  /* 0x000003000200780c */ /* 0x000fda0003f25270 */
[----:B------:R-:W-:Y:S05]  /*0270*/  @!P1 BRA `(.L_x_9) ;  /* 0x0000000000409947 */ /* 0x000fea0003800000 */
[----:B------:R-:W0:Y:S01]  /*0280*/  LDC.64 R2, c[0x0][0x380] ;  /* 0x0000e000ff027b82 */ /* 0x000e220000000a00 */
[----:B------:R-:W-:-:S04]  /*0290*/  LEA.HI R4, R4, 0x1, RZ, 0x18 ;  /* 0x0000000104047811 */ /* 0x000fc800078fc0ff */
[----:B------:R-:W-:-:S05]  /*02a0*/  LOP3.LUT R4, R4, 0x3, RZ, 0xc0, !PT ;  /* 0x0000000304047812 */ /* 0x000fca00078ec0ff */
[----:B------:R-:W-:Y:S02]  /*02b0*/  IMAD.MOV R4, RZ, RZ, -R4 ;  /* 0x000000ffff047224 */ /* 0x000fe400078e0a04 */
[----:B0-----:R-:W-:-:S04]  /*02c0*/  IMAD.WIDE.U32 R2, R9, 0x4, R2 ;  /* 0x0000000409027825 */ /* 0x001fc800078e0002 */
[----:B------:R-:W-:-:S07]  /*02d0*/  IMAD.MOV.U32 R5, RZ, RZ, R3 ;  /* 0x000000ffff057224 */ /* 0x000fce00078e0003 */
.L_x_10:
[----:B------:R-:W-:-:S06]  /*02e0*/  IMAD.MOV.U32 R3, RZ, RZ, R5 ;  /* 0x000000ffff037224 */ /* 0x000fcc00078e0005 */
[----:B------:R0:W2:Y:S01]  /*02f0*/  LDG.E.CONSTANT R3, desc[UR6][R2.64] ;  /* 0x0000000602037981 */ /* 0x0000a2000c1e9900 */
[----:B------:R-:W-:Y:S02]  /*0300*/  VIADD R4, R4, 0x1 ;  /* 0x0000000104047836 */ /* 0x000fe40000000000 */
[----:B------:R-:W-:-:S03]  /*0310*/  VIADD R9, R9, 0x100 ;  /* 0x0000010009097836 */ /* 0x000fc60000000000 */
[----:B------:R-:W-:Y:S02]  /*0320*/  ISETP.NE.AND P2, PT, R4, RZ, PT ;  /* 0x000000ff0400720c */ /* 0x000fe40003f45270 */
[----:B0-----:R-:W-:-:S05]  /*0330*/  IADD3 R2, P3, PT, R2, 0x400, RZ ;  /* 0x0000040002027810 */ /* 0x001fca0007f7e0ff */
[----:B------:R-:W-:Y:S01]  /*0340*/  IMAD.X R5, RZ, RZ, R5, P3 ;  /* 0x000000ffff057224 */ /* 0x000fe200018e0605 */
[----:B--2--5:R-:W-:-:S04]  /*0350*/  FSETP.GEU.AND P1, PT, R0, R3, PT ;  /* 0x000000030000720b */ /* 0x024fc80003f2e000 */
[----:B------:R-:W-:Y:S01]  /*0360*/  FSEL R0, R3, R0, !P1 ;  /* 0x0000000003007208 */ /* 0x000fe20004800000 */
[----:B------:R-:W-:Y:S08]  /*0370*/  @P2 BRA `(.L_x_10) ;  /* 0xfffffffc00d82947 */ /* 0x000ff0000383ffff */
.L_x_9:
[----:B------:R-:W-:Y:S05]  /*0380*/  BSYNC.RECONVERGENT B2 ;  /* 0x0000000000027941 */ /* 0x000fea0003800200 */
.L_x_8:
[----:B------:R-:W-:Y:S05]  /*0390*/  @!P0 BRA `(.L_x_7) ;  /* 0x0000000400d88947 */ /* 0x000fea0003800000 */
[----:B------:R-:W-:Y:S01]  /*03a0*/  IMAD.IADD R2, R20, 0x1, -R9 ;  /* 0x0000000114027824 */ /* 0x000fe200078e0a09 */
[----:B------:R-:W-:Y:S01]  /*03b0*/  BSSY.RECONVERGENT B2, `(.L_x_11) ;  /* 0x0000041000027945 */ /* 0x000fe20003800200 */
[----:B------:R-:W-:-:S03]  /*03c0*/  PLOP3.LUT P0, PT, PT, PT, PT, 0x80, 0x8 ;  /* 0x000000000008781c */ /* 0x000fc60003f0f070 */
[----:B------:R-:W-:-:S13]  /*03d0*/  ISETP.GT.AND P1, PT, R2, 0xc00, PT ;  /* 0x00000c000200780c */ /* 0x000fda0003f24270 */
[----:B------:R-:W-:Y:S05]  /*03e0*/  @!P1 BRA `(.L_x_12) ;  /* 0x0000000000f49947 */ /* 0x000fea0003800000 */
[----:B------:R-:W-:Y:S01]  /*03f0*/  PLOP3.LUT P0, PT, PT, PT, PT, 0x8, 0x80 ;  /* 0x000000000080781c */ /* 0x000fe20003f0e170 */
[----:B------:R-:W-:-:S12]  /*0400*/  VIADD R6, R20, 0xfffff400 ;  /* 0xfffff40014067836 */ /* 0x000fd80000000000 */
.L_x_13:
[----:B------:R-:W0:Y:S02]  /*0410*/  LDC.64 R2, c[0x0][0x380] ;  /* 0x0000e000ff027b82 */ /* 0x000e240000000a00 */
[----:B0-----:R-:W-:-:S05]  /*0420*/  IMAD.WIDE R22, R9, 0x4, R2 ;  /* 0x0000000409167825 */ /* 0x001fca00078e0202 */
[----:B------:R-:W2:Y:S04]  /*0430*/  LDG.E.CONSTANT R11, desc[UR6][R22.64] ;  /* 0x00000006160b7981 */ /* 0x000ea8000c1e9900 */
[----:B------:R-:W3:Y:S04]  /*0440*/  LDG.E.CONSTANT R8, desc[UR6][R22.64+0x400] ;  /* 0x0004000616087981 */ /* 0x000ee8000c1e9900 */
[----:B------:R-:W4:Y:S01]  /*0450*/  LDG.E.CONSTANT R10, desc[UR6][R22.64+0x800] ;  /* 0x00080006160a7981 */ /* 0x000f22000c1e9900 */
[----:B------:R-:W-:-:S03]  /*0460*/  VIADD R27, R9, 0x400 ;  /* 0x00000400091b7836 */ /* 0x000fc60000000000 */
[----:B------:R0:W4:Y:S01]  /*0470*/  LDG.E.CONSTANT R15, desc[UR6][R22.64+0xc00] ;  /* 0x000c0006160f7981 */ /* 0x000122000c1e9900 */
[----:B------:R-:W-:-:S05]  /*0480*/  IMAD.WIDE R26, R27, 0x4, R2 ;  /* 0x000000041b1a7825 */ /* 0x000fca00078e0202 */
[----:B------:R-:W4:Y:S04]  /*0490*/  LDG.E.CONSTANT R14, desc[UR6][R26.64] ;  /* 0x000000061a0e7981 */ /* 0x000f28000c1e9900 */
[----:B------:R-:W4:Y:S04]  /*04a0*/  LDG.E.CONSTANT R13, desc[UR6][R26.64+0x400] ;  /* 0x000400061a0d7981 */ /* 0x000f28000c1e9900 */
[----:B------:R-:W4:Y:S01]  /*04b0*/  LDG.E.CONSTANT R12, desc[UR6][R26.64+0x800] ;  /* 0x000800061a0c7981 */ /* 0x000f22000c1e9900 */
[----:B------:R-:W-:-:S03]  /*04c0*/  VIADD R5, R9, 0x800 ;  /* 0x0000080009057836 */ /* 0x000fc60000000000 */
[----:B------:R-:W4:Y:S01]  /*04d0*/  LDG.E.CONSTANT R19, desc[UR6][R26.64+0xc00] ;  /* 0x000c00061a137981 */ /* 0x000f22000c1e9900 */
[----:B------:R-:W-:-:S05]  /*04e0*/  IMAD.WIDE R4, R5, 0x4, R2 ;  /* 0x0000000405047825 */ /* 0x000fca00078e0202 */
[----:B------:R-:W4:Y:S04]  /*04f0*/  LDG.E.CONSTANT R18, desc[UR6][R4.64] ;  /* 0x0000000604127981 */ /* 0x000f28000c1e9900 */
[----:B------:R-:W4:Y:S04]  /*0500*/  LDG.E.CONSTANT R17, desc[UR6][R4.64+0x400] ;  /* 0x0004000604117981 */ /* 0x000f28000c1e9900 */
[----:B------:R-:W4:Y:S01]  /*0510*/  LDG.E.CONSTANT R16, desc[UR6][R4.64+0x800] ;  /* 0x0008000604107981 */ /* 0x000f22000c1e9900 */
[----:B0-----:R-:W-:-:S03]  /*0520*/  VIADD R23, R9, 0xc00 ;  /* 0x00000c0009177836 */ /* 0x001fc60000000000 */
[----:B------:R-:W4:Y:S01]  /*0530*/  LDG.E.CONSTANT R21, desc[UR6][R4.64+0xc00] ;  /* 0x000c000604157981 */ /* 0x000f22000c1e9900 */
[----:B------:R-:W-:-:S05]  /*0540*/  IMAD.WIDE R2, R23, 0x4, R2 ;  /* 0x0000000417027825 */ /* 0x000fca00078e0202 */
[----:B------:R-:W4:Y:S04]  /*0550*/  LDG.E.CONSTANT R24, desc[UR6][R2.64] ;  /* 0x0000000602187981 */ /* 0x000f28000c1e9900 */
[----:B------:R-:W4:Y:S04]  /*0560*/  LDG.E.CONSTANT R23, desc[UR6][R2.64+0x400] ;  /* 0x0004000602177981 */ /* 0x000f28000c1e9900 */
[----:B------:R-:W4:Y:S04]  /*0570*/  LDG.E.CONSTANT R22, desc[UR6][R2.64+0x800] ;  /* 0x0008000602167981 */ /* 0x000f28000c1e9900 */
[----:B------:R-:W4:Y:S01]  /*0580*/  LDG.E.CONSTANT R25, desc[UR6][R2.64+0xc00] ;  /* 0x000c000602197981 */ /* 0x000f22000c1e9900 */
[----:B------:R-:W-:-:S05]  /*0590*/  VIADD R9, R9, 0x1000 ;  /* 0x0000100009097836 */ /* 0x000fca0000000000 */
[----:B------:R-:W-:Y:S02]  /*05a0*/  ISETP.GE.AND P2, PT, R9, R6, PT ;  /* 0x000000060900720c */ /* 0x000fe40003f46270 */
[----:B--2--5:R-:W-:-:S04]  /*05b0*/  FSETP.GEU.AND P1, PT, R0, R11, PT ;  /* 0x0000000b0000720b */ /* 0x024fc80003f2e000 */
[----:B------:R-:W-:-:S04]  /*05c0*/  FSEL R11, R11, R0, !P1 ;  /* 0x000000000b0b7208 */ /* 0x000fc80004800000 */
[----:B---3--:R-:W-:-:S04]  /*05d0*/  FSETP.GEU.AND P1, PT, R11, R8, PT ;  /* 0x000000080b00720b */ /* 0x008fc80003f2e000 */
[----:B------:R-:W-:-:S04]  /*05e0*/  FSEL R11, R8, R11, !P1 ;  /* 0x0000000b080b7208 */ /* 0x000fc80004800000 */
[----:B----4-:R-:W-:-:S04]  /*05f0*/  FSETP.GEU.AND P1, PT, R11, R10, PT ;  /* 0x0000000a0b00720b */ /* 0x010fc80003f2e000 */
[----:B------:R-:W-:-:S04]  /*0600*/  FSEL R10, R10, R11, !P1 ;  /* 0x0000000b0a0a7208 */ /* 0x000fc80004800000 */
[----:B------:R-:W-:-:S04]  /*0610*/  FSETP.GEU.AND P1, PT, R10, R15, PT ;  /* 0x0000000f0a00720b */ /* 0x000fc80003f2e000 */
        /* <DEDUP_REMOVED lines=24> */
[----:B------:R-:W-:Y:S01]  /*07a0*/  FSEL R0, R25, R0, !P1 ;  /* 0x0000000019007208 */ /* 0x000fe20004800000 */
[----:B------:R-:W-:Y:S08]  /*07b0*/  @!P2 BRA `(.L_x_13) ;  /* 0xfffffffc0014a947 */ /* 0x000ff0000383ffff */
.L_x_12:
[----:B------:R-:W-:Y:S05]  /*07c0*/  BSYNC.RECONVERGENT B2 ;  /* 0x0000000000027941 */ /* 0x000fea0003800200 */
.L_x_11:
[----:B------:R-:W-:Y:S01]  /*07d0*/  IMAD.IADD R2, R20, 0x1, -R9 ;  /* 0x0000000114027824 */ /* 0x000fe200078e0a09 */
[----:B------:R-:W-:Y:S04]  /*07e0*/  BSSY.RECONVERGENT B2, `(.L_x_14) ;  /* 0x0000021000027945 */ /* 0x000fe80003800200 */
[----:B------:R-:W-:-:S13]  /*07f0*/  ISETP.GT.AND P1, PT, R2, 0x400, PT ;  /* 0x000004000200780c */ /* 0x000fda0003f24270 */
[----:B------:R-:W-:Y:S05]  /*0800*/  @!P1 BRA `(.L_x_15) ;  /* 0x0000000000789947 */ /* 0x000fea0003800000 */
[----:B------:R-:W0:Y:S02]  /*0810*/  LDC.64 R4, c[0x0][0x380] ;  /* 0x0000e000ff047b82 */ /* 0x000e240000000a00 */
[----:B0-----:R-:W-:-:S05]  /*0820*/  IMAD.WIDE R2, R9, 0x4, R4 ;  /* 0x0000000409027825 */ /* 0x001fca00078e0204 */
[----:B------:R-:W2:Y:S04]  /*0830*/  LDG.E.CONSTANT R11, desc[UR6][R2.64] ;  /* 0x00000006020b7981 */ /* 0x000ea8000c1e9900 */
[----:B------:R-:W3:Y:S04]  /*0840*/  LDG.E.CONSTANT R13, desc[UR6][R2.64+0x400] ;  /* 0x00040006020d7981 */ /* 0x000ee8000c1e9900 */
[----:B------:R-:W4:Y:S01]  /*0850*/  LDG.E.CONSTANT R15, desc[UR6][R2.64+0x800] ;  /* 0x00080006020f7981 */ /* 0x000f22000c1e9900 */
[----:B------:R-:W-:-:S03]  /*0860*/  VIADD R19, R9, 0x400 ;  /* 0x0000040009137836 */ /* 0x000fc60000000000 */
[----:B------:R-:W4:Y:S01]  /*0870*/  LDG.E.CONSTANT R17, desc[UR6][R2.64+0xc00] ;  /* 0x000c000602117981 */ /* 0x000f22000c1e9900 */
[----:B------:R-:W-:-:S05]  /*0880*/  IMAD.WIDE R4, R19, 0x4, R4 ;  /* 0x0000000413047825 */ /* 0x000fca00078e0204 */
[----:B------:R-:W4:Y:S04]  /*0890*/  LDG.E.CONSTANT R19, desc[UR6][R4.64] ;  /* 0x0000000604137981 */ /* 0x000f28000c1e9900 */
[----:B------:R-:W4:Y:S04]  /*08a0*/  LDG.E.CONSTANT R21, desc[UR6][R4.64+0x400] ;  /* 0x0004000604157981 */ /* 0x000f28000c1e9900 */
[----:B------:R-:W4:Y:S04]  /*08b0*/  LDG.E.CONSTANT R23, desc[UR6][R4.64+0x800] ;  /* 0x0008000604177981 */ /* 0x000f28000c1e9900 */
[----:B------:R-:W4:Y:S01]  /*08c0*/  LDG.E.CONSTANT R25, desc[UR6][R4.64+0xc00] ;  /* 0x000c000604197981 */ /* 0x000f22000c1e9900 */
[----:B------:R-:W-:Y:S01]  /*08d0*/  VIADD R9, R9, 0x800 ;  /* 0x0000080009097836 */ /* 0x000fe20000000000 */
        /* <DEDUP_REMOVED lines=13> */
[----:B------:R-:W-:Y:S02]  /*09b0*/  FSEL R0, R23, R0, !P0 ;  /* 0x0000000017007208 */ /* 0x000fe40004000000 */
[----:B------:R-:W-:Y:S02]  /*09c0*/  PLOP3.LUT P0, PT, PT, PT, PT, 0x8, 0x80 ;  /* 0x000000000080781c */ /* 0x000fe40003f0e170 */
[----:B------:R-:W-:-:S04]  /*09d0*/  FSETP.GEU.AND P1, PT, R0, R25, PT ;  /* 0x000000190000720b */ /* 0x000fc80003f2e000 */
[----:B------:R-:W-:-:S09]  /*09e0*/  FSEL R0, R25, R0, !P1 ;  /* 0x0000000019007208 */ /* 0x000fd20004800000 */
.L_x_15:
[----:B------:R-:W-:Y:S05]  /*09f0*/  BSYNC.RECONVERGENT B2 ;  /* 0x0000000000027941 */ /* 0x000fea0003800200 */
.L_x_14:
[----:B------:R-:W-:-:S13]  /*0a00*/  ISETP.LT.OR P0, PT, R9, R20, P0 ;  /* 0x000000140900720c */ /* 0x000fda0000701670 */
[----:B------:R-:W-:Y:S05]  /*0a10*/  @!P0 BRA `(.L_x_7) ;  /* 0x0000000000388947 */ /* 0x000fea0003800000 */
[----:B------:R-:W0:Y:S02]  /*0a20*/  LDC.64 R2, c[0x0][0x380] ;  /* 0x0000e000ff027b82 */ /* 0x000e240000000a00 */
[----:B0-----:R-:W-:-:S05]  /*0a30*/  IMAD.WIDE R2, R9, 0x4, R2 ;  /* 0x0000000409027825 */ /* 0x001fca00078e0202 */
[----:B------:R-:W2:Y:S04]  /*0a40*/  LDG.E.CONSTANT R5, desc[UR6][R2.64] ;  /* 0x0000000602057981 */ /* 0x000ea8000c1e9900 */
[----:B------:R-:W3:Y:S04]  /*0a50*/  LDG.E.CONSTANT R9, desc[UR6][R2.64+0x400] ;  /* 0x0004000602097981 */ /* 0x000ee8000c1e9900 */
[----:B------:R-:W4:Y:S04]  /*0a60*/  LDG.E.CONSTANT R11, desc[UR6][R2.64+0x800] ;  /* 0x00080006020b7981 */ /* 0x000f28000c1e9900 */
[----:B------:R-:W4:Y:S01]  /*0a70*/  LDG.E.CONSTANT R13, desc[UR6][R2.64+0xc00] ;  /* 0x000c0006020d7981 */ /* 0x000f22000c1e9900 */
[----:B--2--5:R-:W-:-:S04]  /*0a80*/  FSETP.GEU.AND P0, PT, R0, R5, PT ;  /* 0x000000050000720b */ /* 0x024fc80003f0e000 */
[----:B------:R-:W-:-:S04]  /*0a90*/  FSEL R0, R5, R0, !P0 ;  /* 0x0000000005007208 */ /* 0x000fc80004000000 */
[----:B---3--:R-:W-:-:S04]  /*0aa0*/  FSETP.GEU.AND P0, PT, R0, R9, PT ;  /* 0x000000090000720b */ /* 0x008fc80003f0e000 */
[----:B------:R-:W-:-:S04]  /*0ab0*/  FSEL R0, R9, R0, !P0 ;  /* 0x0000000009007208 */ /* 0x000fc80004000000 */
[----:B----4-:R-:W-:-:S04]  /*0ac0*/  FSETP.GEU.AND P0, PT, R0, R11, PT ;  /* 0x0000000b0000720b */ /* 0x010fc80003f0e000 */
[----:B------:R-:W-:-:S04]  /*0ad0*/  FSEL R0, R11, R0, !P0 ;  /* 0x000000000b007208 */ /* 0x000fc80004000000 */
[----:B------:R-:W-:-:S04]  /*0ae0*/  FSETP.GEU.AND P0, PT, R0, R13, PT ;  /* 0x0000000d0000720b */ /* 0x000fc80003f0e000 */
[----:B------:R-:W-:-:S09]  /*0af0*/  FSEL R0, R13, R0, !P0 ;  /* 0x000000000d007208 */ /* 0x000fd20004000000 */
.L_x_7:
[----:B------:R-:W-:Y:S05]  /*0b00*/  BSYNC.RECONVERGENT B1 ;  /* 0x0000000000017941 */ /* 0x000fea0003800200 */
.L_x_6:
[----:B------:R-:W-:Y:S01]  /*0b10*/  ISETP.GE.AND P0, PT, R20, 0x100, PT ;  /* 0x000001001400780c */ /* 0x000fe20003f06270 */
[----:B-----5:R-:W-:-:S12]  /*0b20*/  IMAD.MOV.U32 R9, RZ, RZ, R0 ;  /* 0x000000ffff097224 */ /* 0x020fd800078e0000 */
[----:B------:R-:W-:Y:S05]  /*0b30*/  @!P0 BRA `(.L_x_16) ;  /* 0x0000000000dc8947 */ /* 0x000fea0003800000 */
[----:B------:R-:W1:Y:S01]  /*0b40*/  S2R R6, SR_LANEID ;  /* 0x0000000000067919 */ /* 0x000e620000000000 */
[----:B------:R-:W2:Y:S02]  /*0b50*/  SHFL.DOWN PT, R0, R9, 0x1, 0x1f ;  /* 0x08201f0009007f89 */ /* 0x000ea400000e0000 */
[C---:B--2---:R-:W-:Y:S02]  /*0b60*/  FSETP.GEU.AND P1, PT, R9.reuse, R0, PT ;  /* 0x000000000900720b */ /* 0x044fe40003f2e000 */
[----:B-1----:R-:W-:Y:S02]  /*0b70*/  ISETP.GT.AND P0, PT, R6, 0x1e, PT ;  /* 0x0000001e0600780c */ /* 0x002fe40003f04270 */
[----:B------:R-:W-:Y:S02]  /*0b80*/  FSEL R0, R0, R9, !P1 ;  /* 0x0000000900007208 */ /* 0x000fe40004800000 */
[----:B------:R-:W-:Y:S02]  /*0b90*/  ISETP.NE.AND P2, PT, R6, RZ, PT ;  /* 0x000000ff0600720c */ /* 0x000fe40003f45270 */
[----:B------:R-:W-:-:S02]  /*0ba0*/  FSEL R0, R9, R0, P0 ;  /* 0x0000000009007208 */ /* 0x000fc40000000000 */
[----:B------:R-:W-:-:S03]  /*0bb0*/  ISETP.GT.AND P0, PT, R6, 0x1d, PT ;  /* 0x0000001d0600780c */ /* 0x000fc60003f04270 */
[----:B0-----:R-:W0:Y:S06]  /*0bc0*/  SHFL.DOWN PT, R3, R0, 0x2, 0x1f ;  /* 0x08401f0000037f89 */ /* 0x001e2c00000e0000 */
[----:B------:R-:W1:Y:S01]  /*0bd0*/  @!P2 S2R R5, SR_CgaCtaId ;  /* 0x000000000005a919 */ /* 0x000e620000008800 */
[----:B------:R-:W-:Y:S02]  /*0be0*/  @!P2 MOV R4, 0x400 ;  /* 0x000004000004a802 */ /* 0x000fe40000000f00 */
[----:B------:R-:W-:-:S04]  /*0bf0*/  @!P2 SHF.R.U32.HI R2, RZ, 0x3, R7 ;  /* 0x00000003ff02a819 */ /* 0x000fc80000011607 */
[----:B------:R-:W-:Y:S02]  /*0c00*/  @!P2 LOP3.LUT R2, R2, 0x7c, RZ, 0xc0, !PT ;  /* 0x0000007c0202a812 */ /* 0x000fe400078ec0ff */
[----:B0-----:R-:W-:-:S04]  /*0c10*/  FSETP.GEU.AND P1, PT, R0, R3, PT ;  /* 0x000000030000720b */ /* 0x001fc80003f2e000 */
[----:B------:R-:W-:Y:S02]  /*0c20*/  @!P0 FSEL R0, R3, R0, !P1 ;  /* 0x0000000003008208 */ /* 0x000fe40004800000 */
[----:B------:R-:W-:-:S03]  /*0c30*/  ISETP.GT.AND P0, PT, R6, 0x1b, PT ;  /* 0x0000001b0600780c */ /* 0x000fc60003f04270 */
[----:B------:R-:W0:Y:S01]  /*0c40*/  SHFL.DOWN PT, R3, R0, 0x4, 0x1f ;  /* 0x08801f0000037f89 */ /* 0x000e2200000e0000 */
[----:B-1----:R-:W-:-:S05]  /*0c50*/  @!P2 LEA R5, R5, R4, 0x18 ;  /* 0x000000040505a211 */ /* 0x002fca00078ec0ff */
[----:B------:R-:W-:Y:S01]  /*0c60*/  @!P2 IMAD.IADD R2, R2, 0x1, R5 ;  /* 0x000000010202a824 */ /* 0x000fe200078e0205 */
[----:B0-----:R-:W-:-:S04]  /*0c70*/  FSETP.GEU.AND P1, PT, R0, R3, PT ;  /* 0x000000030000720b */ /* 0x001fc80003f2e000 */
[----:B------:R-:W-:Y:S02]  /*0c80*/  @!P0 FSEL R0, R3, R0, !P1 ;  /* 0x0000000003008208 */ /* 0x000fe40004800000 */
[----:B------:R-:W-:-:S03]  /*0c90*/  ISETP.GT.AND P0, PT, R6, 0x17, PT ;  /* 0x000000170600780c */ /* 0x000fc60003f04270 */
[----:B------:R-:W0:Y:S02]  /*0ca0*/  SHFL.DOWN PT, R3, R0, 0x8, 0x1f ;  /* 0x09001f0000037f89 */ /* 0x000e2400000e0000 */
[----:B0-----:R-:W-:-:S08]  /*0cb0*/  FSETP.GEU.AND P1, PT, R0, R3, PT ;  /* 0x000000030000720b */ /* 0x001fd00003f2e000 */
[----:B------:R-:W-:Y:S02]  /*0cc0*/  @!P0 FSEL R0, R3, R0, !P1 ;  /* 0x0000000003008208 */ /* 0x000fe40004800000 */
[----:B------:R-:W-:-:S03]  /*0cd0*/  ISETP.GT.AND P1, PT, R6, 0xf, PT ;  /* 0x0000000f0600780c */ /* 0x000fc60003f24270 */
[----:B------:R-:W0:Y:S02]  /*0ce0*/  SHFL.DOWN PT, R3, R0, 0x10, 0x1f ;  /* 0x0a001f0000037f89 */ /* 0x000e2400000e0000 */
[----:B0-----:R-:W-:-:S04]  /*0cf0*/  FSETP.GEU.AND P0, PT, R0, R3, PT ;  /* 0x000000030000720b */ /* 0x001fc80003f0e000 */
[----:B------:R-:W-:Y:S02]  /*0d00*/  FSEL R3, R3, R0, !P0 ;  /* 0x0000000003037208 */ /* 0x000fe40004000000 */
[----:B------:R-:W-:Y:S02]  /*0d10*/  ISETP.NE.AND P0, PT, R7, RZ, PT ;  /* 0x000000ff0700720c */ /* 0x000fe40003f05270 */
[----:B------:R-:W-:Y:S01]  /*0d20*/  FSEL R0, R0, R3, P1 ;  /* 0x0000000300007208 */ /* 0x000fe20000800000 */
[----:B------:R0:W-:Y:S01]  /*0d30*/  @!P2 STS [R2+0x8], R3 ;  /* 0x000008030200a388 */ /* 0x0001e20000000800 */
[----:B------:R-:W-:Y:S09]  /*0d40*/  BAR.SYNC.DEFER_BLOCKING 0x0 ;  /* 0x0000000000007b1d */ /* 0x000ff20000010000 */
[----:B0-----:R-:W-:Y:S05]  /*0d50*/  @P0 BRA `(.L_x_17) ;  /* 0x0000003c00e00947 */ /* 0x001fea0003800000 */
[----:B------:R-:W0:Y:S01]  /*0d60*/  S2UR UR5, SR_CgaCtaId ;  /* 0x00000000000579c3 */ /* 0x000e220000008800 */
[----:B------:R-:W-:Y:S02]  /*0d70*/  UMOV UR4, 0x400 ;  /* 0x0000040000047882 */ /* 0x000fe40000000000 */
[----:B0-----:R-:W-:-:S09]  /*0d80*/  ULEA UR4, UR5, UR4, 0x18 ;  /* 0x0000000405047291 */ /* 0x001fd2000f8ec0ff */
[----:B------:R-:W0:Y:S04]  /*0d90*/  LDS R3, [UR4+0xc] ;  /* 0x00000c04ff037984 */ /* 0x000e280008000800 */
[----:B------:R-:W1:Y:S04]  /*0da0*/  LDS.128 R4, [UR4+0x10] ;  /* 0x00001004ff047984 */ /* 0x000e680008000c00 */
[----:B------:R-:W2:Y:S01]  /*0db0*/  LDS.64 R8, [UR4+0x20] ;  /* 0x00002004ff087984 */ /* 0x000ea20008000a00 */
[----:B0-----:R-:W-:-:S04]  /*0dc0*/  FSETP.GEU.AND P1, PT, R0, R3, PT ;  /* 0x000000030000720b */ /* 0x001fc80003f2e000 */
[----:B------:R-:W-:-:S04]  /*0dd0*/  FSEL R3, R3, R0, !P1 ;  /* 0x0000000003037208 */ /* 0x000fc80004800000 */
[----:B-1----:R-:W-:-:S04]  /*0de0*/  FSETP.GEU.AND P1, PT, R3, R4, PT ;  /* 0x000000040300720b */ /* 0x002fc80003f2e000 */
[----:B------:R-:W-:-:S04]  /*0df0*/  FSEL R4, R4, R3, !P1 ;  /* 0x0000000304047208 */ /* 0x000fc80004800000 */
[----:B------:R-:W-:-:S04]  /*0e00*/  FSETP.GEU.AND P1, PT, R4, R5, PT ;  /* 0x000000050400720b */ /* 0x000fc80003f2e000 */
[----:B------:R-:W-:-:S04]  /*0e10*/  FSEL R5, R5, R4, !P1 ;  /* 0x0000000405057208 */ /* 0x000fc80004800000 */
[----:B------:R-:W-:-:S04]  /*0e20*/  FSETP.GEU.AND P1, PT, R5, R6, PT ;  /* 0x000000060500720b */ /* 0x000fc80003f2e000 */
[----:B------:R-:W-:-:S04]  /*0e30*/  FSEL R6, R6, R5, !P1 ;  /* 0x0000000506067208 */ /* 0x000fc80004800000 */
[----:B------:R-:W-:-:S04]  /*0e40*/  FSETP.GEU.AND P1, PT, R6, R7, PT ;  /* 0x000000070600720b */ /* 0x000fc80003f2e000 */
[----:B------:R-:W-:-:S04]  /*0e50*/  FSEL R7, R7, R6, !P1 ;  /* 0x0000000607077208 */ /* 0x000fc80004800000 */
[----:B--2---:R-:W-:-:S04]  /*0e60*/  FSETP.GEU.AND P1, PT, R7, R8, PT ;  /* 0x000000080700720b */ /* 0x004fc80003f2e000 */
[----:B------:R-:W-:-:S04]  /*0e70*/  FSEL R0, R8, R7, !P1 ;  /* 0x0000000708007208 */ /* 0x000fc80004800000 */
[----:B------:R-:W-:-:S04]  /*0e80*/  FSETP.GEU.AND P1, PT, R0, R9, PT ;  /* 0x000000090000720b */ /* 0x000fc80003f2e000 */
[----:B------:R-:W-:Y:S01]  /*0e90*/  FSEL R0, R9, R0, !P1 ;  /* 0x0000000009007208 */ /* 0x000fe20004800000 */
[----:B------:R-:W-:Y:S08]  /*0ea0*/  BRA `(.L_x_17) ;  /* 0x0000003c008c7947 */ /* 0x000ff00003800000 */
.L_x_16:
[----:B------:R-:W-:Y:S01]  /*0eb0*/  LOP3.LUT R0, R7, 0x3e0, RZ, 0xc0, !PT ;  /* 0x000003e007007812 */ /* 0x000fe200078ec0ff */
[----:B------:R-:W1:Y:S03]  /*0ec0*/  S2R R4, SR_LANEID ;  /* 0x0000000000047919 */ /* 0x000e660000000000 */
[----:B------:R-:W-:Y:S01]  /*0ed0*/  LOP3.LUT R5, RZ, R0, RZ, 0x33, !PT ;  /* 0x00000000ff057212 */ /* 0x000fe200078e33ff */
[----:B0-----:R-:W-:-:S04]  /*0ee0*/  VIADD R3, R0, 0x20 ;  /* 0x0000002000037836 */ /* 0x001fc80000000000 */
[----:B------:R-:W-:Y:S01]  /*0ef0*/  IMAD.IADD R5, R5, 0x1, R20 ;  /* 0x0000000105057824 */ /* 0x000fe200078e0214 */
[----:B------:R-:W-:-:S04]  /*0f00*/  ISETP.GT.AND P0, PT, R3, R20, PT ;  /* 0x000000140300720c */ /* 0x000fc80003f04270 */
[----:B------:R-:W-:-:S05]  /*0f10*/  SEL R5, R5, 0x1f, P0 ;  /* 0x0000001f05057807 */ /* 0x000fca0000000000 */
[----:B------:R-:W0:Y:S01]  /*0f20*/  SHFL.DOWN PT, R0, R9, 0x1, R5 ;  /* 0x0820000009007989 */ /* 0x000e2200000e0005 */
[C---:B-1----:R-:W-:Y:S01]  /*0f30*/  ISETP.GE.AND P0, PT, R4.reuse, R5, PT ;  /* 0x000000050400720c */ /* 0x042fe20003f06270 */
[----:B------:R-:W-:Y:S01]  /*0f40*/  VIADD R2, R4, 0x2 ;  /* 0x0000000204027836 */ /* 0x000fe20000000000 */
[----:B0-----:R-:W-:-:S11]  /*0f50*/  FSETP.GEU.AND P1, PT, R9, R0, PT ;  /* 0x000000000900720b */ /* 0x001fd60003f2e000 */
[----:B------:R-:W-:Y:S02]  /*0f60*/  @!P0 FSEL R9, R0, R9, !P1 ;  /* 0x0000000900098208 */ /* 0x000fe40004800000 */
[----:B------:R-:W-:Y:S01]  /*0f70*/  ISETP.GT.AND P0, PT, R2, R5, PT ;  /* 0x000000050200720c */ /* 0x000fe20003f04270 */
[----:B------:R-:W-:Y:S02]  /*0f80*/  VIADD R2, R4, 0x4 ;  /* 0x0000000404027836 */ /* 0x000fe40000000000 */
[----:B------:R-:W0:Y:S02]  /*0f90*/  SHFL.DOWN PT, R0, R9, 0x2, R5 ;  /* 0x0840000009007989 */ /* 0x000e2400000e0005 */
[----:B0-----:R-:W-:-:S08]  /*0fa0*/  FSETP.GEU.AND P1, PT, R9, R0, PT ;  /* 0x000000000900720b */ /* 0x001fd00003f2e000 */
[----:B------:R-:W-:Y:S02]  /*0fb0*/  @!P0 FSEL R9, R0, R9, !P1 ;  /* 0x0000000900098208 */ /* 0x000fe40004800000 */
[----:B------:R-:W-:Y:S01]  /*0fc0*/  ISETP.GT.AND P0, PT, R2, R5, PT ;  /* 0x000000050200720c */ /* 0x000fe20003f04270 */
[----:B------:R-:W-:Y:S02]  /*0fd0*/  VIADD R2, R4, 0x8 ;  /* 0x0000000804027836 */ /* 0x000fe40000000000 */
[----:B------:R-:W0:Y:S02]  /*0fe0*/  SHFL.DOWN PT, R0, R9, 0x4, R5 ;  /* 0x0880000009007989 */ /* 0x000e2400000e0005 */
[----:B0-----:R-:W-:-:S08]  /*0ff0*/  FSETP.GEU.AND P1, PT, R9, R0, PT ;  /* 0x000000000900720b */ /* 0x001fd00003f2e000 */
[----:B------:R-:W-:Y:S02]  /*1000*/  @!P0 FSEL R9, R0, R9, !P1 ;  /* 0x0000000900098208 */ /* 0x000fe40004800000 */
[----:B------:R-:W-:Y:S01]  /*1010*/  ISETP.GT.AND P1, PT, R2, R5, PT ;  /* 0x000000050200720c */ /* 0x000fe20003f24270 */
[C---:B------:R-:W-:Y:S01]  /*1020*/  VIADD R2, R4.reuse, 0x10 ;  /* 0x0000001004027836 */ /* 0x040fe20000000000 */
[----:B------:R-:W-:Y:S01]  /*1030*/  ISETP.NE.AND P0, PT, R4, RZ, PT ;  /* 0x000000ff0400720c */ /* 0x000fe20003f05270 */
[----:B------:R-:W0:-:S12]  /*1040*/  SHFL.DOWN PT, R0, R9, 0x8, R5 ;  /* 0x0900000009007989 */ /* 0x000e1800000e0005 */
[----:B------:R-:W1:Y:S01]  /*1050*/  @!P0 S2R R6, SR_CgaCtaId ;  /* 0x0000000000068919 */ /* 0x000e620000008800 */
[----:B------:R-:W-:Y:S02]  /*1060*/  @!P0 MOV R3, 0x400 ;  /* 0x0000040000038802 */ /* 0x000fe40000000f00 */
[----:B0-----:R-:W-:-:S04]  /*1070*/  FSETP.GEU.AND P2, PT, R9, R0, PT ;  /* 0x000000000900720b */ /* 0x001fc80003f4e000 */
[----:B------:R-:W-:Y:S02]  /*1080*/  @!P1 FSEL R9, R0, R9, !P2 ;  /* 0x0000000900099208 */ /* 0x000fe40005000000 */
[----:B------:R-:W-:Y:S02]  /*1090*/  ISETP.GT.AND P1, PT, R2, R5, PT ;  /* 0x000000050200720c */ /* 0x000fe40003f24270 */
[----:B------:R-:W-:Y:S01]  /*10a0*/  @!P0 SHF.R.U32.HI R2, RZ, 0x3, R7 ;  /* 0x00000003ff028819 */ /* 0x000fe20000011607 */
[----:B------:R-:W0:Y:S03]  /*10b0*/  SHFL.DOWN PT, R0, R9, 0x10, R5 ;  /* 0x0a00000009007989 */ /* 0x000e2600000e0005 */
[----:B------:R-:W-:Y:S02]  /*10c0*/  @!P0 LOP3.LUT R2, R2, 0x7c, RZ, 0xc0, !PT ;  /* 0x0000007c02028812 */ /* 0x000fe400078ec0ff */
[----:B-1----:R-:W-:-:S05]  /*10d0*/  @!P0 LEA R3, R6, R3, 0x18 ;  /* 0x0000000306038211 */ /* 0x002fca00078ec0ff */
[----:B------:R-:W-:Y:S01]  /*10e0*/  @!P0 IMAD.IADD R3, R2, 0x1, R3 ;  /* 0x0000000102038824 */ /* 0x000fe200078e0203 */
[----:B0-----:R-:W-:-:S04]  /*10f0*/  FSETP.GEU.AND P2, PT, R9, R0, PT ;  /* 0x000000000900720b */ /* 0x001fc80003f4e000 */
[----:B------:R-:W-:-:S05]  /*1100*/  @!P1 FSEL R9, R0, R9, !P2 ;  /* 0x0000000900099208 */ /* 0x000fca0005000000 */
[----:B------:R-:W-:-:S05]  /*1110*/  IMAD.MOV.U32 R0, RZ, RZ, R9 ;  /* 0x000000ffff007224 */ /* 0x000fca00078e0009 */
[----:B------:R0:W-:Y:S01]  /*1120*/  @!P0 STS [R3+0x8], R0 ;  /* 0x0000080003008388 */ /* 0x0001e20000000800 */
[----:B------:R-:W-:Y:S01]  /*1130*/  BAR.SYNC.DEFER_BLOCKING 0x0 ;  /* 0x0000000000007b1d */ /* 0x000fe20000010000 */
[----:B------:R-:W-:-:S13]  /*1140*/  ISETP.NE.AND P0, PT, R7, RZ, PT ;  /* 0x000000ff0700720c */ /* 0x000fda0003f05270 */
[----:B0-----:R-:W-:Y:S05]  /*1150*/  @P0 BRA `(.L_x_17) ;  /* 0x0000003800e00947 */ /* 0x001fea0003800000 */
[----:B------:R-:W0:Y:S01]  /*1160*/  S2UR UR5, SR_CgaCtaId ;  /* 0x00000000000579c3 */ /* 0x000e220000008800 */
[----:B------:R-:W-:Y:S01]  /*1170*/  UMOV UR4, 0x400 ;  /* 0x0000040000047882 */ /* 0x000fe20000000000 */
[C---:B------:R-:W-:Y:S02]  /*1180*/  ISETP.GT.AND P2, PT, R20.reuse, 0x20, PT ;  /* 0x000000201400780c */ /* 0x040fe40003f44270 */
[----:B------:R-:W-:Y:S01]  /*1190*/  ISETP.GT.AND P1, PT, R20, 0x40, PT ;  /* 0x000000401400780c */ /* 0x000fe20003f24270 */
[----:B0-----:R-:W-:-:S09]  /*11a0*/  ULEA UR4, UR5, UR4, 0x18 ;  /* 0x0000000405047291 */ /* 0x001fd2000f8ec0ff */
[----:B------:R-:W0:Y:S04]  /*11b0*/  LDS R3, [UR4+0xc] ;  /* 0x00000c04ff037984 */ /* 0x000e280008000800 */
[----:B------:R-:W1:Y:S04]  /*11c0*/  LDS.128 R4, [UR4+0x10] ;  /* 0x00001004ff047984 */ /* 0x000e680008000c00 */
[----:B------:R-:W2:Y:S01]  /*11d0*/  LDS.64 R8, [UR4+0x20] ;  /* 0x00002004ff087984 */ /* 0x000ea20008000a00 */
[----:B0-----:R-:W-:-:S04]  /*11e0*/  FSETP.GEU.AND P3, PT, R0, R3, PT ;  /* 0x000000030000720b */ /* 0x001fc80003f6e000 */
[----:B------:R-:W-:Y:S02]  /*11f0*/  @P2 FSEL R0, R3, R0, !P3 ;  /* 0x0000000003002208 */ /* 0x000fe40005800000 */
[----:B------:R-:W-:Y:S02]  /*1200*/  ISETP.GT.AND P2, PT, R20, 0x60, PT ;  /* 0x000000601400780c */ /* 0x000fe40003f44270 */
[----:B-1----:R-:W-:-:S04]  /*1210*/  FSETP.GEU.AND P3, PT, R0, R4, PT ;  /* 0x000000040000720b */ /* 0x002fc80003f6e000 */
[----:B------:R-:W-:Y:S02]  /*1220*/  @P1 FSEL R0, R4, R0, !P3 ;  /* 0x0000000004001208 */ /* 0x000fe40005800000 */
[----:B------:R-:W-:Y:S02]  /*1230*/  ISETP.GT.AND P1, PT, R20, 0x80, PT ;  /* 0x000000801400780c */ /* 0x000fe40003f24270 */
[----:B------:R-:W-:-:S04]  /*1240*/  FSETP.GEU.AND P3, PT, R0, R5, PT ;  /* 0x000000050000720b */ /* 0x000fc80003f6e000 */
        /* <DEDUP_REMOVED lines=8> */
[----:B--2---:R-:W-:-:S04]  /*12d0*/  FSETP.GEU.AND P3, PT, R0, R8, PT ;  /* 0x000000080000720b */ /* 0x004fc80003f6e000 */
[----:B------:R-:W-:-:S04]  /*12e0*/  @P1 FSEL R0, R8, R0, !P3 ;  /* 0x0000000008001208 */ /* 0x000fc80005800000 */
[----:B------:R-:W-:-:S04]  /*12f0*/  FSETP.GEU.AND P1, PT, R0, R9, PT ;  /* 0x000000090000720b */ /* 0x000fc80003f2e000 */
[----:B------:R-:W-:Y:S01]  /*1300*/  @P2 FSEL R0, R9, R0, !P1 ;  /* 0x0000000009002208 */ /* 0x000fe20004800000 */
[----:B------:R-:W-:Y:S08]  /*1310*/  BRA `(.L_x_17) ;  /* 0x0000003800707947 */ /* 0x000ff00003800000 */
.L_x_3:
[----:B------:R-:W0:Y:S01]  /*1320*/  S2R R0, SR_TID.X ;  /* 0x0000000000007919 */ /* 0x000e220000002100 */
[----:B------:R-:W1:Y:S01]  /*1330*/  LDC.64 R2, c[0x0][0x380] ;  /* 0x0000e000ff027b82 */ /* 0x000e620000000a00 */
[----:B0-----:R-:W-:-:S04]  /*1340*/  IMAD.SHL.U32 R5, R0, 0x4, RZ ;  /* 0x0000000400057824 */ /* 0x001fc800078e00ff */
[----:B-1----:R-:W-:-:S05]  /*1350*/  IMAD.WIDE.U32 R2, R5, 0x4, R2 ;  /* 0x0000000405027825 */ /* 0x002fca00078e0002 */
[----:B------:R-:W2:Y:S04]  /*1360*/  LDG.E.128.CONSTANT R4, desc[UR6][R2.64] ;  /* 0x0000000602047981 */ /* 0x000ea8000c1e9d00 */
[----:B------:R-:W3:Y:S04]  /*1370*/  LDG.E.128.CONSTANT R8, desc[UR6][R2.64+0x1000] ;  /* 0x0010000602087981 */ /* 0x000ee8000c1e9d00 */
[----:B------:R-:W4:Y:S04]  /*1380*/  LDG.E.128.CONSTANT R12, desc[UR6][R2.64+0x2000] ;  /* 0x00200006020c7981 */ /* 0x000f28000c1e9d00 */
[----:B------:R-:W5:Y:S01]  /*1390*/  LDG.E.128.CONSTANT R16, desc[UR6][R2.64+0x3000] ;  /* 0x0030000602107981 */ /* 0x000f62000c1e9d00 */
[----:B------:R-:W-:Y:S01]  /*13a0*/  IMAD.MOV.U32 R23, RZ, RZ, 0x1000 ;  /* 0x00001000ff177424 */ /* 0x000fe200078e00ff */
[----:B--2---:R-:W-:-:S02]  /*13b0*/  FSETP.GEU.AND P0, PT, R4, R5, PT ;  /* 0x000000050400720b */ /* 0x004fc40003f0e000 */
[----:B------:R-:W-:Y:S02]  /*13c0*/  FSETP.GEU.AND P1, PT, R6, R7, PT ;  /* 0x000000070600720b */ /* 0x000fe40003f2e000 */
[----:B---3--:R-:W-:Y:S02]  /*13d0*/  FSETP.GEU.AND P2, PT, R8, R9, PT ;  /* 0x000000090800720b */ /* 0x008fe40003f4e000 */
[----:B------:R-:W-:Y:S02]  /*13e0*/  FSETP.GEU.AND P3, PT, R10, R11, PT ;  /* 0x0000000b0a00720b */ /* 0x000fe40003f6e000 */
[----:B------:R-:W-:Y:S02]  /*13f0*/  FSEL R4, R5, R4, !P0 ;  /* 0x0000000405047208 */ /* 0x000fe40004000000 */
[----:B------:R-:W-:Y:S02]  /*1400*/  FSEL R7, R7, R6, !P1 ;  /* 0x0000000607077208 */ /* 0x000fe40004800000 */
[----:B------:R-:W-:-:S02]  /*1410*/  FSEL R8, R9, R8, !P2 ;  /* 0x0000000809087208 */ /* 0x000fc40005000000 */
[----:B------:R-:W-:Y:S02]  /*1420*/  FSEL R11, R11, R10, !P3 ;  /* 0x0000000a0b0b7208 */ /* 0x000fe40005800000 */
[----:B----4-:R-:W-:Y:S02]  /*1430*/  FSETP.GEU.AND P0, PT, R12, R13, PT ;  /* 0x0000000d0c00720b */ /* 0x010fe40003f0e000 */
[----:B------:R-:W-:Y:S02]  /*1440*/  FSETP.GEU.AND P1, PT, R14, R15, PT ;  /* 0x0000000f0e00720b */ /* 0x000fe40003f2e000 */
[----:B-----5:R-:W-:Y:S02]  /*1450*/  FSETP.GEU.AND P2, PT, R16, R17, PT ;  /* 0x000000111000720b */ /* 0x020fe40003f4e000 */
[----:B------:R-:W-:Y:S02]  /*1460*/  FSETP.GEU.AND P3, PT, R18, R19, PT ;  /* 0x000000131200720b */ /* 0x000fe40003f6e000 */
[----:B------:R-:W-:-:S02]  /*1470*/  FSEL R12, R13, R12, !P0 ;  /* 0x0000000c0d0c7208 */ /* 0x000fc40004000000 */
[----:B------:R-:W-:Y:S02]  /*1480*/  FSEL R15, R15, R14, !P1 ;  /* 0x0000000e0f0f7208 */ /* 0x000fe40004800000 */
[----:B------:R-:W-:Y:S02]  /*1490*/  FSEL R16, R17, R16, !P2 ;  /* 0x0000001011107208 */ /* 0x000fe40005000000 */
[----:B------:R-:W-:Y:S02]  /*14a0*/  FSEL R19, R19, R18, !P3 ;  /* 0x0000001213137208 */ /* 0x000fe40005800000 */
[----:B------:R-:W-:Y:S02]  /*14b0*/  FSETP.GEU.AND P2, PT, R12, R15, PT ;  /* 0x0000000f0c00720b */ /* 0x000fe40003f4e000 */
[----:B------:R-:W-:Y:S02]  /*14c0*/  FSETP.GEU.AND P3, PT, R16, R19, PT ;  /* 0x000000131000720b */ /* 0x000fe40003f6e000 */
[----:B------:R-:W-:-:S02]  /*14d0*/  FSETP.GEU.AND P1, PT, R8, R11, PT ;  /* 0x0000000b0800720b */ /* 0x000fc40003f2e000 */
[----:B------:R-:W-:Y:S02]  /*14e0*/  FSEL R12, R15, R12, !P2 ;  /* 0x0000000c0f0c7208 */ /* 0x000fe40005000000 */
[----:B------:R-:W-:Y:S02]  /*14f0*/  FSEL R19, R19, R16, !P3 ;  /* 0x0000001013137208 */ /* 0x000fe40005800000 */
[----:B------:R-:W-:Y:S02]  /*1500*/  FSEL R11, R11, R8, !P1 ;  /* 0x000000080b0b7208 */ /* 0x000fe40004800000 */
[----:B------:R-:W-:Y:S02]  /*1510*/  FSETP.GEU.AND P0, PT, R4, R7, PT ;  /* 0x000000070400720b */ /* 0x000fe40003f0e000 */
[----:B------:R-:W-:Y:S02]  /*1520*/  FSETP.GEU.AND P1, PT, R12, R19, PT ;  /* 0x000000130c00720b */ /* 0x000fe40003f2e000 */
[----:B------:R-:W-:-:S02]  /*1530*/  FSEL R4, R7, R4, !P0 ;  /* 0x0000000407047208 */ /* 0x000fc40004000000 */
[----:B------:R-:W-:Y:S02]  /*1540*/  FSEL R19, R19, R12, !P1 ;  /* 0x0000000c13137208 */ /* 0x000fe40004800000 */
[----:B------:R-:W-:Y:S02]  /*1550*/  ISETP.GE.U32.AND P1, PT, R20, 0x2000, PT ;  /* 0x000020001400780c */ /* 0x000fe40003f26070 */
[----:B------:R-:W-:-:S04]  /*1560*/  FSETP.GEU.AND P0, PT, R4, R11, PT ;  /* 0x0000000b0400720b */ /* 0x000fc80003f0e000 */
[----:B------:R-:W-:-:S04]  /*1570*/  FSEL R4, R11, R4, !P0 ;  /* 0x000000040b047208 */ /* 0x000fc80004000000 */
[----:B------:R-:W-:-:S04]  /*1580*/  FSETP.GEU.AND P0, PT, R4, R19, PT ;  /* 0x000000130400720b */ /* 0x000fc80003f0e000 */
[----:B------:R-:W-:Y:S01]  /*1590*/  FSEL R21, R19, R4, !P0 ;  /* 0x0000000413157208 */ /* 0x000fe20004000000 */
[----:B------:R-:W-:Y:S08]  /*15a0*/  @!P1 BRA `(.L_x_18) ;  /* 0x0000000000bc9947 */ /* 0x000ff00003800000 */
[----:B------:R-:W0:Y:S01]  /*15b0*/  LDC R24, c[0x0][0x390] ;  /* 0x0000e400ff187b82 */ /* 0x000e220000000800 */
[----:B------:R-:W-:Y:S02]  /*15c0*/  VIADD R22, R20, 0xfffff000 ;  /* 0xfffff00014167836 */ /* 0x000fe40000000000 */
[----:B------:R-:W-:-:S07]  /*15d0*/  IMAD.MOV.U32 R23, RZ, RZ, 0x1000 ;  /* 0x00001000ff177424 */ /* 0x000fce00078e00ff */
.L_x_20:
[----:B------:R-:W-:-:S05]  /*15e0*/  IMAD.WIDE R26, R23, 0x4, R2 ;  /* 0x00000004171a7825 */ /* 0x000fca00078e0202 */
[----:B------:R-:W2:Y:S04]  /*15f0*/  LDG.E.128.CONSTANT R8, desc[UR6][R26.64] ;  /* 0x000000061a087981 */ /* 0x000ea8000c1e9d00 */
[----:B------:R-:W3:Y:S04]  /*1600*/  LDG.E.128.CONSTANT R12, desc[UR6][R26.64+0x1000] ;  /* 0x001000061a0c7981 */ /* 0x000ee8000c1e9d00 */
[----:B------:R-:W4:Y:S04]  /*1610*/  LDG.E.128.CONSTANT R16, desc[UR6][R26.64+0x2000] ;  /* 0x002000061a107981 */ /* 0x000f28000c1e9d00 */
[----:B------:R-:W5:Y:S01]  /*1620*/  LDG.E.128.CONSTANT R4, desc[UR6][R26.64+0x3000] ;  /* 0x003000061a047981 */ /* 0x000f62000c1e9d00 */
[----:B0-----:R-:W-:Y:S01]  /*1630*/  IMAD.MOV.U32 R20, RZ, RZ, R24 ;  /* 0x000000ffff147224 */ /* 0x001fe200078e0018 */
        /* <DEDUP_REMOVED lines=14> */
[----:B------:R-:W-:Y:S01]  /*1720*/  FSEL R18, R4, R19, !P2 ;  /* 0x0000001304127208 */ /* 0x000fe20005000000 */
[----:B------:R-:W-:Y:S01]  /*1730*/  IMAD.IADD R4, R20, 0x1, -R23 ;  /* 0x0000000114047824 */ /* 0x000fe200078e0a17 */
[----:B------:R-:W-:Y:S02]  /*1740*/  FSEL R5, R6, R5, !P3 ;  /* 0x0000000506057208 */ /* 0x000fe40005800000 */
[----:B------:R-:W-:Y:S02]  /*1750*/  FSETP.GEU.AND P0, PT, R21, R8, PT ;  /* 0x000000081500720b */ /* 0x000fe40003f0e000 */
[----:B------:R-:W-:Y:S02]  /*1760*/  FSETP.GEU.AND P1, PT, R10, R13, PT ;  /* 0x0000000d0a00720b */ /* 0x000fe40003f2e000 */
[----:B------:R-:W-:-:S02]  /*1770*/  FSETP.GEU.AND P2, PT, R14, R17, PT ;  /* 0x000000110e00720b */ /* 0x000fc40003f4e000 */
[----:B------:R-:W-:Y:S02]  /*1780*/  FSETP.GEU.AND P3, PT, R18, R5, PT ;  /* 0x000000051200720b */ /* 0x000fe40003f6e000 */
[----:B------:R-:W-:Y:S02]  /*1790*/  FSEL R8, R8, R21, !P0 ;  /* 0x0000001508087208 */ /* 0x000fe40004000000 */
[----:B------:R-:W-:Y:S02]  /*17a0*/  FSEL R13, R13, R10, !P1 ;  /* 0x0000000a0d0d7208 */ /* 0x000fe40004800000 */
[----:B------:R-:W-:Y:S02]  /*17b0*/  FSEL R14, R17, R14, !P2 ;  /* 0x0000000e110e7208 */ /* 0x000fe40005000000 */
[----:B------:R-:W-:Y:S02]  /*17c0*/  FSEL R5, R5, R18, !P3 ;  /* 0x0000001205057208 */ /* 0x000fe40005800000 */
[----:B------:R-:W-:-:S02]  /*17d0*/  FSETP.GEU.AND P0, PT, R8, R13, PT ;  /* 0x0000000d0800720b */ /* 0x000fc40003f0e000 */
[----:B------:R-:W-:Y:S02]  /*17e0*/  FSETP.GEU.AND P1, PT, R14, R5, PT ;  /* 0x000000050e00720b */ /* 0x000fe40003f2e000 */
[----:B------:R-:W-:Y:S02]  /*17f0*/  FSEL R8, R13, R8, !P0 ;  /* 0x000000080d087208 */ /* 0x000fe40004000000 */
[----:B------:R-:W-:Y:S02]  /*1800*/  FSEL R5, R5, R14, !P1 ;  /* 0x0000000e05057208 */ /* 0x000fe40004800000 */
[----:B------:R-:W-:Y:S02]  /*1810*/  ISETP.GE.AND P1, PT, R4, 0x1000, PT ;  /* 0x000010000400780c */ /* 0x000fe40003f26270 */
[----:B------:R-:W-:-:S04]  /*1820*/  FSETP.GEU.AND P0, PT, R8, R5, PT ;  /* 0x000000050800720b */ /* 0x000fc80003f0e000 */
[----:B------:R-:W-:-:S04]  /*1830*/  FSEL R5, R5, R8, !P0 ;  /* 0x0000000805057208 */ /* 0x000fc80004000000 */
[----:B------:R-:W-:-:S04]  /*1840*/  FSETP.GEU.AND P0, PT, R5, R7, PT ;  /* 0x000000070500720b */ /* 0x000fc80003f0e000 */
[----:B------:R-:W-:Y:S01]  /*1850*/  FSEL R21, R7, R5, !P0 ;  /* 0x0000000507157208 */ /* 0x000fe20004000000 */
[----:B------:R-:W-:Y:S08]  /*1860*/  @!P1 BRA `(.L_x_19) ;  /* 0x00000008009c9947 */ /* 0x000ff00003800000 */
[----:B------:R-:W-:-:S05]  /*1870*/  VIADD R23, R23, 0x1000 ;  /* 0x0000100017177836 */ /* 0x000fca0000000000 */
[----:B------:R-:W-:-:S13]  /*1880*/  ISETP.GT.AND P0, PT, R23, R22, PT ;  /* 0x000000161700720c */ /* 0x000fda0003f04270 */
[----:B------:R-:W-:Y:S05]  /*1890*/  @!P0 BRA `(.L_x_20) ;  /* 0xfffffffc00508947 */ /* 0x000fea000383ffff */
.L_x_18:
[----:B------:R-:W-:-:S13]  /*18a0*/  ISETP.GE.AND P0, PT, R23, R20, PT ;  /* 0x000000141700720c */ /* 0x000fda0003f06270 */
[----:B------:R-:W-:Y:S05]  /*18b0*/  @P0 BRA `(.L_x_19) ;  /* 0x0000000800880947 */ /* 0x000fea0003800000 */
[----:B------:R-:W-:Y:S01]  /*18c0*/  IMAD.IADD R9, R20, 0x1, -R23 ;  /* 0x0000000114097824 */ /* 0x000fe200078e0a17 */
[----:B------:R-:W-:Y:S04]  /*18d0*/  BSSY.RECONVERGENT B1, `(.L_x_19) ;  /* 0x00000a0000017945 */ /* 0x000fe80003800200 */
[----:B------:R-:W-:-:S13]  /*18e0*/  ISETP.GE.AND P0, PT, R0, R9, PT ;  /* 0x000000090000720c */ /* 0x000fda0003f06270 */
[----:B------:R-:W-:Y:S05]  /*18f0*/  @P0 BRA `(.L_x_21) ;  /* 0x0000000800740947 */ /* 0x000fea0003800000 */
[----:B------:R-:W-:Y:S01]  /*1900*/  LOP3.LUT R2, RZ, R0, RZ, 0x33, !PT ;  /* 0x00000000ff027212 */ /* 0x000fe200078e33ff */
[----:B------:R-:W-:Y:S01]  /*1910*/  BSSY.RECONVERGENT B2, `(.L_x_22) ;  /* 0x0000016000027945 */ /* 0x000fe20003800200 */
[----:B------:R-:W-:Y:S02]  /*1920*/  IMAD.MOV.U32 R8, RZ, RZ, R0 ;  /* 0x000000ffff087224 */ /* 0x000fe400078e0000 */
[----:B------:R-:W-:-:S04]  /*1930*/  IADD3 R2, PT, PT, -R23, R20, R2 ;  /* 0x0000001417027210 */ /* 0x000fc80007ffe102 */
[C---:B------:R-:W-:Y:S02]  /*1940*/  LOP3.LUT R3, R2.reuse, 0x300, RZ, 0xc0, !PT ;  /* 0x0000030002037812 */ /* 0x040fe400078ec0ff */
[----:B------:R-:W-:Y:S02]  /*1950*/  ISETP.GE.U32.AND P2, PT, R2, 0x300, PT ;  /* 0x000003000200780c */ /* 0x000fe40003f46070 */
[----:B------:R-:W-:-:S13]  /*1960*/  ISETP.NE.AND P0, PT, R3, 0x300, PT ;  /* 0x000003000300780c */ /* 0x000fda0003f05270 */
[----:B------:R-:W-:Y:S05]  /*1970*/  @!P0 BRA `(.L_x_23) ;  /* 0x00000000003c8947 */ /* 0x000fea0003800000 */
[----:B------:R-:W0:Y:S01]  /*1980*/  LDC.64 R4, c[0x0][0x380] ;  /* 0x0000e000ff047b82 */ /* 0x000e220000000a00 */
[----:B------:R-:W-:Y:S01]  /*1990*/  LEA.HI R2, R2, 0x1, RZ, 0x18 ;  /* 0x0000000102027811 */ /* 0x000fe200078fc0ff */
[----:B------:R-:W-:Y:S02]  /*19a0*/  IMAD.IADD R7, R0, 0x1, R23 ;  /* 0x0000000100077824 */ /* 0x000fe400078e0217 */
[----:B------:R-:W-:Y:S01]  /*19b0*/  IMAD.MOV.U32 R8, RZ, RZ, R0 ;  /* 0x000000ffff087224 */ /* 0x000fe200078e0000 */
[----:B------:R-:W-:-:S05]  /*19c0*/  LOP3.LUT R2, R2, 0x3, RZ, 0xc0, !PT ;  /* 0x0000000302027812 */ /* 0x000fca00078ec0ff */
[----:B------:R-:W-:-:S07]  /*19d0*/  IMAD.MOV R6, RZ, RZ, -R2 ;  /* 0x000000ffff067224 */ /* 0x000fce00078e0a02 */
.L_x_24:
[----:B0-----:R-:W-:-:S06]  /*19e0*/  IMAD.WIDE.U32 R2, R7, 0x4, R4 ;  /* 0x0000000407027825 */ /* 0x001fcc00078e0004 */
[----:B------:R-:W2:Y:S01]  /*19f0*/  LDG.E.CONSTANT R2, desc[UR6][R2.64] ;  /* 0x0000000602027981 */ /* 0x000ea2000c1e9900 */
[----:B------:R-:W-:Y:S02]  /*1a00*/  VIADD R6, R6, 0x1 ;  /* 0x0000000106067836 */ /* 0x000fe40000000000 */
[----:B------:R-:W-:Y:S02]  /*1a10*/  VIADD R8, R8, 0x100 ;  /* 0x0000010008087836 */ /* 0x000fe40000000000 */
[----:B------:R-:W-:Y:S01]  /*1a20*/  VIADD R7, R7, 0x100 ;  /* 0x0000010007077836 */ /* 0x000fe20000000000 */
[----:B------:R-:W-:Y:S02]  /*1a30*/  ISETP.NE.AND P1, PT, R6, RZ, PT ;  /* 0x000000ff0600720c */ /* 0x000fe40003f25270 */
[----:B--2---:R-:W-:-:S04]  /*1a40*/  FSETP.GEU.AND P0, PT, R21, R2, PT ;  /* 0x000000021500720b */ /* 0x004fc80003f0e000 */
[----:B------:R-:W-:-:S07]  /*1a50*/  FSEL R21, R2, R21, !P0 ;  /* 0x0000001502157208 */ /* 0x000fce0004000000 */
[----:B------:R-:W-:Y:S05]  /*1a60*/  @P1 BRA `(.L_x_24) ;  /* 0xfffffffc00dc1947 */ /* 0x000fea000383ffff */
.L_x_23:
[----:B------:R-:W-:Y:S05]  /*1a70*/  BSYNC.RECONVERGENT B2 ;  /* 0x0000000000027941 */ /* 0x000fea0003800200 */
.L_x_22:
[----:B------:R-:W-:Y:S05]  /*1a80*/  @!P2 BRA `(.L_x_21) ;  /* 0x000000080010a947 */ /* 0x000fea0003800000 */
[----:B------:R-:W0:Y:S01]  /*1a90*/  LDCU.64 UR4, c[0x0][0x380] ;  /* 0x00007000ff0477ac */ /* 0x000e220008000a00 */
[----:B------:R-:W-:Y:S01]  /*1aa0*/  IMAD.IADD R5, R9, 0x1, -R8 ;  /* 0x0000000109057824 */ /* 0x000fe200078e0a08 */
[C---:B------:R-:W-:Y:S01]  /*1ab0*/  IADD3 R3, P0, PT, R8.reuse, R23, RZ ;  /* 0x0000001708037210 */ /* 0x040fe20007f1e0ff */
[----:B------:R-:W-:Y:S01]  /*1ac0*/  BSSY.RECONVERGENT B2, `(.L_x_25) ;  /* 0x000004a000027945 */ /* 0x000fe20003800200 */
[----:B------:R-:W-:Y:S02]  /*1ad0*/  IMAD.IADD R11, R8, 0x1, R23 ;  /* 0x00000001080b7824 */ /* 0x000fe400078e0217 */
[----:B------:R-:W-:Y:S01]  /*1ae0*/  ISETP.GT.AND P1, PT, R5, 0xc00, PT ;  /* 0x00000c000500780c */ /* 0x000fe20003f24270 */
[----:B------:R-:W-:Y:S01]  /*1af0*/  IMAD.X R4, RZ, RZ, RZ, P0 ;  /* 0x000000ffff047224 */ /* 0x000fe200000e06ff */
[----:B0-----:R-:W-:-:S04]  /*1b00*/  LEA R2, P0, R3, UR4, 0x2 ;  /* 0x0000000403027c11 */ /* 0x001fc8000f8010ff */
[----:B------:R-:W-:Y:S02]  /*1b10*/  LEA.HI.X R3, R3, UR5, R4, 0x2, P0 ;  /* 0x0000000503037c11 */ /* 0x000fe400080f1404 */
[----:B------:R-:W-:-:S05]  /*1b20*/  IADD3 R2, P0, PT, R2, 0x800, RZ ;  /* 0x0000080002027810 */ /* 0x000fca0007f1e0ff */
[----:B------:R-:W-:Y:S01]  /*1b30*/  IMAD.X R3, RZ, RZ, R3, P0 ;  /* 0x000000ffff037224 */ /* 0x000fe200000e0603 */
[----:B------:R-:W-:Y:S01]  /*1b40*/  PLOP3.LUT P0, PT, PT, PT, PT, 0x80, 0x8 ;  /* 0x000000000008781c */ /* 0x000fe20003f0f070 */
[----:B------:R-:W-:-:S12]  /*1b50*/  @!P1 BRA `(.L_x_26) ;  /* 0x0000000400009947 */ /* 0x000fd80003800000 */
[----:B------:R-:W-:Y:S01]  /*1b60*/  PLOP3.LUT P0, PT, PT, PT, PT, 0x8, 0x80 ;  /* 0x000000000080781c */ /* 0x000fe20003f0e170 */
[----:B------:R-:W-:-:S12]  /*1b70*/  VIADD R13, R9, 0xfffff400 ;  /* 0xfffff400090d7836 */ /* 0x000fd80000000000 */
.L_x_27:
[----:B------:R-:W0:Y:S01]  /*1b80*/  LDC.64 R4, c[0x0][0x380] ;  /* 0x0000e000ff047b82 */ /* 0x000e220000000a00 */
[----:B------:R-:W2:Y:S04]  /*1b90*/  LDG.E.CONSTANT R12, desc[UR6][R2.64+-0x400] ;  /* 0xfffc0006020c7981 */ /* 0x000ea8000c1e9900 */
[----:B------:R-:W3:Y:S01]  /*1ba0*/  LDG.E.CONSTANT R19, desc[UR6][R2.64] ;  /* 0x0000000602137981 */ /* 0x000ee2000c1e9900 */
[----:B------:R-:W-:-:S03]  /*1bb0*/  VIADD R25, R11, 0x400 ;  /* 0x000004000b197836 */ /* 0x000fc60000000000 */
[----:B------:R-:W4:Y:S04]  /*1bc0*/  LDG.E.CONSTANT R18, desc[UR6][R2.64+0x400] ;  /* 0x0004000602127981 */ /* 0x000f28000c1e9900 */
[----:B------:R-:W5:Y:S04]  /*1bd0*/  LDG.E.CONSTANT R16, desc[UR6][R2.64+0xc00] ;  /* 0x000c000602107981 */ /* 0x000f68000c1e9900 */
[----:B------:R-:W5:Y:S01]  /*1be0*/  LDG.E.CONSTANT R15, desc[UR6][R2.64+0x1000] ;  /* 0x00100006020f7981 */ /* 0x000f62000c1e9900 */
[----:B------:R-:W-:-:S03]  /*1bf0*/  VIADD R23, R11, 0x800 ;  /* 0x000008000b177836 */ /* 0x000fc60000000000 */
[----:B------:R-:W5:Y:S01]  /*1c00*/  LDG.E.CONSTANT R14, desc[UR6][R2.64+0x1400] ;  /* 0x00140006020e7981 */ /* 0x000f62000c1e9900 */
[----:B0-----:R-:W-:-:S03]  /*1c10*/  IMAD.WIDE.U32 R6, R11, 0x4, R4 ;  /* 0x000000040b067825 */ /* 0x001fc600078e0004 */
[----:B------:R-:W5:Y:S04]  /*1c20*/  LDG.E.CONSTANT R22, desc[UR6][R2.64+0x2000] ;  /* 0x0020000602167981 */ /* 0x000f68000c1e9900 */
[----:B------:R0:W2:Y:S01]  /*1c30*/  LDG.E.CONSTANT R10, desc[UR6][R6.64] ;  /* 0x00000006060a7981 */ /* 0x0000a2000c1e9900 */
[----:B------:R-:W-:-:S03]  /*1c40*/  IMAD.WIDE.U32 R24, R25, 0x4, R4 ;  /* 0x0000000419187825 */ /* 0x000fc600078e0004 */
[----:B------:R-:W5:Y:S04]  /*1c50*/  LDG.E.CONSTANT R20, desc[UR6][R2.64+0x2400] ;  /* 0x0024000602147981 */ /* 0x000f68000c1e9900 */
[----:B------:R-:W5:Y:S01]  /*1c60*/  LDG.E.CONSTANT R17, desc[UR6][R24.64] ;  /* 0x0000000618117981 */ /* 0x000f62000c1e9900 */
[----:B0-----:R-:W-:-:S03]  /*1c70*/  IMAD.WIDE.U32 R6, R23, 0x4, R4 ;  /* 0x0000000417067825 */ /* 0x001fc600078e0004 */
[----:B------:R-:W5:Y:S04]  /*1c80*/  LDG.E.CONSTANT R23, desc[UR6][R2.64+0x1c00] ;  /* 0x001c000602177981 */ /* 0x000f68000c1e9900 */
[----:B------:R-:W5:Y:S01]  /*1c90*/  LDG.E.CONSTANT R6, desc[UR6][R6.64] ;  /* 0x0000000606067981 */ /* 0x000f62000c1e9900 */
[----:B------:R-:W-:-:S03]  /*1ca0*/  VIADD R27, R11, 0xc00 ;  /* 0x00000c000b1b7836 */ /* 0x000fc60000000000 */
[----:B------:R-:W5:Y:S01]  /*1cb0*/  LDG.E.CONSTANT R26, desc[UR6][R2.64+0x2c00] ;  /* 0x002c0006021a7981 */ /* 0x000f62000c1e9900 */
[----:B------:R-:W-:-:S03]  /*1cc0*/  IMAD.WIDE.U32 R4, R27, 0x4, R4 ;  /* 0x000000041b047825 */ /* 0x000fc600078e0004 */
[----:B------:R-:W5:Y:S04]  /*1cd0*/  LDG.E.CONSTANT R25, desc[UR6][R2.64+0x3000] ;  /* 0x0030000602197981 */ /* 0x000f68000c1e9900 */
[----:B------:R-:W5:Y:S04]  /*1ce0*/  LDG.E.CONSTANT R4, desc[UR6][R4.64] ;  /* 0x0000000604047981 */ /* 0x000f68000c1e9900 */
[----:B------:R0:W5:Y:S01]  /*1cf0*/  LDG.E.CONSTANT R24, desc[UR6][R2.64+0x3400] ;  /* 0x0034000602187981 */ /* 0x000162000c1e9900 */
[----:B------:R-:W-:-:S05]  /*1d00*/  VIADD R8, R8, 0x1000 ;  /* 0x0000100008087836 */ /* 0x000fca0000000000 */
[----:B------:R-:W-:Y:S02]  /*1d10*/  ISETP.GE.AND P2, PT, R8, R13, PT ;  /* 0x0000000d0800720c */ /* 0x000fe40003f46270 */
[----:B0-----:R-:W-:Y:S01]  /*1d20*/  IADD3 R2, P3, PT, R2, 0x4000, RZ ;  /* 0x0000400002027810 */ /* 0x001fe20007f7e0ff */
[----:B------:R-:W-:-:S04]  /*1d30*/  VIADD R11, R11, 0x1000 ;  /* 0x000010000b0b7836 */ /* 0x000fc80000000000 */
[----:B------:R-:W-:Y:S01]  /*1d40*/  IMAD.X R3, RZ, RZ, R3, P3 ;  /* 0x000000ffff037224 */ /* 0x000fe200018e0603 */
[----:B--2---:R-:W-:-:S04]  /*1d50*/  FSETP.GEU.AND P1, PT, R21, R10, PT ;  /* 0x0000000a1500720b */ /* 0x004fc80003f2e000 */
[----:B------:R-:W-:-:S04]  /*1d60*/  FSEL R21, R10, R21, !P1 ;  /* 0x000000150a157208 */ /* 0x000fc80004800000 */
[----:B------:R-:W-:-:S04]  /*1d70*/  FSETP.GEU.AND P1, PT, R21, R12, PT ;  /* 0x0000000c1500720b */ /* 0x000fc80003f2e000 */
[----:B------:R-:W-:-:S04]  /*1d80*/  FSEL R12, R12, R21, !P1 ;  /* 0x000000150c0c7208 */ /* 0x000fc80004800000 */
[----:B---3--:R-:W-:-:S04]  /*1d90*/  FSETP.GEU.AND P1, PT, R12, R19, PT ;  /* 0x000000130c00720b */ /* 0x008fc80003f2e000 */
[----:B------:R-:W-:-:S04]  /*1da0*/  FSEL R19, R19, R12, !P1 ;  /* 0x0000000c13137208 */ /* 0x000fc80004800000 */
[----:B----4-:R-:W-:-:S04]  /*1db0*/  FSETP.GEU.AND P1, PT, R19, R18, PT ;  /* 0x000000121300720b */ /* 0x010fc80003f2e000 */
[----:B------:R-:W-:-:S04]  /*1dc0*/  FSEL R18, R18, R19, !P1 ;  /* 0x0000001312127208 */ /* 0x000fc80004800000 */
[----:B-----5:R-:W-:-:S04]  /*1dd0*/  FSETP.GEU.AND P1, PT, R18, R17, PT ;  /* 0x000000111200720b */ /* 0x020fc80003f2e000 */
        /* <DEDUP_REMOVED lines=24> */
.L_x_26:
[----:B------:R-:W-:Y:S05]  /*1f60*/  BSYNC.RECONVERGENT B2 ;  /* 0x0000000000027941 */ /* 0x000fea0003800200 */
.L_x_25:
[----:B------:R-:W-:Y:S01]  /*1f70*/  IMAD.IADD R4, R9, 0x1, -R8 ;  /* 0x0000000109047824 */ /* 0x000fe200078e0a08 */
[----:B------:R-:W-:Y:S04]  /*1f80*/  BSSY.RECONVERGENT B2, `(.L_x_28) ;  /* 0x0000024000027945 */ /* 0x000fe80003800200 */
[----:B------:R-:W-:-:S13]  /*1f90*/  ISETP.GT.AND P1, PT, R4, 0x400, PT ;  /* 0x000004000400780c */ /* 0x000fda0003f24270 */
[----:B------:R-:W-:Y:S05]  /*1fa0*/  @!P1 BRA `(.L_x_29) ;  /* 0x0000000000849947 */ /* 0x000fea0003800000 */
[----:B------:R-:W0:Y:S01]  /*1fb0*/  LDC.64 R6, c[0x0][0x380] ;  /* 0x0000e000ff067b82 */ /* 0x000e220000000a00 */
[----:B------:R-:W2:Y:S04]  /*1fc0*/  LDG.E.CONSTANT R13, desc[UR6][R2.64+-0x400] ;  /* 0xfffc0006020d7981 */ /* 0x000ea8000c1e9900 */
[----:B------:R-:W3:Y:S01]  /*1fd0*/  LDG.E.CONSTANT R15, desc[UR6][R2.64] ;  /* 0x00000006020f7981 */ /* 0x000ee2000c1e9900 */
[----:B------:R-:W-:-:S03]  /*1fe0*/  VIADD R19, R11, 0x400 ;  /* 0x000004000b137836 */ /* 0x000fc60000000000 */
[----:B------:R-:W4:Y:S04]  /*1ff0*/  LDG.E.CONSTANT R17, desc[UR6][R2.64+0x400] ;  /* 0x0004000602117981 */ /* 0x000f28000c1e9900 */
[----:B------:R-:W5:Y:S04]  /*2000*/  LDG.E.CONSTANT R23, desc[UR6][R2.64+0x1000] ;  /* 0x0010000602177981 */ /* 0x000f68000c1e9900 */
[----:B------:R-:W5:Y:S01]  /*2010*/  LDG.E.CONSTANT R25, desc[UR6][R2.64+0x1400] ;  /* 0x0014000602197981 */ /* 0x000f62000c1e9900 */
[----:B0-----:R-:W-:-:S06]  /*2020*/  IMAD.WIDE.U32 R4, R11, 0x4, R6 ;  /* 0x000000040b047825 */ /* 0x001fcc00078e0006 */
[----:B------:R-:W2:Y:S01]  /*2030*/  LDG.E.CONSTANT R4, desc[UR6][R4.64] ;  /* 0x0000000604047981 */ /* 0x000ea2000c1e9900 */
[----:B------:R-:W-:-:S03]  /*2040*/  IMAD.WIDE.U32 R6, R19, 0x4, R6 ;  /* 0x0000000413067825 */ /* 0x000fc600078e0006 */
[----:B------:R0:W5:Y:S04]  /*2050*/  LDG.E.CONSTANT R19, desc[UR6][R2.64+0xc00] ;  /* 0x000c000602137981 */ /* 0x000168000c1e9900 */
[----:B------:R-:W5:Y:S01]  /*2060*/  LDG.E.CONSTANT R7, desc[UR6][R6.64] ;  /* 0x0000000606077981 */ /* 0x000f62000c1e9900 */
[----:B------:R-:W-:Y:S01]  /*2070*/  VIADD R8, R8, 0x800 ;  /* 0x0000080008087836 */ /* 0x000fe20000000000 */
        /* <DEDUP_REMOVED lines=17> */
[----:B------:R-:W-:Y:S02]  /*2190*/  FSETP.GEU.AND P1, PT, R4, R25, PT ;  /* 0x000000190400720b */ /* 0x000fe40003f2e000 */
[----:B------:R-:W-:Y:S02]  /*21a0*/  PLOP3.LUT P0, PT, PT, PT, PT, 0x8, 0x80 ;  /* 0x000000000080781c */ /* 0x000fe40003f0e170 */
[----:B------:R-:W-:-:S11]  /*21b0*/  FSEL R21, R25, R4, !P1 ;  /* 0x0000000419157208 */ /* 0x000fd60004800000 */
.L_x_29:
[----:B------:R-:W-:Y:S05]  /*21c0*/  BSYNC.RECONVERGENT B2 ;  /* 0x0000000000027941 */ /* 0x000fea0003800200 */
.L_x_28:
[----:B------:R-:W-:-:S13]  /*21d0*/  ISETP.LT.OR P0, PT, R8, R9, P0 ;  /* 0x000000090800720c */ /* 0x000fda0000701670 */
[----:B------:R-:W-:Y:S05]  /*21e0*/  @!P0 BRA `(.L_x_21) ;  /* 0x0000000000388947 */ /* 0x000fea0003800000 */
[----:B------:R-:W0:Y:S01]  /*21f0*/  LDC.64 R4, c[0x0][0x380] ;  /* 0x0000e000ff047b82 */ /* 0x000e220000000a00 */
[----:B------:R-:W2:Y:S04]  /*2200*/  LDG.E.CONSTANT R6, desc[UR6][R2.64+-0x400] ;  /* 0xfffc000602067981 */ /* 0x000ea8000c1e9900 */
[----:B------:R-:W3:Y:S04]  /*2210*/  LDG.E.CONSTANT R7, desc[UR6][R2.64] ;  /* 0x0000000602077981 */ /* 0x000ee8000c1e9900 */
[----:B------:R-:W4:Y:S01]  /*2220*/  LDG.E.CONSTANT R9, desc[UR6][R2.64+0x400] ;  /* 0x0004000602097981 */ /* 0x000f22000c1e9900 */
[----:B0-----:R-:W-:-:S06]  /*2230*/  IMAD.WIDE.U32 R4, R11, 0x4, R4 ;  /* 0x000000040b047825 */ /* 0x001fcc00078e0004 */
[----:B------:R-:W5:Y:S02]  /*2240*/  LDG.E.CONSTANT R4, desc[UR6][R4.64] ;  /* 0x0000000604047981 */ /* 0x000f64000c1e9900 */
[----:B-----5:R-:W-:-:S04]  /*2250*/  FSETP.GEU.AND P0, PT, R21, R4, PT ;  /* 0x000000041500720b */ /* 0x020fc80003f0e000 */
[----:B------:R-:W-:-:S04]  /*2260*/  FSEL R21, R4, R21, !P0 ;  /* 0x0000001504157208 */ /* 0x000fc80004000000 */
[----:B--2---:R-:W-:-:S04]  /*2270*/  FSETP.GEU.AND P0, PT, R21, R6, PT ;  /* 0x000000061500720b */ /* 0x004fc80003f0e000 */
[----:B------:R-:W-:-:S04]  /*2280*/  FSEL R6, R6, R21, !P0 ;  /* 0x0000001506067208 */ /* 0x000fc80004000000 */
[----:B---3--:R-:W-:-:S04]  /*2290*/  FSETP.GEU.AND P0, PT, R6, R7, PT ;  /* 0x000000070600720b */ /* 0x008fc80003f0e000 */
[----:B------:R-:W-:-:S04]  /*22a0*/  FSEL R6, R7, R6, !P0 ;  /* 0x0000000607067208 */ /* 0x000fc80004000000 */
[----:B----4-:R-:W-:-:S04]  /*22b0*/  FSETP.GEU.AND P0, PT, R6, R9, PT ;  /* 0x000000090600720b */ /* 0x010fc80003f0e000 */
[----:B------:R-:W-:-:S09]  /*22c0*/  FSEL R21, R9, R6, !P0 ;  /* 0x0000000609157208 */ /* 0x000fd20004000000 */
.L_x_21:
[----:B------:R-:W-:Y:S05]  /*22d0*/  BSYNC.RECONVERGENT B1 ;  /* 0x0000000000017941 */ /* 0x000fea0003800200 */
.L_x_19:
[----:B------:R-:W0:Y:S01]  /*22e0*/  S2R R6, SR_LANEID ;  /* 0x0000000000067919 */ /* 0x000e220000000000 */
[----:B------:R-:W1:Y:S02]  /*22f0*/  SHFL.DOWN PT, R2, R21, 0x1, 0x1f ;  /* 0x08201f0015027f89 */ /* 0x000e6400000e0000 */
[----:B-1----:R-:W-:Y:S02]  /*2300*/  FSETP.GEU.AND P0, PT, R21, R2, PT ;  /* 0x000000021500720b */ /* 0x002fe40003f0e000 */
[C---:B0-----:R-:W-:Y:S02]  /*2310*/  ISETP.GT.AND P1, PT, R6.reuse, 0x1e, PT ;  /* 0x0000001e0600780c */ /* 0x041fe40003f24270 */
[----:B------:R-:W-:-:S11]  /*2320*/  ISETP.NE.AND P2, PT, R6, RZ, PT ;  /* 0x000000ff0600720c */ /* 0x000fd60003f45270 */
[----:B------:R-:W-:Y:S02]  /*2330*/  @!P1 FSEL R21, R2, R21, !P0 ;  /* 0x0000001502159208 */ /* 0x000fe40004000000 */
[----:B------:R-:W-:Y:S01]  /*2340*/  ISETP.GT.AND P1, PT, R6, 0x1d, PT ;  /* 0x0000001d0600780c */ /* 0x000fe20003f24270 */
[----:B------:R-:W0:Y:S01]  /*2350*/  @!P2 S2R R5, SR_CgaCtaId ;  /* 0x000000000005a919 */ /* 0x000e220000008800 */
[----:B------:R-:W-:Y:S02]  /*2360*/  @!P2 MOV R4, 0x400 ;  /* 0x000004000004a802 */ /* 0x000fe40000000f00 */
[----:B------:R-:W-:Y:S01]  /*2370*/  @!P2 SHF.R.U32.HI R3, RZ, 0x3, R0 ;  /* 0x00000003ff03a819 */ /* 0x000fe20000011600 */
[----:B------:R-:W1:Y:S03]  /*2380*/  SHFL.DOWN PT, R2, R21, 0x2, 0x1f ;  /* 0x08401f0015027f89 */ /* 0x000e6600000e0000 */
[----:B------:R-:W-:-:S02]  /*2390*/  @!P2 LOP3.LUT R3, R3, 0x7c, RZ, 0xc0, !PT ;  /* 0x0000007c0303a812 */ /* 0x000fc400078ec0ff */
[----:B-1----:R-:W-:-:S04]  /*23a0*/  FSETP.GEU.AND P0, PT, R21, R2, PT ;  /* 0x000000021500720b */ /* 0x002fc80003f0e000 */
[----:B------:R-:W-:Y:S02]  /*23b0*/  @!P1 FSEL R21, R2, R21, !P0 ;  /* 0x0000001502159208 */ /* 0x000fe40004000000 */
[----:B------:R-:W-:Y:S02]  /*23c0*/  ISETP.GT.AND P1, PT, R6, 0x1b, PT ;  /* 0x0000001b0600780c */ /* 0x000fe40003f24270 */
[----:B0-----:R-:W-:Y:S01]  /*23d0*/  @!P2 LEA R4, R5, R4, 0x18 ;  /* 0x000000040504a211 */ /* 0x001fe200078ec0ff */
[----:B------:R-:W0:Y:S04]  /*23e0*/  SHFL.DOWN PT, R2, R21, 0x4, 0x1f ;  /* 0x08801f0015027f89 */ /* 0x000e2800000e0000 */
[----:B------:R-:W-:Y:S01]  /*23f0*/  @!P2 IMAD.IADD R3, R3, 0x1, R4 ;  /* 0x000000010303a824 */ /* 0x000fe200078e0204 */
[----:B0-----:R-:W-:-:S05]  /*2400*/  FSETP.GEU.AND P0, PT, R21, R2, PT ;  /* 0x000000021500720b */ /* 0x001fca0003f0e000 */
        /* <DEDUP_REMOVED lines=35> */
.L_x_2:
        /* <DEDUP_REMOVED lines=12> */
.L_x_32:
[----:B------:R-:W-:Y:S05]  /*2700*/  BSYNC.RECONVERGENT B1 ;  /* 0x0000000000017941 */ /* 0x000fea0003800200 */
.L_x_31:
        /* <DEDUP_REMOVED lines=16> */
.L_x_37:
        /* <DEDUP_REMOVED lines=10> */
.L_x_36:
[----:B------:R-:W-:Y:S05]  /*28b0*/  BSYNC.RECONVERGENT B2 ;  /* 0x0000000000027941 */ /* 0x000fea0003800200 */
.L_x_35:
        /* <DEDUP_REMOVED lines=8> */
.L_x_40:
        /* <DEDUP_REMOVED lines=59> */
.L_x_39:
[----:B------:R-:W-:Y:S05]  /*2cf0*/  BSYNC.RECONVERGENT B2 ;  /* 0x0000000000027941 */ /* 0x000fea0003800200 */
.L_x_38:
        /* <DEDUP_REMOVED lines=34> */
.L_x_42:
[----:B------:R-:W-:Y:S05]  /*2f20*/  BSYNC.RECONVERGENT B2 ;  /* 0x0000000000027941 */ /* 0x000fea0003800200 */
.L_x_41:
        /* <DEDUP_REMOVED lines=16> */
.L_x_34:
[----:B------:R-:W-:Y:S05]  /*3030*/  BSYNC.RECONVERGENT B1 ;  /* 0x0000000000017941 */ /* 0x000fea0003800200 */
.L_x_33:
        /* <DEDUP_REMOVED lines=58> */
.L_x_43:
[----:B------:R-:W-:Y:S01]  /*33e0*/  LOP3.LUT R0, R7, 0x3e0, RZ, 0xc0, !PT ;  /* 0x000003e007007812 */ /* 0x000fe200078ec0ff */
[----:B0-----:R-:W0:Y:S03]  /*33f0*/  S2R R2, SR_LANEID ;  /* 0x0000000000027919 */ /* 0x001e260000000000 */
[----:B------:R-:W-:Y:S01]  /*3400*/  LOP3.LUT R9, RZ, R0, RZ, 0x33, !PT ;  /* 0x00000000ff097212 */ /* 0x000fe200078e33ff */
[----:B------:R-:W-:-:S04]  /*3410*/  VIADD R3, R0, 0x20 ;  /* 0x0000002000037836 */ /* 0x000fc80000000000 */
[----:B------:R-:W-:Y:S01]  /*3420*/  IMAD.IADD R9, R9, 0x1, R20 ;  /* 0x0000000109097824 */ /* 0x000fe200078e0214 */
[----:B------:R-:W-:-:S04]  /*3430*/  ISETP.GT.AND P0, PT, R3, R20, PT ;  /* 0x000000140300720c */ /* 0x000fc80003f04270 */
[----:B------:R-:W-:-:S05]  /*3440*/  SEL R4, R9, 0x1f, P0 ;  /* 0x0000001f09047807 */ /* 0x000fca0000000000 */
[----:B------:R-:W1:Y:S01]  /*3450*/  SHFL.DOWN PT, R0, R5, 0x1, R4 ;  /* 0x0820000005007989 */ /* 0x000e6200000e0004 */
[C---:B0-----:R-:W-:Y:S01]  /*3460*/  ISETP.GE.AND P1, PT, R2.reuse, R4, PT ;  /* 0x000000040200720c */ /* 0x041fe20003f26270 */
[----:B------:R-:W-:Y:S01]  /*3470*/  VIADD R3, R2, 0x2 ;  /* 0x0000000202037836 */ /* 0x000fe20000000000 */
[----:B-1----:R-:W-:-:S11]  /*3480*/  FSETP.GEU.AND P0, PT, R5, R0, PT ;  /* 0x000000000500720b */ /* 0x002fd60003f0e000 */
[----:B------:R-:W-:Y:S02]  /*3490*/  @!P1 FSEL R5, R0, R5, !P0 ;  /* 0x0000000500059208 */ /* 0x000fe40004000000 */
[----:B------:R-:W-:Y:S01]  /*34a0*/  ISETP.GT.AND P1, PT, R3, R4, PT ;  /* 0x000000040300720c */ /* 0x000fe20003f24270 */
[----:B------:R-:W-:Y:S02]  /*34b0*/  VIADD R3, R2, 0x4 ;  /* 0x0000000402037836 */ /* 0x000fe40000000000 */
[----:B------:R-:W0:Y:S02]  /*34c0*/  SHFL.DOWN PT, R0, R5, 0x2, R4 ;  /* 0x0840000005007989 */ /* 0x000e2400000e0004 */
[----:B0-----:R-:W-:-:S08]  /*34d0*/  FSETP.GEU.AND P0, PT, R5, R0, PT ;  /* 0x000000000500720b */ /* 0x001fd00003f0e000 */
[----:B------:R-:W-:Y:S02]  /*34e0*/  @!P1 FSEL R5, R0, R5, !P0 ;  /* 0x0000000500059208 */ /* 0x000fe40004000000 */
[-C--:B------:R-:W-:Y:S01]  /*34f0*/  ISETP.GT.AND P1, PT, R3, R4.reuse, PT ;  /* 0x000000040300720c */ /* 0x080fe20003f24270 */
[C---:B------:R-:W-:Y:S02]  /*3500*/  VIADD R3, R2.reuse, 0x8 ;  /* 0x0000000802037836 */ /* 0x040fe40000000000 */
[----:B------:R-:W0:Y:S03]  /*3510*/  SHFL.DOWN PT, R0, R5, 0x4, R4 ;  /* 0x0880000005007989 */ /* 0x000e2600000e0004 */
[----:B------:R-:W-:Y:S01]  /*3520*/  ISETP.GT.AND P2, PT, R3, R4, PT ;  /* 0x000000040300720c */ /* 0x000fe20003f44270 */
[----:B------:R-:W-:Y:S01]  /*3530*/  VIADD R3, R2, 0x10 ;  /* 0x0000001002037836 */ /* 0x000fe20000000000 */
[----:B0-----:R-:W-:-:S05]  /*3540*/  FSETP.GEU.AND P0, PT, R5, R0, PT ;  /* 0x000000000500720b */ /* 0x001fca0003f0e000 */
[----:B------:R-:W-:Y:S02]  /*3550*/  @!P1 FSEL R5, R0, R5, !P0 ;  /* 0x0000000500059208 */ /* 0x000fe40004000000 */
[----:B------:R-:W-:-:S03]  /*3560*/  ISETP.NE.AND P0, PT, R2, RZ, PT ;  /* 0x000000ff0200720c */ /* 0x000fc60003f05270 */
[----:B------:R-:W0:Y:S10]  /*3570*/  SHFL.DOWN PT, R0, R5, 0x8, R4 ;  /* 0x0900000005007989 */ /* 0x000e3400000e0004 */
[----:B------:R-:W1:Y:S01]  /*3580*/  @!P0 S2R R6, SR_CgaCtaId ;  /* 0x0000000000068919 */ /* 0x000e620000008800 */
[----:B------:R-:W-:-:S04]  /*3590*/  @!P0 SHF.R.U32.HI R2, RZ, 0x3, R7 ;  /* 0x00000003ff028819 */ /* 0x000fc80000011607 */
[----:B------:R-:W-:Y:S02]  /*35a0*/  @!P0 LOP3.LUT R2, R2, 0x7c, RZ, 0xc0, !PT ;  /* 0x0000007c02028812 */ /* 0x000fe400078ec0ff */
[----:B0-----:R-:W-:-:S04]  /*35b0*/  FSETP.GEU.AND P1, PT, R5, R0, PT ;  /* 0x000000000500720b */ /* 0x001fc80003f2e000 */
[----:B------:R-:W-:Y:S02]  /*35c0*/  @!P2 FSEL R5, R0, R5, !P1 ;  /* 0x000000050005a208 */ /* 0x000fe40004800000 */
[----:B------:R-:W-:Y:S02]  /*35d0*/  ISETP.GT.AND P2, PT, R3, R4, PT ;  /* 0x000000040300720c */ /* 0x000fe40003f44270 */
[----:B------:R-:W-:Y:S01]  /*35e0*/  @!P0 MOV R3, 0x400 ;  /* 0x0000040000038802 */ /* 0x000fe20000000f00 */
[----:B------:R-:W0:Y:S03]  /*35f0*/  SHFL.DOWN PT, R0, R5, 0x10, R4 ;  /* 0x0a00000005007989 */ /* 0x000e2600000e0004 */
        /* <DEDUP_REMOVED lines=37> */
.L_x_30:
[----:B------:R-:W0:Y:S01]  /*3850*/  S2R R8, SR_TID.X ;  /* 0x0000000000087919 */ /* 0x000e220000002100 */
[----:B------:R-:W0:Y:S02]  /*3860*/  LDC.64 R2, c[0x0][0x380] ;  /* 0x0000e000ff027b82 */ /* 0x000e240000000a00 */
[----:B0-----:R-:W-:-:S05]  /*3870*/  IMAD.WIDE.U32 R2, R8, 0x4, R2 ;  /* 0x0000000408027825 */ /* 0x001fca00078e0002 */
[----:B------:R-:W2:Y:S04]  /*3880*/  LDG.E.CONSTANT R19, desc[UR6][R2.64] ;  /* 0x0000000602137981 */ /* 0x000ea8000c1e9900 */
[----:B------:R-:W2:Y:S04]  /*3890*/  LDG.E.CONSTANT R0, desc[UR6][R2.64+0x400] ;  /* 0x0004000602007981 */ /* 0x000ea8000c1e9900 */
[----:B------:R-:W3:Y:S04]  /*38a0*/  LDG.E.CONSTANT R4, desc[UR6][R2.64+0x800] ;  /* 0x0008000602047981 */ /* 0x000ee8000c1e9900 */
[----:B------:R-:W3:Y:S04]  /*38b0*/  LDG.E.CONSTANT R5, desc[UR6][R2.64+0xc00] ;  /* 0x000c000602057981 */ /* 0x000ee8000c1e9900 */
[----:B------:R-:W4:Y:S04]  /*38c0*/  LDG.E.CONSTANT R6, desc[UR6][R2.64+0x1000] ;  /* 0x0010000602067981 */ /* 0x000f28000c1e9900 */
[----:B------:R-:W4:Y:S04]  /*38d0*/  LDG.E.CONSTANT R7, desc[UR6][R2.64+0x1400] ;  /* 0x0014000602077981 */ /* 0x000f28000c1e9900 */
[----:B------:R-:W5:Y:S04]  /*38e0*/  LDG.E.CONSTANT R9, desc[UR6][R2.64+0x1800] ;  /* 0x0018000602097981 */ /* 0x000f68000c1e9900 */
        /* <DEDUP_REMOVED lines=8> */
[----:B------:R-:W5:Y:S01]  /*3970*/  LDG.E.CONSTANT R18, desc[UR6][R2.64+0x3c00] ;  /* 0x003c000602127981 */ /* 0x000f62000c1e9900 */
[----:B--2---:R-:W-:-:S04]  /*3980*/  FSETP.GEU.AND P0, PT, R19, R0, PT ;  /* 0x000000001300720b */ /* 0x004fc80003f0e000 */
[----:B------:R-:W-:Y:S02]  /*3990*/  FSEL R0, R0, R19, !P0 ;  /* 0x0000001300007208 */ /* 0x000fe40004000000 */
[----:B---3--:R-:W-:-:S04]  /*39a0*/  FSETP.GEU.AND P1, PT, R4, R5, PT ;  /* 0x000000050400720b */ /* 0x008fc80003f2e000 */
[----:B------:R-:W-:Y:S02]  /*39b0*/  FSEL R5, R5, R4, !P1 ;  /* 0x0000000405057208 */ /* 0x000fe40004800000 */
[----:B----4-:R-:W-:-:S04]  /*39c0*/  FSETP.GEU.AND P2, PT, R6, R7, PT ;  /* 0x000000070600720b */ /* 0x010fc80003f4e000 */
[----:B------:R-:W-:Y:S02]  /*39d0*/  FSEL R6, R7, R6, !P2 ;  /* 0x0000000607067208 */ /* 0x000fe40005000000 */
[----:B-----5:R-:W-:-:S04]  /*39e0*/  FSETP.GEU.AND P3, PT, R9, R10, PT ;  /* 0x0000000a0900720b */ /* 0x020fc80003f6e000 */
[----:B------:R-:W-:Y:S02]  /*39f0*/  FSEL R9, R10, R9, !P3 ;  /* 0x000000090a097208 */ /* 0x000fe40005800000 */
[----:B------:R-:W-:-:S04]  /*3a00*/  FSETP.GEU.AND P0, PT, R11, R12, PT ;  /* 0x0000000c0b00720b */ /* 0x000fc80003f0e000 */
[----:B------:R-:W-:Y:S02]  /*3a10*/  FSEL R11, R12, R11, !P0 ;  /* 0x0000000b0c0b7208 */ /* 0x000fe40004000000 */
[----:B------:R-:W-:Y:S02]  /*3a20*/  FSETP.GEU.AND P0, PT, R0, R5, PT ;  /* 0x000000050000720b */ /* 0x000fe40003f0e000 */
[----:B------:R-:W-:Y:S02]  /*3a30*/  FSETP.GEU.AND P1, PT, R13, R14, PT ;  /* 0x0000000e0d00720b */ /* 0x000fe40003f2e000 */
[----:B------:R-:W-:Y:S02]  /*3a40*/  FSEL R0, R5, R0, !P0 ;  /* 0x0000000005007208 */ /* 0x000fe40004000000 */
[----:B------:R-:W-:Y:S02]  /*3a50*/  FSEL R14, R14, R13, !P1 ;  /* 0x0000000d0e0e7208 */ /* 0x000fe40004800000 */
[----:B------:R-:W-:-:S02]  /*3a60*/  FSETP.GEU.AND P1, PT, R6, R9, PT ;  /* 0x000000090600720b */ /* 0x000fc40003f2e000 */
[----:B------:R-:W-:Y:S02]  /*3a70*/  FSETP.GEU.AND P2, PT, R15, R16, PT ;  /* 0x000000100f00720b */ /* 0x000fe40003f4e000 */
[----:B------:R-:W-:Y:S02]  /*3a80*/  FSEL R9, R9, R6, !P1 ;  /* 0x0000000609097208 */ /* 0x000fe40004800000 */
[----:B------:R-:W-:Y:S02]  /*3a90*/  FSEL R15, R16, R15, !P2 ;  /* 0x0000000f100f7208 */ /* 0x000fe40005000000 */
[----:B------:R-:W-:Y:S02]  /*3aa0*/  FSETP.GEU.AND P2, PT, R11, R14, PT ;  /* 0x0000000e0b00720b */ /* 0x000fe40003f4e000 */
[----:B------:R-:W-:Y:S02]  /*3ab0*/  FSETP.GEU.AND P3, PT, R17, R18, PT ;  /* 0x000000121100720b */ /* 0x000fe40003f6e000 */
[----:B------:R-:W-:-:S02]  /*3ac0*/  FSEL R11, R14, R11, !P2 ;  /* 0x0000000b0e0b7208 */ /* 0x000fc40005000000 */
[----:B------:R-:W-:Y:S02]  /*3ad0*/  FSEL R18, R18, R17, !P3 ;  /* 0x0000001112127208 */ /* 0x000fe40005800000 */
[----:B------:R-:W-:Y:S02]  /*3ae0*/  FSETP.GEU.AND P0, PT, R0, R9, PT ;  /* 0x000000090000720b */ /* 0x000fe40003f0e000 */
[----:B------:R-:W-:Y:S02]  /*3af0*/  FSETP.GEU.AND P3, PT, R15, R18, PT ;  /* 0x000000120f00720b */ /* 0x000fe40003f6e000 */
[----:B------:R-:W-:Y:S02]  /*3b00*/  FSEL R0, R9, R0, !P0 ;  /* 0x0000000009007208 */ /* 0x000fe40004000000 */
[----:B------:R-:W-:-:S04]  /*3b10*/  FSEL R18, R18, R15, !P3 ;  /* 0x0000000f12127208 */ /* 0x000fc80005800000 */
[----:B------:R-:W-:-:S04]  /*3b20*/  FSETP.GEU.AND P1, PT, R11, R18, PT ;  /* 0x000000120b00720b */ /* 0x000fc80003f2e000 */
[----:B------:R-:W-:Y:S01]  /*3b30*/  FSEL R5, R18, R11, !P1 ;  /* 0x0000000b12057208 */ /* 0x000fe20004800000 */
[----:B------:R-:W-:Y:S01]  /*3b40*/  IMAD.MOV.U32 R11, RZ, RZ, 0x1000 ;  /* 0x00001000ff0b7424 */ /* 0x000fe200078e00ff */
[----:B------:R-:W-:Y:S02]  /*3b50*/  ISETP.GE.U32.AND P1, PT, R20, 0x2000, PT ;  /* 0x000020001400780c */ /* 0x000fe40003f26070 */
[----:B------:R-:W-:-:S04]  /*3b60*/  FSETP.GEU.AND P0, PT, R0, R5, PT ;  /* 0x000000050000720b */ /* 0x000fc80003f0e000 */
[----:B------:R-:W-:-:S07]  /*3b70*/  FSEL R0, R5, R0, !P0 ;  /* 0x0000000005007208 */ /* 0x000fce0004000000 */
[----:B------:R-:W-:Y:S05]  /*3b80*/  @!P1 BRA `(.L_x_44) ;  /* 0x0000000000ec9947 */ /* 0x000fea0003800000 */
[----:B------:R-:W0:Y:S01]  /*3b90*/  LDC R7, c[0x0][0x390] ;  /* 0x0000e400ff077b82 */ /* 0x000e220000000800 */
[----:B------:R-:W-:Y:S02]  /*3ba0*/  VIADD R6, R20, 0xfffff000 ;  /* 0xfffff00014067836 */ /* 0x000fe40000000000 */
[----:B------:R-:W-:-:S07]  /*3bb0*/  IMAD.MOV.U32 R11, RZ, RZ, 0x1000 ;  /* 0x00001000ff0b7424 */ /* 0x000fce00078e00ff */
.L_x_46:
[----:B------:R-:W-:-:S05]  /*3bc0*/  IMAD.WIDE R4, R11, 0x4, R2 ;  /* 0x000000040b047825 */ /* 0x000fca00078e0202 */
        /* <DEDUP_REMOVED lines=15> */
[----:B------:R1:W5:Y:S01]  /*3cc0*/  LDG.E.CONSTANT R16, desc[UR6][R4.64+0x3c00] ;  /* 0x003c000604107981 */ /* 0x000362000c1e9900 */
        /* <DEDUP_REMOVED lines=16> */
[----:B------:R-:W-:Y:S01]  /*3dd0*/  FSEL R23, R23, R20, !P1 ;  /* 0x0000001417177208 */ /* 0x000fe20004800000 */
[----:B0-----:R-:W-:Y:S01]  /*3de0*/  IMAD.MOV.U32 R20, RZ, RZ, R7 ;  /* 0x000000ffff147224 */ /* 0x001fe200078e0007 */
[----:B------:R-:W-:Y:S02]  /*3df0*/  FSEL R10, R13, R10, !P2 ;  /* 0x0000000a0d0a7208 */ /* 0x000fe40005000000 */
[----:B------:R-:W-:Y:S01]  /*3e00*/  FSETP.GEU.AND P2, PT, R24, R15, PT ;  /* 0x0000000f1800720b */ /* 0x000fe20003f4e000 */
[----:B-1----:R-:W-:Y:S01]  /*3e10*/  IMAD.IADD R4, R20, 0x1, -R11 ;  /* 0x0000000114047824 */ /* 0x002fe200078e0a0b */
        /* <DEDUP_REMOVED lines=18> */
.L_x_44:
        /* <DEDUP_REMOVED lines=20> */
.L_x_50:
        /* <DEDUP_REMOVED lines=9> */
.L_x_49:
[----:B------:R-:W-:Y:S05]  /*4110*/  BSYNC.RECONVERGENT B2 ;  /* 0x0000000000027941 */ /* 0x000fea0003800200 */
.L_x_48:
        /* <DEDUP_REMOVED lines=16> */
.L_x_53:
        /* <DEDUP_REMOVED lines=62> */
.L_x_52:
[----:B------:R-:W-:Y:S05]  /*4600*/  BSYNC.RECONVERGENT B2 ;  /* 0x0000000000027941 */ /* 0x000fea0003800200 */
.L_x_51:
        /* <DEDUP_REMOVED lines=37> */
.L_x_55:
[----:B------:R-:W-:Y:S05]  /*4860*/  BSYNC.RECONVERGENT B2 ;  /* 0x0000000000027941 */ /* 0x000fea0003800200 */
.L_x_54:
[----:B------:R-:W-:-:S13]  /*4870*/  ISETP.LT.OR P0, PT, R10, R9, P0 ;  /* 0x000000090a00720c */ /* 0x000fda0000701670 */
[----:B------:R-:W-:Y:S05]  /*4880*/  @!P0 BRA `(.L_x_47) ;  /* 0x0000000000388947 */ /* 0x000fea0003800000 */
[----:B------:R-:W0:Y:S01]  /*4890*/  LDC.64 R4, c[0x0][0x380] ;  /* 0x0000e000ff047b82 */ /* 0x000e220000000a00 */
[----:B------:R-:W2:Y:S04]  /*48a0*/  LDG.E.CONSTANT R7, desc[UR6][R2.64+-0x400] ;  /* 0xfffc000602077981 */ /* 0x000ea8000c1e9900 */
[----:B------:R-:W3:Y:S01]  /*48b0*/  LDG.E.CONSTANT R9, desc[UR6][R2.64] ;  /* 0x0000000602097981 */ /* 0x000ee2000c1e9900 */
[----:B0-----:R-:W-:-:S03]  /*48c0*/  IMAD.WIDE.U32 R4, R11, 0x4, R4 ;  /* 0x000000040b047825 */ /* 0x001fc600078e0004 */
[----:B------:R-:W4:Y:S04]  /*48d0*/  LDG.E.CONSTANT R11, desc[UR6][R2.64+0x400] ;  /* 0x00040006020b7981 */ /* 0x000f28000c1e9900 */
        /* <DEDUP_REMOVED lines=9> */
.L_x_47:
[----:B------:R-:W-:Y:S05]  /*4970*/  BSYNC.RECONVERGENT B1 ;  /* 0x0000000000017941 */ /* 0x000fea0003800200 */
.L_x_45:
[----:B------:R-:W0:Y:S01]  /*4980*/  S2R R6, SR_LANEID ;  /* 0x0000000000067919 */ /* 0x000e220000000000 */
[----:B------:R-:W-:-:S05]  /*4990*/  IMAD.MOV.U32 R3, RZ, RZ, R0 ;  /* 0x000000ffff037224 */ /* 0x000fca00078e0000 */
        /* <DEDUP_REMOVED lines=51> */
[----:B------:R-:W-:-:S09]  /*4cd0*/  FSEL R0, R9, R0, !P1 ;  /* 0x0000000009007208 */ /* 0x000fd20004800000 */
.L_x_17:
[----:B------:R-:W-:Y:S05]  /*4ce0*/  BSYNC.RECONVERGENT B0 ;  /* 0x0000000000007941 */ /* 0x000fea0003800200 */
.L_x_1:
[----:B------:R-:W-:Y:S05]  /*4cf0*/  @P0 EXIT ;  /* 0x000000000000094d */ /* 0x000fea0003800000 */
[----:B------:R-:W0:Y:S01]  /*4d00*/  LDCU UR4, c[0x0][0x398] ;  /* 0x00007300ff0477ac */ /* 0x000e220008000800 */
[----:B------:R-:W1:Y:S01]  /*4d10*/  LDC.64 R2, c[0x0][0x388] ;  /* 0x0000e200ff027b82 */ /* 0x000e620000000a00 */
[----:B0-----:R-:W-:-:S04]  /*4d20*/  FSETP.GT.AND P0, PT, R0, UR4, PT ;  /* 0x0000000400007c0b */ /* 0x001fc8000bf04000 */
[----:B------:R-:W-:-:S05]  /*4d30*/  FSEL R5, R0, UR4, P0 ;  /* 0x0000000400057c08 */ /* 0x000fca0008000000 */
[----:B-1----:R-:W-:Y:S01]  /*4d40*/  STG.E desc[UR6][R2.64], R5 ;  /* 0x0000000502007986 */ /* 0x002fe2000c101906 */
[----:B------:R-:W-:Y:S05]  /*4d50*/  EXIT ;  /* 0x000000000000794d */ /* 0x000fea0003800000 */
.L_x_56:
[----:B------:R-:W-:-:S00]  /*4d60*/  BRA `(.L_x_56) ;  /* 0xfffffffc00fc7947 */ /* 0x000fc0000383ffff */
[----:B------:R-:W-:-:S00]  /*4d70*/  NOP ;  /* 0x0000000000007918 */ /* 0x000fc00000000000 */
        /* <DEDUP_REMOVED lines=8> */
.L_x_785:


//--------------------- .text._ZN3cub18CUB_300001_SM_10006detail6reduce18DeviceReduceKernelINS2_10policy_hubIfyN4cuda3__47maximumIfEEE10Policy1000EPfyS8_fNS5_3std3__410__identityEEEvT0_PT3_T1_NS0_13GridEvenShareISI_EET2_T4_ --------------------------
	.section	.text._ZN3cub18CUB_300001_SM_10006detail6reduce18DeviceReduceKernelINS2_10policy_hubIfyN4cuda3__47maximumIfEEE10Policy1000EPfyS8_fNS5_3std3__410__identityEEEvT0_PT3_T1_NS0_13GridEvenShareISI_EET2_T4_,"ax",@progbits
	.align	128
        .global         _ZN3cub18CUB_300001_SM_10006detail6reduce18DeviceReduceKernelINS2_10policy_hubIfyN4cuda3__47maximumIfEEE10Policy1000EPfyS8_fNS5_3std3__410__identityEEEvT0_PT3_T1_NS0_13GridEvenShareISI_EET2_T4_
        .type           _ZN3cub18CUB_300001_SM_10006detail6reduce18DeviceReduceKernelINS2_10policy_hubIfyN4cuda3__47maximumIfEEE10Policy1000EPfyS8_fNS5_3std3__410__identityEEEvT0_PT3_T1_NS0_13GridEvenShareISI_EET2_T4_,@function
        .size           _ZN3cub18CUB_300001_SM_10006detail6reduce18DeviceReduceKernelINS2_10policy_hubIfyN4cuda3__47maximumIfEEE10Policy1000EPfyS8_fNS5_3std3__410__identityEEEvT0_PT3_T1_NS0_13GridEvenShareISI_EET2_T4_,(.L_x_786 - _ZN3cub18CUB_300001_SM_10006detail6reduce18DeviceReduceKernelINS2_10policy_hubIfyN4cuda3__47maximumIfEEE10Policy1000EPfyS8_fNS5_3std3__410__identityEEEvT0_PT3_T1_NS0_13GridEvenShareISI_EET2_T4_)
        .other          _ZN3cub18CUB_300001_SM_10006detail6reduce18DeviceReduceKernelINS2_10policy_hubIfyN4cuda3__47maximumIfEEE10Policy1000EPfyS8_fNS5_3std3__410__identityEEEvT0_PT3_T1_NS0_13GridEvenShareISI_EET2_T4_,@"STO_CUDA_ENTRY STV_DEFAULT"
_ZN3cub18CUB_300001_SM_10006detail6reduce18DeviceReduceKernelINS2_10policy_hubIfyN4cuda3__47maximumIfEEE10Policy1000EPfyS8_fNS5_3std3__410__identityEEEvT0_PT3_T1_NS0_13GridEvenShareISI_EET2_T4_:
.text._ZN3cub18CUB_300001_SM_10006detail6reduce18DeviceReduceKernelINS2_10policy_hubIfyN4cuda3__47maximumIfEEE10Policy1000EPfyS8_fNS5_3std3__410__identityEEEvT0_PT3_T1_NS0_13GridEvenShareISI_EET2_T4_:
[----:B------:R-:W-:Y:S01]  /*0000*/  LDC R1, c[0x0][0x37c] ;  /* 0x0000df00ff017b82 */ /* 0x000fe20000000800 */
[----:B------:R-:W0:Y:S07]  /*0010*/  LDCU UR10, c[0x0][0x380] ;  /* 0x00007000ff0a77ac */ /* 0x000e2e0008000800 */
[----:B------:R-:W1:Y:S01]  /*0020*/  S2UR UR17, SR_CTAID.X ;  /* 0x00000000001179c3 */ /* 0x000e620000002500 */
[----:B------:R-:W-:Y:S01]  /*0030*/  BSSY.RECONVERGENT B0, `(.L_x_57) ;  /* 0x000053d000007945 */ /* 0x000fe20003800200 */
[----:B------:R-:W2:Y:S01]  /*0040*/  LDCU UR5, c[0x0][0x3c0] ;  /* 0x00007800ff0577ac */ /* 0x000ea20008000800 */
[----:B------:R-:W3:Y:S01]  /*0050*/  LDCU.64 UR14, c[0x0][0x358] ;  /* 0x00006b00ff0e77ac */ /* 0x000ee20008000a00 */
[----:B0-----:R-:W-:-:S02]  /*0060*/  ULOP3.LUT UP0, URZ, UR10, 0xf, URZ, 0xc0, !UPT ;  /* 0x0000000f0aff7892 */ /* 0x001fc4000f80c0ff */
[----:B--2---:R-:W-:Y:S02]  /*0070*/  USHF.L.U32 UR5, UR5, 0xc, URZ ;  /* 0x0000000c05057899 */ /* 0x004fe400080006ff */
[----:B-1----:R-:W-:Y:S02]  /*0080*/  USHF.L.U32 UR4, UR17, 0xc, URZ ;  /* 0x0000000c11047899 */ /* 0x002fe400080006ff */
[----:B------:R-:W-:-:S03]  /*0090*/  USHF.R.S32.HI UR6, URZ, 0x1f, UR5 ;  /* 0x0000001fff067899 */ /* 0x000fc60008011405 */
[----:B---3--:R-:W-:Y:S09]  /*00a0*/  BRA.U UP0, `(.L_x_58) ;  /* 0x0000002900307547 */ /* 0x008ff2000b800000 */
[----:B------:R-:W0:Y:S02]  /*00b0*/  LDCU.64 UR8, c[0x0][0x3b8] ;  /* 0x00007700ff0877ac */ /* 0x000e240008000a00 */
[----:B0-----:R-:W-:Y:S02]  /*00c0*/  IMAD.U32 R0, RZ, RZ, UR8 ;  /* 0x00000008ff007e24 */ /* 0x001fe4000f8e00ff */
[----:B------:R-:W-:-:S03]  /*00d0*/  IMAD.U32 R3, RZ, RZ, UR9 ;  /* 0x00000009ff037e24 */ /* 0x000fc6000f8e00ff */
[----:B------:R-:W-:-:S04]  /*00e0*/  IADD3 R23, P1, PT, R0, -UR4, RZ ;  /* 0x8000000400177c10 */ /* 0x000fc8000ff3e0ff */
[----:B------:R-:W-:Y:S02]  /*00f0*/  ISETP.GT.U32.AND P0, PT, R23, 0xfff, PT ;  /* 0x00000fff1700780c */ /* 0x000fe40003f04070 */
[----:B------:R-:W-:-:S04]  /*0100*/  IADD3.X R22, PT, PT, R3, -0x1, RZ, P1, !PT ;  /* 0xffffffff03167810 */ /* 0x000fc80000ffe4ff */
[----:B------:R-:W-:-:S13]  /*0110*/  ISETP.GT.U32.AND.EX P0, PT, R22, RZ, PT, P0 ;  /* 0x000000ff1600720c */ /* 0x000fda0003f04100 */
[----:B------:R-:W-:Y:S05]  /*0120*/  @P0 BRA `(.L_x_59) ;  /* 0x0000001000e40947 */ /* 0x000fea0003800000 */
[----:B------:R-:W0:Y:S01]  /*0130*/  S2R R6, SR_TID.X ;  /* 0x0000000000067919 */ /* 0x000e220000002100 */
[----:B------:R-:W-:Y:S01]  /*0140*/  VIADD R7, R0, -UR4 ;  /* 0x8000000400077c36 */ /* 0x000fe20008000000 */
[----:B------:R-:W1:Y:S01]  /*0150*/  LDCU UR6, c[0x0][0x384] ;  /* 0x00007080ff0677ac */ /* 0x000e620008000800 */
[----:B------:R-:W-:Y:S01]  /*0160*/  BSSY.RECONVERGENT B1, `(.L_x_60) ;  /* 0x000000a000017945 */ /* 0x000fe20003800200 */
[----:B------:R-:W-:Y:S02]  /*0170*/  IMAD.MOV.U32 R9, RZ, RZ, RZ ;  /* 0x000000ffff097224 */ /* 0x000fe400078e00ff */
[----:B0-----:R-:W-:Y:S01]  /*0180*/  ISETP.GE.AND P0, PT, R6, R7, PT ;  /* 0x000000070600720c */ /* 0x001fe20003f06270 */
[----:B------:R-:W-:-:S12]  /*0190*/  IMAD.MOV.U32 R8, RZ, RZ, R6 ;  /* 0x000000ffff087224 */ /* 0x000fd800078e0006 */
[----:B-1----:R-:W-:Y:S05]  /*01a0*/  @P0 BRA `(.L_x_61) ;  /* 0x0000000000140947 */ /* 0x002fea0003800000 */
[----:B------:R-:W0:Y:S01]  /*01b0*/  LDC.64 R2, c[0x0][0x380] ;  /* 0x0000e000ff027b82 */ /* 0x000e220000000a00 */
[----:B------:R-:W-:-:S04]  /*01c0*/  VIADD R5, R6, UR4 ;  /* 0x0000000406057c36 */ /* 0x000fc80008000000 */
[----:B0-----:R-:W-:-:S05]  /*01d0*/  IMAD.WIDE.U32 R2, R5, 0x4, R2 ;  /* 0x0000000405027825 */ /* 0x001fca00078e0002 */
[----:B------:R0:W5:Y:S01]  /*01e0*/  LDG.E.CONSTANT R9, desc[UR14][R2.64] ;  /* 0x0000000e02097981 */ /* 0x000162000c1e9900 */
[----:B------:R-:W-:-:S07]  /*01f0*/  VIADD R8, R6, 0x100 ;  /* 0x0000010006087836 */ /* 0x000fce0000000000 */
.L_x_61:
[----:B------:R-:W-:Y:S05]  /*0200*/  BSYNC.RECONVERGENT B1 ;  /* 0x0000000000017941 */ /* 0x000fea0003800200 */
.L_x_60:
[----:B------:R-:W-:Y:S01]  /*0210*/  ISETP.GE.AND P0, PT, R8, R7, PT ;  /* 0x000000070800720c */ /* 0x000fe20003f06270 */
[----:B------:R-:W-:-:S12]  /*0220*/  BSSY.RECONVERGENT B1, `(.L_x_62) ;  /* 0x00000a9000017945 */ /* 0x000fd80003800200 */
[----:B------:R-:W-:Y:S05]  /*0230*/  @P0 BRA `(.L_x_63) ;  /* 0x00000008009c0947 */ /* 0x000fea0003800000 */
[----:B0-----:R-:W-:Y:S01]  /*0240*/  LOP3.LUT R3, RZ, R8, RZ, 0x33, !PT ;  /* 0x00000008ff037212 */ /* 0x001fe200078e33ff */
[----:B------:R-:W-:Y:S04]  /*0250*/  BSSY.RECONVERGENT B2, `(.L_x_64) ;  /* 0x000001a000027945 */ /* 0x000fe80003800200 */
[----:B------:R-:W-:-:S04]  /*0260*/  IMAD.IADD R0, R3, 0x1, R0 ;  /* 0x0000000103007824 */ /* 0x000fc800078e0200 */
[C---:B------:R-:W-:Y:S01]  /*0270*/  VIADD R3, R0.reuse, -UR4 ;  /* 0x8000000400037c36 */ /* 0x040fe20008000000 */
[----:B------:R-:W-:-:S04]  /*0280*/  LOP3.LUT R2, R0, 0x300, RZ, 0xc0, !PT ;  /* 0x0000030000027812 */ /* 0x000fc800078ec0ff */
[----:B------:R-:W-:Y:S02]  /*0290*/  ISETP.NE.AND P1, PT, R2, 0x300, PT ;  /* 0x000003000200780c */ /* 0x000fe40003f25270 */
[----:B------:R-:W-:-:S11]  /*02a0*/  ISETP.GE.U32.AND P0, PT, R3, 0x300, PT ;  /* 0x000003000300780c */ /* 0x000fd60003f06070 */
[----:B------:R-:W-:Y:S05]  /*02b0*/  @!P1 BRA `(.L_x_65) ;  /* 0x00000000004c9947 */ /* 0x000fea0003800000 */
[----:B------:R-:W0:Y:S01]  /*02c0*/  LDCU UR5, c[0x0][0x384] ;  /* 0x00007080ff0577ac */ /* 0x000e220008000800 */
[----:B------:R-:W-:Y:S02]  /*02d0*/  IADD3 R5, P1, PT, R8, UR4, RZ ;  /* 0x0000000408057c10 */ /* 0x000fe4000ff3e0ff */
[----:B------:R-:W-:Y:S02]  /*02e0*/  LEA.HI R0, R0, 0x1, RZ, 0x18 ;  /* 0x0000000100007811 */ /* 0x000fe400078fc0ff */
[----:B------:R-:W-:Y:S01]  /*02f0*/  LEA R4, P2, R5, UR10, 0x2 ;  /* 0x0000000a05047c11 */ /* 0x000fe2000f8410ff */
[----:B------:R-:W-:Y:S01]  /*0300*/  IMAD.X R2, RZ, RZ, RZ, P1 ;  /* 0x000000ffff027224 */ /* 0x000fe200008e06ff */
[----:B------:R-:W-:-:S05]  /*0310*/  LOP3.LUT R0, R0, 0x3, RZ, 0xc0, !PT ;  /* 0x0000000300007812 */ /* 0x000fca00078ec0ff */
[----:B------:R-:W-:Y:S01]  /*0320*/  IMAD.MOV R0, RZ, RZ, -R0 ;  /* 0x000000ffff007224 */ /* 0x000fe200078e0a00 */
[----:B0-----:R-:W-:-:S07]  /*0330*/  LEA.HI.X R5, R5, UR5, R2, 0x2, P2 ;  /* 0x0000000505057c11 */ /* 0x001fce00090f1402 */
.L_x_66:
[----:B------:R-:W-:Y:S02]  /*0340*/  IMAD.MOV.U32 R2, RZ, RZ, R4 ;  /* 0x000000ffff027224 */ /* 0x000fe400078e0004 */
[----:B------:R-:W-:-:S05]  /*0350*/  IMAD.MOV.U32 R3, RZ, RZ, R5 ;  /* 0x000000ffff037224 */ /* 0x000fca00078e0005 */
[----:B------:R-:W2:Y:S01]  /*0360*/  LDG.E.CONSTANT R2, desc[UR14][R2.64] ;  /* 0x0000000e02027981 */ /* 0x000ea2000c1e9900 */
[----:B------:R-:W-:Y:S01]  /*0370*/  VIADD R0, R0, 0x1 ;  /* 0x0000000100007836 */ /* 0x000fe20000000000 */
[----:B------:R-:W-:Y:S01]  /*0380*/  IADD3 R4, P3, PT, R4, 0x400, RZ ;  /* 0x0000040004047810 */ /* 0x000fe20007f7e0ff */
[----:B------:R-:W-:-:S03]  /*0390*/  VIADD R8, R8, 0x100 ;  /* 0x0000010008087836 */ /* 0x000fc60000000000 */
[----:B------:R-:W-:Y:S01]  /*03a0*/  ISETP.NE.AND P2, PT, R0, RZ, PT ;  /* 0x000000ff0000720c */ /* 0x000fe20003f45270 */
[----:B------:R-:W-:Y:S01]  /*03b0*/  IMAD.X R5, RZ, RZ, R5, P3 ;  /* 0x000000ffff057224 */ /* 0x000fe200018e0605 */
[----:B--2--5:R-:W-:-:S04]  /*03c0*/  FSETP.GEU.AND P1, PT, R9, R2, PT ;  /* 0x000000020900720b */ /* 0x024fc80003f2e000 */
[----:B------:R-:W-:-:S07]  /*03d0*/  FSEL R9, R2, R9, !P1 ;  /* 0x0000000902097208 */ /* 0x000fce0004800000 */
[----:B------:R-:W-:Y:S05]  /*03e0*/  @P2 BRA `(.L_x_66) ;  /* 0xfffffffc00d42947 */ /* 0x000fea000383ffff */
.L_x_65:
[----:B------:R-:W-:Y:S05]  /*03f0*/  BSYNC.RECONVERGENT B2 ;  /* 0x0000000000027941 */ /* 0x000fea0003800200 */
.L_x_64:
        /* <DEDUP_REMOVED lines=8> */
.L_x_69:
[----:B------:R-:W-:-:S04]  /*0480*/  IADD3 R0, P1, PT, R8, UR4, RZ ;  /* 0x0000000408007c10 */ /* 0x000fc8000ff3e0ff */
[----:B------:R-:W-:Y:S02]  /*0490*/  LEA.HI.X.SX32 R3, R8, RZ, 0x1, P1 ;  /* 0x000000ff08037211 */ /* 0x000fe400008f0eff */
[----:B------:R-:W-:-:S04]  /*04a0*/  LEA R4, P1, R0, UR10, 0x2 ;  /* 0x0000000a00047c11 */ /* 0x000fc8000f8210ff */
[----:B------:R-:W-:-:S05]  /*04b0*/  LEA.HI.X R5, R0, UR6, R3, 0x2, P1 ;  /* 0x0000000600057c11 */ /* 0x000fca00088f1403 */
[----:B------:R-:W2:Y:S04]  /*04c0*/  LDG.E.CONSTANT R18, desc[UR14][R4.64] ;  /* 0x0000000e04127981 */ /* 0x000ea8000c1e9900 */
[----:B------:R-:W3:Y:S01]  /*04d0*/  LDG.E.CONSTANT R12, desc[UR14][R4.64+0x400] ;  /* 0x0004000e040c7981 */ /* 0x000ee2000c1e9900 */
[----:B------:R-:W-:-:S03]  /*04e0*/  VIADD R2, R8, 0x400 ;  /* 0x0000040008027836 */ /* 0x000fc60000000000 */
[----:B------:R-:W4:Y:S02]  /*04f0*/  LDG.E.CONSTANT R0, desc[UR14][R4.64+0x800] ;  /* 0x0008000e04007981 */ /* 0x000f24000c1e9900 */
[C---:B------:R-:W-:Y:S02]  /*0500*/  IADD3 R3, P1, PT, R2.reuse, UR4, RZ ;  /* 0x0000000402037c10 */ /* 0x040fe4000ff3e0ff */
[----:B------:R0:W4:Y:S02]  /*0510*/  LDG.E.CONSTANT R17, desc[UR14][R4.64+0xc00] ;  /* 0x000c000e04117981 */ /* 0x000124000c1e9900 */
[----:B------:R-:W-:Y:S02]  /*0520*/  LEA.HI.X.SX32 R2, R2, RZ, 0x1, P1 ;  /* 0x000000ff02027211 */ /* 0x000fe400008f0eff */
[----:B------:R-:W-:-:S04]  /*0530*/  LEA R10, P1, R3, UR10, 0x2 ;  /* 0x0000000a030a7c11 */ /* 0x000fc8000f8210ff */
[----:B------:R-:W-:-:S05]  /*0540*/  LEA.HI.X R11, R3, UR6, R2, 0x2, P1 ;  /* 0x00000006030b7c11 */ /* 0x000fca00088f1402 */
[----:B------:R-:W4:Y:S04]  /*0550*/  LDG.E.CONSTANT R16, desc[UR14][R10.64] ;  /* 0x0000000e0a107981 */ /* 0x000f28000c1e9900 */
[----:B------:R-:W4:Y:S01]  /*0560*/  LDG.E.CONSTANT R15, desc[UR14][R10.64+0x400] ;  /* 0x0004000e0a0f7981 */ /* 0x000f22000c1e9900 */
[----:B------:R-:W-:-:S03]  /*0570*/  VIADD R2, R8, 0x800 ;  /* 0x0000080008027836 */ /* 0x000fc60000000000 */
[----:B------:R-:W4:Y:S02]  /*0580*/  LDG.E.CONSTANT R14, desc[UR14][R10.64+0x800] ;  /* 0x0008000e0a0e7981 */ /* 0x000f24000c1e9900 */
[C---:B------:R-:W-:Y:S02]  /*0590*/  IADD3 R3, P1, PT, R2.reuse, UR4, RZ ;  /* 0x0000000402037c10 */ /* 0x040fe4000ff3e0ff */
[----:B------:R-:W4:Y:S02]  /*05a0*/  LDG.E.CONSTANT R22, desc[UR14][R10.64+0xc00] ;  /* 0x000c000e0a167981 */ /* 0x000f24000c1e9900 */
[----:B------:R-:W-:Y:S02]  /*05b0*/  LEA.HI.X.SX32 R20, R2, RZ, 0x1, P1 ;  /* 0x000000ff02147211 */ /* 0x000fe400008f0eff */
[----:B------:R-:W-:-:S04]  /*05c0*/  LEA R2, P1, R3, UR10, 0x2 ;  /* 0x0000000a03027c11 */ /* 0x000fc8000f8210ff */
[----:B------:R-:W-:-:S05]  /*05d0*/  LEA.HI.X R3, R3, UR6, R20, 0x2, P1 ;  /* 0x0000000603037c11 */ /* 0x000fca00088f1414 */
[----:B------:R-:W4:Y:S04]  /*05e0*/  LDG.E.CONSTANT R21, desc[UR14][R2.64] ;  /* 0x0000000e02157981 */ /* 0x000f28000c1e9900 */
[----:B------:R-:W4:Y:S01]  /*05f0*/  LDG.E.CONSTANT R20, desc[UR14][R2.64+0x400] ;  /* 0x0004000e02147981 */ /* 0x000f22000c1e9900 */
[----:B0-----:R-:W-:-:S03]  /*0600*/  VIADD R4, R8, 0xc00 ;  /* 0x00000c0008047836 */ /* 0x001fc60000000000 */
[----:B------:R-:W4:Y:S02]  /*0610*/  LDG.E.CONSTANT R19, desc[UR14][R2.64+0x800] ;  /* 0x0008000e02137981 */ /* 0x000f24000c1e9900 */
[C---:B------:R-:W-:Y:S02]  /*0620*/  IADD3 R5, P1, PT, R4.reuse, UR4, RZ ;  /* 0x0000000404057c10 */ /* 0x040fe4000ff3e0ff */
[----:B------:R-:W4:Y:S02]  /*0630*/  LDG.E.CONSTANT R24, desc[UR14][R2.64+0xc00] ;  /* 0x000c000e02187981 */ /* 0x000f24000c1e9900 */
[----:B------:R-:W-:Y:S02]  /*0640*/  LEA.HI.X.SX32 R26, R4, RZ, 0x1, P1 ;  /* 0x000000ff041a7211 */ /* 0x000fe400008f0eff */
[----:B------:R-:W-:-:S04]  /*0650*/  LEA R4, P1, R5, UR10, 0x2 ;  /* 0x0000000a05047c11 */ /* 0x000fc8000f8210ff */
[----:B------:R-:W-:-:S05]  /*0660*/  LEA.HI.X R5, R5, UR6, R26, 0x2, P1 ;  /* 0x0000000605057c11 */ /* 0x000fca00088f141a */
        /* <DEDUP_REMOVED lines=39> */
.L_x_68:
[----:B------:R-:W-:Y:S05]  /*08e0*/  BSYNC.RECONVERGENT B2 ;  /* 0x0000000000027941 */ /* 0x000fea0003800200 */
.L_x_67:
[----:B------:R-:W-:Y:S01]  /*08f0*/  IMAD.IADD R0, R7, 0x1, -R8 ;  /* 0x0000000107007824 */ /* 0x000fe200078e0a08 */
[----:B------:R-:W-:Y:S04]  /*0900*/  BSSY.RECONVERGENT B2, `(.L_x_70) ;  /* 0x0000027000027945 */ /* 0x000fe80003800200 */
[----:B------:R-:W-:-:S13]  /*0910*/  ISETP.GT.AND P1, PT, R0, 0x400, PT ;  /* 0x000004000000780c */ /* 0x000fda0003f24270 */
[----:B------:R-:W-:Y:S05]  /*0920*/  @!P1 BRA `(.L_x_71) ;  /* 0x0000000000909947 */ /* 0x000fea0003800000 */
[----:B------:R-:W0:Y:S01]  /*0930*/  LDCU UR5, c[0x0][0x384] ;  /* 0x00007080ff0577ac */ /* 0x000e220008000800 */
[----:B------:R-:W-:-:S04]  /*0940*/  IADD3 R3, P0, PT, R8, UR4, RZ ;  /* 0x0000000408037c10 */ /* 0x000fc8000ff1e0ff */
[----:B------:R-:W-:Y:S02]  /*0950*/  LEA.HI.X.SX32 R0, R8, RZ, 0x1, P0 ;  /* 0x000000ff08007211 */ /* 0x000fe400000f0eff */
[----:B------:R-:W-:-:S04]  /*0960*/  LEA R4, P0, R3, UR10, 0x2 ;  /* 0x0000000a03047c11 */ /* 0x000fc8000f8010ff */
[----:B0-----:R-:W-:-:S05]  /*0970*/  LEA.HI.X R5, R3, UR5, R0, 0x2, P0 ;  /* 0x0000000503057c11 */ /* 0x001fca00080f1400 */
[----:B------:R-:W2:Y:S04]  /*0980*/  LDG.E.CONSTANT R0, desc[UR14][R4.64] ;  /* 0x0000000e04007981 */ /* 0x000ea8000c1e9900 */
[----:B------:R-:W3:Y:S01]  /*0990*/  LDG.E.CONSTANT R11, desc[UR14][R4.64+0x400] ;  /* 0x0004000e040b7981 */ /* 0x000ee2000c1e9900 */
        /* <DEDUP_REMOVED lines=29> */
.L_x_71:
[----:B------:R-:W-:Y:S05]  /*0b70*/  BSYNC.RECONVERGENT B2 ;  /* 0x0000000000027941 */ /* 0x000fea0003800200 */
.L_x_70:
[----:B------:R-:W-:-:S13]  /*0b80*/  ISETP.LT.OR P0, PT, R8, R7, P0 ;  /* 0x000000070800720c */ /* 0x000fda0000701670 */
[----:B------:R-:W-:Y:S05]  /*0b90*/  @!P0 BRA `(.L_x_63) ;  /* 0x0000000000448947 */ /* 0x000fea0003800000 */
[----:B------:R-:W0:Y:S01]  /*0ba0*/  LDCU UR5, c[0x0][0x384] ;  /* 0x00007080ff0577ac */ /* 0x000e220008000800 */
[----:B------:R-:W-:-:S04]  /*0bb0*/  IADD3 R0, P0, PT, R8, UR4, RZ ;  /* 0x0000000408007c10 */ /* 0x000fc8000ff1e0ff */
[----:B------:R-:W-:Y:S02]  /*0bc0*/  LEA.HI.X.SX32 R3, R8, RZ, 0x1, P0 ;  /* 0x000000ff08037211 */ /* 0x000fe400000f0eff */
[----:B------:R-:W-:-:S04]  /*0bd0*/  LEA R2, P0, R0, UR10, 0x2 ;  /* 0x0000000a00027c11 */ /* 0x000fc8000f8010ff */
[----:B0-----:R-:W-:-:S05]  /*0be0*/  LEA.HI.X R3, R0, UR5, R3, 0x2, P0 ;  /* 0x0000000500037c11 */ /* 0x001fca00080f1403 */
        /* <DEDUP_REMOVED lines=12> */
.L_x_63:
[----:B------:R-:W-:Y:S05]  /*0cb0*/  BSYNC.RECONVERGENT B1 ;  /* 0x0000000000017941 */ /* 0x000fea0003800200 */
.L_x_62:
[----:B------:R-:W-:-:S13]  /*0cc0*/  ISETP.GE.AND P0, PT, R7, 0x100, PT ;  /* 0x000001000700780c */ /* 0x000fda0003f06270 */
[----:B------:R-:W-:Y:S05]  /*0cd0*/  @!P0 BRA `(.L_x_72) ;  /* 0x0000000000dc8947 */ /* 0x000fea0003800000 */
[----:B------:R-:W1:Y:S01]  /*0ce0*/  S2R R7, SR_LANEID ;  /* 0x0000000000077919 */ /* 0x000e620000000000 */
[----:B-----5:R-:W2:Y:S02]  /*0cf0*/  SHFL.DOWN PT, R0, R9, 0x1, 0x1f ;  /* 0x08201f0009007f89 */ /* 0x020ea400000e0000 */
[----:B--2---:R-:W-:Y:S02]  /*0d00*/  FSETP.GEU.AND P1, PT, R9, R0, PT ;  /* 0x000000000900720b */ /* 0x004fe40003f2e000 */
[C---:B-1----:R-:W-:Y:S02]  /*0d10*/  ISETP.GT.AND P0, PT, R7.reuse, 0x1e, PT ;  /* 0x0000001e0700780c */ /* 0x042fe40003f04270 */
        /* <DEDUP_REMOVED lines=51> */
.L_x_72:
[----:B------:R-:W-:Y:S01]  /*1050*/  LOP3.LUT R0, R6, 0x3e0, RZ, 0xc0, !PT ;  /* 0x000003e006007812 */ /* 0x000fe200078ec0ff */
[----:B------:R-:W1:Y:S04]  /*1060*/  S2R R5, SR_LANEID ;  /* 0x0000000000057919 */ /* 0x000e680000000000 */
[----:B0-----:R-:W-:Y:S01]  /*1070*/  VIADD R2, R0, 0x20 ;  /* 0x0000002000027836 */ /* 0x001fe20000000000 */
[----:B------:R-:W-:-:S04]  /*1080*/  LOP3.LUT R0, RZ, R0, RZ, 0x33, !PT ;  /* 0x00000000ff007212 */ /* 0x000fc800078e33ff */
[----:B------:R-:W-:Y:S01]  /*1090*/  ISETP.GT.AND P0, PT, R2, R7, PT ;  /* 0x000000070200720c */ /* 0x000fe20003f04270 */
[----:B------:R-:W-:-:S05]  /*10a0*/  IMAD.IADD R0, R7, 0x1, R0 ;  /* 0x0000000107007824 */ /* 0x000fca00078e0200 */
[----:B------:R-:W-:-:S05]  /*10b0*/  SEL R0, R0, 0x1f, P0 ;  /* 0x0000001f00007807 */ /* 0x000fca0000000000 */
[----:B-----5:R-:W0:Y:S01]  /*10c0*/  SHFL.DOWN PT, R2, R9, 0x1, R0 ;  /* 0x0820000009027989 */ /* 0x020e2200000e0000 */
        /* <DEDUP_REMOVED lines=63> */
.L_x_59:
[----:B------:R-:W0:Y:S01]  /*14c0*/  S2R R2, SR_TID.X ;  /* 0x0000000000027919 */ /* 0x000e220000002100 */
[----:B------:R-:W1:Y:S01]  /*14d0*/  LDC.64 R20, c[0x0][0x380] ;  /* 0x0000e000ff147b82 */ /* 0x000e620000000a00 */
[----:B0-----:R-:W-:-:S04]  /*14e0*/  IMAD.SHL.U32 R4, R2, 0x4, RZ ;  /* 0x0000000402047824 */ /* 0x001fc800078e00ff */
[----:B------:R-:W-:-:S04]  /*14f0*/  VIADD R5, R4, UR4 ;  /* 0x0000000404057c36 */ /* 0x000fc80008000000 */
[----:B-1----:R-:W-:-:S05]  /*1500*/  IMAD.WIDE.U32 R20, R5, 0x4, R20 ;  /* 0x0000000405147825 */ /* 0x002fca00078e0014 */
[----:B------:R-:W2:Y:S04]  /*1510*/  LDG.E.128.CONSTANT R4, desc[UR14][R20.64] ;  /* 0x0000000e14047981 */ /* 0x000ea8000c1e9d00 */
[----:B------:R-:W3:Y:S04]  /*1520*/  LDG.E.128.CONSTANT R8, desc[UR14][R20.64+0x1000] ;  /* 0x0010000e14087981 */ /* 0x000ee8000c1e9d00 */
[----:B------:R-:W4:Y:S04]  /*1530*/  LDG.E.128.CONSTANT R12, desc[UR14][R20.64+0x2000] ;  /* 0x0020000e140c7981 */ /* 0x000f28000c1e9d00 */
[----:B------:R-:W5:Y:S01]  /*1540*/  LDG.E.128.CONSTANT R16, desc[UR14][R20.64+0x3000] ;  /* 0x0030000e14107981 */ /* 0x000f62000c1e9d00 */
        /* <DEDUP_REMOVED lines=19> */
[----:B------:R-:W-:Y:S02]  /*1680*/  FSETP.GEU.AND P3, PT, R16, R19, PT ;  /* 0x000000131000720b */ /* 0x000fe40003f6e000 */
[----:B------:R-:W-:Y:S02]  /*1690*/  FSEL R4, R7, R4, !P0 ;  /* 0x0000000407047208 */ /* 0x000fe40004000000 */
[----:B------:R-:W-:Y:S02]  /*16a0*/  ISETP.GE.U32.AND P0, PT, R23, UR5, PT ;  /* 0x0000000517007c0c */ /* 0x000fe4000bf06070 */
[----:B------:R-:W-:Y:S02]  /*16b0*/  FSEL R11, R11, R8, !P1 ;  /* 0x000000080b0b7208 */ /* 0x000fe40004800000 */
[----:B------:R-:W-:Y:S02]  /*16c0*/  FSEL R12, R15, R12, !P2 ;  /* 0x0000000c0f0c7208 */ /* 0x000fe40005000000 */
[----:B------:R-:W-:-:S02]  /*16d0*/  FSEL R19, R19, R16, !P3 ;  /* 0x0000001013137208 */ /* 0x000fc40005800000 */
[----:B------:R-:W-:Y:S02]  /*16e0*/  ISETP.GE.U32.AND.EX P0, PT, R22, UR6, PT, P0 ;  /* 0x0000000616007c0c */ /* 0x000fe4000bf06100 */
[----:B------:R-:W-:Y:S02]  /*16f0*/  FSETP.GEU.AND P1, PT, R4, R11, PT ;  /* 0x0000000b0400720b */ /* 0x000fe40003f2e000 */
[----:B------:R-:W-:Y:S02]  /*1700*/  FSETP.GEU.AND P2, PT, R12, R19, PT ;  /* 0x000000130c00720b */ /* 0x000fe40003f4e000 */
[----:B------:R-:W-:Y:S02]  /*1710*/  FSEL R4, R11, R4, !P1 ;  /* 0x000000040b047208 */ /* 0x000fe40004800000 */
[----:B------:R-:W-:-:S04]  /*1720*/  FSEL R19, R19, R12, !P2 ;  /* 0x0000000c13137208 */ /* 0x000fc80005000000 */
[----:B------:R-:W-:-:S04]  /*1730*/  FSETP.GEU.AND P1, PT, R4, R19, PT ;  /* 0x000000130400720b */ /* 0x000fc80003f2e000 */
[----:B------:R-:W-:Y:S01]  /*1740*/  FSEL R21, R19, R4, !P1 ;  /* 0x0000000413157208 */ /* 0x000fe20004800000 */
[----:B------:R-:W-:Y:S08]  /*1750*/  @!P0 BRA `(.L_x_74) ;  /* 0x0000000c00a88947 */ /* 0x000ff00003800000 */
[----:B------:R-:W-:Y:S01]  /*1760*/  UIADD3 UR7, UP0, UPT, UR5, UR4, URZ ;  /* 0x0000000405077290 */ /* 0x000fe2000ff1e0ff */
[----:B------:R-:W-:Y:S01]  /*1770*/  IADD3 R26, P2, PT, R0, -0x1000, RZ ;  /* 0xfffff000001a7810 */ /* 0x000fe20007f5e0ff */
[----:B------:R-:W0:Y:S03]  /*1780*/  LDCU UR11, c[0x0][0x384] ;  /* 0x00007080ff0b77ac */ /* 0x000e260008000800 */
[----:B------:R-:W-:Y:S01]  /*1790*/  IADD3.X R22, PT, PT, R3, -0x1, RZ, P2, !PT ;  /* 0xffffffff03167810 */ /* 0x000fe200017fe4ff */
[----:B------:R-:W-:Y:S01]  /*17a0*/  UIADD3.X UR6, UPT, UPT, URZ, UR6, URZ, UP0, !UPT ;  /* 0x00000006ff067290 */ /* 0x000fe200087fe4ff */
[----:B------:R-:W-:Y:S01]  /*17b0*/  ISETP.LT.U32.AND P0, PT, R26, UR7, PT ;  /* 0x000000071a007c0c */ /* 0x000fe2000bf01070 */
[----:B------:R-:W-:Y:S01]  /*17c0*/  UMOV UR4, URZ ;  /* 0x000000ff00047c82 */ /* 0x000fe20008000000 */
[----:B------:R-:W-:Y:S01]  /*17d0*/  IADD3 R2, P1, PT, R2, UR7, RZ ;  /* 0x0000000702027c10 */ /* 0x000fe2000ff3e0ff */
[----:B------:R-:W-:-:S02]  /*17e0*/  UMOV UR8, UR7 ;  /* 0x0000000700087c82 */ /* 0x000fc40008000000 */
[----:B------:R-:W-:Y:S01]  /*17f0*/  IMAD.U32 R5, RZ, RZ, UR6 ;  /* 0x00000006ff057e24 */ /* 0x000fe2000f8e00ff */
[C---:B------:R-:W-:Y:S01]  /*1800*/  LEA R20, P2, R2.reuse, UR10, 0x2 ;  /* 0x0000000a02147c11 */ /* 0x040fe2000f8410ff */
[----:B------:R-:W-:Y:S01]  /*1810*/  IMAD.X R23, RZ, RZ, UR6, P1 ;  /* 0x00000006ff177e24 */ /* 0x000fe200088e06ff */
[----:B------:R-:W-:Y:S02]  /*1820*/  UMOV UR9, UR6 ;  /* 0x0000000600097c82 */ /* 0x000fe40008000000 */
[----:B------:R-:W-:Y:S02]  /*1830*/  ISETP.GT.U32.AND.EX P0, PT, R5, R22, PT, P0 ;  /* 0x000000160500720c */ /* 0x000fe40003f04100 */
[----:B0-----:R-:W-:-:S11]  /*1840*/  LEA.HI.X R23, R2, UR11, R23, 0x2, P2 ;  /* 0x0000000b02177c11 */ /* 0x001fd600090f1417 */
[----:B------:R-:W-:Y:S05]  /*1850*/  @P0 BRA `(.L_x_75) ;  /* 0x0000000400040947 */ /* 0x000fea0003800000 */
[----:B------:R-:W0:Y:S01]  /*1860*/  LDC.64 R2, c[0x0][0x3b8] ;  /* 0x0000ee00ff027b82 */ /* 0x000e220000000a00 */
[----:B------:R-:W1:Y:S01]  /*1870*/  LDCU.64 UR10, c[0x0][0x380] ;  /* 0x00007000ff0a77ac */ /* 0x000e620008000a00 */
[----:B------:R-:W-:Y:S01]  /*1880*/  NOP ;  /* 0x0000000000007918 */ /* 0x000fe20000000000 */
.L_x_76:
[----:B------:R-:W2:Y:S02]  /*1890*/  S2R R0, SR_TID.X ;  /* 0x0000000000007919 */ /* 0x000ea40000002100 */
[----:B--2---:R-:W-:-:S05]  /*18a0*/  IMAD.SHL.U32 R0, R0, 0x4, RZ ;  /* 0x0000000400007824 */ /* 0x004fca00078e00ff */
[----:B------:R-:W-:-:S05]  /*18b0*/  IADD3 R0, P0, PT, R0, UR7, RZ ;  /* 0x0000000700007c10 */ /* 0x000fca000ff1e0ff */
[----:B------:R-:W-:Y:S01]  /*18c0*/  IMAD.X R5, RZ, RZ, UR6, P0 ;  /* 0x00000006ff057e24 */ /* 0x000fe200080e06ff */
[----:B-1----:R-:W-:-:S04]  /*18d0*/  LEA R24, P0, R0, UR10, 0x2 ;  /* 0x0000000a00187c11 */ /* 0x002fc8000f8010ff */
[----:B------:R-:W-:-:S05]  /*18e0*/  LEA.HI.X R25, R0, UR11, R5, 0x2, P0 ;  /* 0x0000000b00197c11 */ /* 0x000fca00080f1405 */
[----:B------:R-:W2:Y:S04]  /*18f0*/  LDG.E.128.CONSTANT R8, desc[UR14][R24.64] ;  /* 0x0000000e18087981 */ /* 0x000ea8000c1e9d00 */
[----:B------:R-:W3:Y:S04]  /*1900*/  LDG.E.128.CONSTANT R12, desc[UR14][R24.64+0x1000] ;  /* 0x0010000e180c7981 */ /* 0x000ee8000c1e9d00 */
[----:B------:R-:W4:Y:S04]  /*1910*/  LDG.E.128.CONSTANT R16, desc[UR14][R24.64+0x2000] ;  /* 0x0020000e18107981 */ /* 0x000f28000c1e9d00 */
[----:B------:R-:W5:Y:S01]  /*1920*/  LDG.E.128.CONSTANT R4, desc[UR14][R24.64+0x3000] ;  /* 0x0030000e18047981 */ /* 0x000f62000c1e9d00 */
[----:B0-----:R-:W-:Y:S01]  /*1930*/  IMAD.MOV.U32 R0, RZ, RZ, R2 ;  /* 0x000000ffff007224 */ /* 0x001fe200078e0002 */
[----:B------:R-:W-:-:S02]  /*1940*/  USHF.R.S32.HI UR12, URZ, 0x1f, UR5 ;  /* 0x0000001fff0c7899 */ /* 0x000fc40008011405 */
[----:B------:R-:W-:Y:S02]  /*1950*/  UIADD3 UR8, UP0, UPT, UR5, UR8, URZ ;  /* 0x0000000805087290 */ /* 0x000fe4000ff1e0ff */
[----:B------:R-:W-:Y:S02]  /*1960*/  USHF.L.U64.HI UR13, UR5, 0x2, UR12 ;  /* 0x00000002050d7899 */ /* 0x000fe4000801020c */
[----:B------:R-:W-:Y:S01]  /*1970*/  UIADD3.X UR9, UPT, UPT, UR12, UR9, URZ, UP0, !UPT ;  /* 0x000000090c097290 */ /* 0x000fe200087fe4ff */
[----:B--2---:R-:W-:Y:S02]  /*1980*/  FSETP.GEU.AND P0, PT, R21, R8, PT ;  /* 0x000000081500720b */ /* 0x004fe40003f0e000 */
[----:B------:R-:W-:Y:S02]  /*1990*/  FSETP.GEU.AND P1, PT, R9, R10, PT ;  /* 0x0000000a0900720b */ /* 0x000fe40003f2e000 */
[----:B---3--:R-:W-:Y:S02]  /*19a0*/  FSETP.GEU.AND P2, PT, R11, R12, PT ;  /* 0x0000000c0b00720b */ /* 0x008fe40003f4e000 */
[----:B------:R-:W-:-:S02]  /*19b0*/  FSETP.GEU.AND P3, PT, R13, R14, PT ;  /* 0x0000000e0d00720b */ /* 0x000fc40003f6e000 */
[----:B------:R-:W-:Y:S02]  /*19c0*/  FSEL R21, R8, R21, !P0 ;  /* 0x0000001508157208 */ /* 0x000fe40004000000 */
[----:B------:R-:W-:Y:S01]  /*19d0*/  FSEL R8, R10, R9, !P1 ;  /* 0x000000090a087208 */ /* 0x000fe20004800000 */
[----:B------:R-:W-:Y:S01]  /*19e0*/  IMAD.U32 R9, RZ, RZ, UR5 ;  /* 0x00000005ff097e24 */ /* 0x000fe2000f8e00ff */
[----:B------:R-:W-:Y:S02]  /*19f0*/  FSEL R10, R12, R11, !P2 ;  /* 0x0000000b0c0a7208 */ /* 0x000fe40005000000 */
[----:B------:R-:W-:Y:S02]  /*1a00*/  FSEL R13, R14, R13, !P3 ;  /* 0x0000000d0e0d7208 */ /* 0x000fe40005800000 */
[----:B----4-:R-:W-:Y:S02]  /*1a10*/  FSETP.GEU.AND P1, PT, R17, R18, PT ;  /* 0x000000121100720b */ /* 0x010fe40003f2e000 */
[----:B------:R-:W-:-:S02]  /*1a20*/  FSETP.GEU.AND P0, PT, R15, R16, PT ;  /* 0x000000100f00720b */ /* 0x000fc40003f0e000 */
[----:B-----5:R-:W-:Y:S02]  /*1a30*/  FSETP.GEU.AND P2, PT, R19, R4, PT ;  /* 0x000000041300720b */ /* 0x020fe40003f4e000 */
[----:B------:R-:W-:Y:S02]  /*1a40*/  FSETP.GEU.AND P3, PT, R5, R6, PT ;  /* 0x000000060500720b */ /* 0x000fe40003f6e000 */
[----:B------:R-:W-:Y:S02]  /*1a50*/  FSEL R17, R18, R17, !P1 ;  /* 0x0000001112117208 */ /* 0x000fe40004800000 */
[----:B------:R-:W-:Y:S02]  /*1a60*/  FSEL R14, R16, R15, !P0 ;  /* 0x0000000f100e7208 */ /* 0x000fe40004000000 */
[----:B------:R-:W-:Y:S02]  /*1a70*/  FSEL R18, R4, R19, !P2 ;  /* 0x0000001304127208 */ /* 0x000fe40005000000 */
[----:B------:R-:W-:-:S02]  /*1a80*/  FSEL R5, R6, R5, !P3 ;  /* 0x0000000506057208 */ /* 0x000fc40005800000 */
[----:B------:R-:W-:Y:S02]  /*1a90*/  FSETP.GEU.AND P2, PT, R14, R17, PT ;  /* 0x000000110e00720b */ /* 0x000fe40003f4e000 */
[----:B------:R-:W-:Y:S02]  /*1aa0*/  FSETP.GEU.AND P3, PT, R18, R5, PT ;  /* 0x000000051200720b */ /* 0x000fe40003f6e000 */
[----:B------:R-:W-:Y:S02]  /*1ab0*/  FSETP.GEU.AND P1, PT, R10, R13, PT ;  /* 0x0000000d0a00720b */ /* 0x000fe40003f2e000 */
[----:B------:R-:W-:Y:S02]  /*1ac0*/  FSETP.GEU.AND P0, PT, R21, R8, PT ;  /* 0x000000081500720b */ /* 0x000fe40003f0e000 */
[----:B------:R-:W-:Y:S02]  /*1ad0*/  FSEL R14, R17, R14, !P2 ;  /* 0x0000000e110e7208 */ /* 0x000fe40005000000 */
[----:B------:R-:W-:-:S02]  /*1ae0*/  FSEL R5, R5, R18, !P3 ;  /* 0x0000001205057208 */ /* 0x000fc40005800000 */
[----:B------:R-:W-:Y:S02]  /*1af0*/  FSEL R13, R13, R10, !P1 ;  /* 0x0000000a0d0d7208 */ /* 0x000fe40004800000 */
[----:B------:R-:W-:Y:S02]  /*1b00*/  FSEL R8, R8, R21, !P0 ;  /* 0x0000001508087208 */ /* 0x000fe40004000000 */
[----:B------:R-:W-:Y:S02]  /*1b10*/  FSETP.GEU.AND P1, PT, R14, R5, PT ;  /* 0x000000050e00720b */ /* 0x000fe40003f2e000 */
[----:B------:R-:W-:Y:S02]  /*1b20*/  FSETP.GEU.AND P0, PT, R8, R13, PT ;  /* 0x0000000d0800720b */ /* 0x000fe40003f0e000 */
[----:B------:R-:W-:Y:S02]  /*1b30*/  FSEL R5, R5, R14, !P1 ;  /* 0x0000000e05057208 */ /* 0x000fe40004800000 */
[----:B------:R-:W-:-:S02]  /*1b40*/  IADD3 R4, P1, PT, R0, -UR7, RZ ;  /* 0x8000000700047c10 */ /* 0x000fc4000ff3e0ff */
[----:B------:R-:W-:Y:S02]  /*1b50*/  FSEL R8, R13, R8, !P0 ;  /* 0x000000080d087208 */ /* 0x000fe40004000000 */
[----:B------:R-:W-:Y:S02]  /*1b60*/  ISETP.GE.U32.AND P0, PT, R4, UR5, PT ;  /* 0x0000000504007c0c */ /* 0x000fe4000bf06070 */
[----:B------:R-:W-:Y:S02]  /*1b70*/  IADD3.X R4, PT, PT, R3, ~UR6, RZ, P1, !PT ;  /* 0x8000000603047c10 */ /* 0x000fe40008ffe4ff */
[----:B------:R-:W-:Y:S02]  /*1b80*/  FSETP.GEU.AND P2, PT, R8, R5, PT ;  /* 0x000000050800720b */ /* 0x000fe40003f4e000 */
[----:B------:R-:W-:Y:S02]  /*1b90*/  ISETP.GE.U32.AND.EX P0, PT, R4, UR12, PT, P0 ;  /* 0x0000000c04007c0c */ /* 0x000fe4000bf06100 */
[----:B------:R-:W-:-:S02]  /*1ba0*/  FSEL R5, R5, R8, !P2 ;  /* 0x0000000805057208 */ /* 0x000fc40005000000 */
[----:B------:R-:W-:Y:S02]  /*1bb0*/  LEA R20, P1, R9, R20, 0x2 ;  /* 0x0000001409147211 */ /* 0x000fe400078210ff */
[----:B------:R-:W-:Y:S02]  /*1bc0*/  FSETP.GEU.AND P2, PT, R5, R7, PT ;  /* 0x000000070500720b */ /* 0x000fe40003f4e000 */
[----:B------:R-:W-:Y:S02]  /*1bd0*/  IADD3.X R23, PT, PT, R23, UR13, RZ, P1, !PT ;  /* 0x0000000d17177c10 */ /* 0x000fe40008ffe4ff */
[----:B------:R-:W-:-:S03]  /*1be0*/  FSEL R21, R7, R5, !P2 ;  /* 0x0000000507157208 */ /* 0x000fc60005000000 */
[----:B------:R-:W-:Y:S06]  /*1bf0*/  @!P0 BRA `(.L_x_74) ;  /* 0x0000000800808947 */ /* 0x000fec0003800000 */
[----:B------:R-:W-:Y:S02]  /*1c00*/  UIADD3 UR7, UP0, UPT, UR5, UR7, URZ ;  /* 0x0000000705077290 */ /* 0x000fe4000ff1e0ff */
[----:B------:R-:W-:Y:S02]  /*1c10*/  UIADD3 UR4, UPT, UPT, UR4, 0x1, URZ ;  /* 0x0000000104047890 */ /* 0x000fe4000fffe0ff */
[----:B------:R-:W-:Y:S02]  /*1c20*/  UIADD3.X UR6, UPT, UPT, UR12, UR6, URZ, UP0, !UPT ;  /* 0x000000060c067290 */ /* 0x000fe400087fe4ff */
[----:B------:R-:W-:-:S04]  /*1c30*/  ISETP.LT.U32.AND P0, PT, R26, UR7, PT ;  /* 0x000000071a007c0c */ /* 0x000fc8000bf01070 */
[----:B------:R-:W-:-:S05]  /*1c40*/  IMAD.U32 R5, RZ, RZ, UR6 ;  /* 0x00000006ff057e24 */ /* 0x000fca000f8e00ff */
[----:B------:R-:W-:-:S13]  /*1c50*/  ISETP.GT.U32.AND.EX P0, PT, R5, R22, PT, P0 ;  /* 0x000000160500720c */ /* 0x000fda0003f04100 */
[----:B------:R-:W-:Y:S05]  /*1c60*/  @!P0 BRA `(.L_x_76) ;  /* 0xfffffffc00088947 */ /* 0x000fea000383ffff */
.L_x_75:
[----:B------:R-:W-:Y:S01]  /*1c70*/  IMAD.U32 R2, RZ, RZ, UR6 ;  /* 0x00000006ff027e24 */ /* 0x000fe2000f8e00ff */
[----:B------:R-:W-:-:S04]  /*1c80*/  ISETP.LE.U32.AND P0, PT, R0, UR7, PT ;  /* 0x0000000700007c0c */ /* 0x000fc8000bf03070 */
[----:B------:R-:W-:-:S13]  /*1c90*/  ISETP.GE.U32.AND.EX P0, PT, R2, R3, PT, P0 ;  /* 0x000000030200720c */ /* 0x000fda0003f06100 */
[----:B------:R-:W-:Y:S05]  /*1ca0*/  @P0 BRA `(.L_x_74) ;  /* 0x0000000800540947 */ /* 0x000fea0003800000 */
[----:B------:R-:W0:Y:S01]  /*1cb0*/  S2R R7, SR_TID.X ;  /* 0x0000000000077919 */ /* 0x000e220000002100 */
[----:B------:R-:W-:Y:S01]  /*1cc0*/  VIADD R4, R0, -UR7 ;  /* 0x8000000700047c36 */ /* 0x000fe20008000000 */
[----:B------:R-:W-:Y:S04]  /*1cd0*/  BSSY.RECONVERGENT B1, `(.L_x_74) ;  /* 0x0000092000017945 */ /* 0x000fe80003800200 */
[----:B0-----:R-:W-:-:S13]  /*1ce0*/  ISETP.GE.AND P0, PT, R7, R4, PT ;  /* 0x000000040700720c */ /* 0x001fda0003f06270 */
[----:B------:R-:W-:Y:S05]  /*1cf0*/  @P0 BRA `(.L_x_77) ;  /* 0x00000008003c0947 */ /* 0x000fea0003800000 */
[----:B------:R-:W0:Y:S01]  /*1d00*/  LDC R5, c[0x0][0x3c0] ;  /* 0x0000f000ff057b82 */ /* 0x000e220000000800 */
[----:B------:R-:W-:Y:S01]  /*1d10*/  LOP3.LUT R3, RZ, R7, RZ, 0x33, !PT ;  /* 0x00000007ff037212 */ /* 0x000fe200078e33ff */
[----:B------:R-:W-:Y:S01]  /*1d20*/  USHF.L.U32 UR6, UR17, 0xc, URZ ;  /* 0x0000000c11067899 */ /* 0x000fe200080006ff */
[----:B------:R-:W-:Y:S03]  /*1d30*/  BSSY.RECONVERGENT B2, `(.L_x_78) ;  /* 0x000001a000027945 */ /* 0x000fe60003800200 */
[----:B------:R-:W-:Y:S02]  /*1d40*/  IMAD.IADD R3, R3, 0x1, R0 ;  /* 0x0000000103037824 */ /* 0x000fe400078e0200 */
[----:B------:R-:W-:-:S03]  /*1d50*/  IMAD.U32 R0, RZ, RZ, UR6 ;  /* 0x00000006ff007e24 */ /* 0x000fc6000f8e00ff */
[C---:B------:R-:W-:Y:S02]  /*1d60*/  LOP3.LUT R2, R3.reuse, 0x300, RZ, 0xc0, !PT ;  /* 0x0000030003027812 */ /* 0x040fe400078ec0ff */
[C---:B------:R-:W-:Y:S02]  /*1d70*/  IADD3 R0, PT, PT, R3.reuse, -UR5, -R0 ;  /* 0x8000000503007c10 */ /* 0x040fe4000fffe800 */
[----:B------:R-:W-:Y:S02]  /*1d80*/  ISETP.NE.AND P1, PT, R2, 0x300, PT ;  /* 0x000003000200780c */ /* 0x000fe40003f25270 */
[----:B------:R-:W-:Y:S01]  /*1d90*/  LEA.HI R3, R3, 0x1, RZ, 0x18 ;  /* 0x0000000103037811 */ /* 0x000fe200078fc0ff */
[----:B0-----:R-:W-:-:S04]  /*1da0*/  IMAD R5, R5, UR4, RZ ;  /* 0x0000000405057c24 */ /* 0x001fc8000f8e02ff */
[----:B------:R-:W-:Y:S02]  /*1db0*/  IMAD R0, R5, -0x1000, R0 ;  /* 0xfffff00005007824 */ /* 0x000fe400078e0200 */
[----:B------:R-:W-:-:S03]  /*1dc0*/  IMAD.MOV.U32 R5, RZ, RZ, R7 ;  /* 0x000000ffff057224 */ /* 0x000fc600078e0007 */
[----:B------:R-:W-:Y:S01]  /*1dd0*/  ISETP.GE.U32.AND P0, PT, R0, 0x300, PT ;  /* 0x000003000000780c */ /* 0x000fe20003f06070 */
[----:B------:R-:W-:-:S12]  /*1de0*/  @!P1 BRA `(.L_x_79) ;  /* 0x0000000000389947 */ /* 0x000fd80003800000 */
[----:B------:R-:W-:Y:S01]  /*1df0*/  LOP3.LUT R3, R3, 0x3, RZ, 0xc0, !PT ;  /* 0x0000000303037812 */ /* 0x000fe200078ec0ff */
[----:B------:R-:W-:-:S04]  /*1e00*/  IMAD.MOV.U32 R5, RZ, RZ, R7 ;  /* 0x000000ffff057224 */ /* 0x000fc800078e0007 */
[----:B------:R-:W-:-:S07]  /*1e10*/  IMAD.MOV R0, RZ, RZ, -R3 ;  /* 0x000000ffff007224 */ /* 0x000fce00078e0a03 */
.L_x_80:
        /* <DEDUP_REMOVED lines=8> */
[----:B--2---:R-:W-:-:S04]  /*1ea0*/  FSETP.GEU.AND P1, PT, R21, R2, PT ;  /* 0x000000021500720b */ /* 0x004fc80003f2e000 */
[----:B------:R-:W-:-:S07]  /*1eb0*/  FSEL R21, R2, R21, !P1 ;  /* 0x0000001502157208 */ /* 0x000fce0004800000 */
[----:B------:R-:W-:Y:S05]  /*1ec0*/  @P2 BRA `(.L_x_80) ;  /* 0xfffffffc00d42947 */ /* 0x000fea000383ffff */
.L_x_79:
[----:B------:R-:W-:Y:S05]  /*1ed0*/  BSYNC.RECONVERGENT B2 ;  /* 0x0000000000027941 */ /* 0x000fea0003800200 */
.L_x_78:
[----:B------:R-:W-:Y:S05]  /*1ee0*/  @!P0 BRA `(.L_x_77) ;  /* 0x0000000400c08947 */ /* 0x000fea0003800000 */
[----:B------:R-:W-:Y:S01]  /*1ef0*/  IMAD.IADD R6, R4, 0x1, -R5 ;  /* 0x0000000104067824 */ /* 0x000fe200078e0a05 */
[----:B------:R-:W-:Y:S01]  /*1f00*/  IADD3 R0, P0, PT, R5, UR8, RZ ;  /* 0x0000000805007c10 */ /* 0x000fe2000ff1e0ff */
[----:B------:R-:W-:Y:S03]  /*1f10*/  BSSY.RECONVERGENT B2, `(.L_x_81) ;  /* 0x000003e000027945 */ /* 0x000fe60003800200 */
[----:B------:R-:W-:Y:S01]  /*1f20*/  ISETP.GT.AND P1, PT, R6, 0xc00, PT ;  /* 0x00000c000600780c */ /* 0x000fe20003f24270 */
[----:B------:R-:W-:Y:S01]  /*1f30*/  IMAD.X R3, RZ, RZ, UR9, P0 ;  /* 0x00000009ff037e24 */ /* 0x000fe200080e06ff */
[----:B------:R-:W-:-:S04]  /*1f40*/  LEA R2, P0, R0, UR10, 0x2 ;  /* 0x0000000a00027c11 */ /* 0x000fc8000f8010ff */
[----:B------:R-:W-:Y:S02]  /*1f50*/  LEA.HI.X R3, R0, UR11, R3, 0x2, P0 ;  /* 0x0000000b00037c11 */ /* 0x000fe400080f1403 */
[----:B------:R-:W-:-:S05]  /*1f60*/  PLOP3.LUT P0, PT, PT, PT, PT, 0x80, 0x8 ;  /* 0x000000000008781c */ /* 0x000fca0003f0f070 */
[----:B------:R-:W-:Y:S08]  /*1f70*/  @!P1 BRA `(.L_x_82) ;  /* 0x0000000000dc9947 */ /* 0x000ff00003800000 */
[----:B------:R-:W-:Y:S01]  /*1f80*/  PLOP3.LUT P0, PT, PT, PT, PT, 0x8, 0x80 ;  /* 0x000000000080781c */ /* 0x000fe20003f0e170 */
[----:B------:R-:W-:-:S12]  /*1f90*/  VIADD R6, R4, 0xfffff400 ;  /* 0xfffff40004067836 */ /* 0x000fd80000000000 */
.L_x_83:
[----:B------:R-:W2:Y:S04]  /*1fa0*/  LDG.E.CONSTANT R14, desc[UR14][R2.64] ;  /* 0x0000000e020e7981 */ /* 0x000ea8000c1e9900 */
[----:B------:R-:W3:Y:S04]  /*1fb0*/  LDG.E.CONSTANT R15, desc[UR14][R2.64+0x400] ;  /* 0x0004000e020f7981 */ /* 0x000ee8000c1e9900 */
        /* <DEDUP_REMOVED lines=14> */
[----:B------:R-:W-:-:S05]  /*20a0*/  VIADD R5, R5, 0x1000 ;  /* 0x0000100005057836 */ /* 0x000fca0000000000 */
[----:B------:R-:W-:Y:S02]  /*20b0*/  ISETP.GE.AND P2, PT, R5, R6, PT ;  /* 0x000000060500720c */ /* 0x000fe40003f46270 */
[----:B0-----:R-:W-:-:S05]  /*20c0*/  IADD3 R2, P3, PT, R2, 0x4000, RZ ;  /* 0x0000400002027810 */ /* 0x001fca0007f7e0ff */
[----:B------:R-:W-:Y:S01]  /*20d0*/  IMAD.X R3, RZ, RZ, R3, P3 ;  /* 0x000000ffff037224 */ /* 0x000fe200018e0603 */
[----:B--2---:R-:W-:-:S04]  /*20e0*/  FSETP.GEU.AND P1, PT, R21, R14, PT ;  /* 0x0000000e1500720b */ /* 0x004fc80003f2e000 */
        /* <DEDUP_REMOVED lines=32> */
.L_x_82:
[----:B------:R-:W-:Y:S05]  /*22f0*/  BSYNC.RECONVERGENT B2 ;  /* 0x0000000000027941 */ /* 0x000fea0003800200 */
.L_x_81:
[----:B------:R-:W-:Y:S01]  /*2300*/  IMAD.IADD R0, R4, 0x1, -R5 ;  /* 0x0000000104007824 */ /* 0x000fe200078e0a05 */
[----:B------:R-:W-:Y:S04]  /*2310*/  BSSY.RECONVERGENT B2, `(.L_x_84) ;  /* 0x000001f000027945 */ /* 0x000fe80003800200 */
[----:B------:R-:W-:-:S13]  /*2320*/  ISETP.GT.AND P1, PT, R0, 0x400, PT ;  /* 0x000004000000780c */ /* 0x000fda0003f24270 */
[----:B------:R-:W-:Y:S05]  /*2330*/  @!P1 BRA `(.L_x_85) ;  /* 0x0000000000709947 */ /* 0x000fea0003800000 */
[----:B------:R-:W2:Y:S04]  /*2340*/  LDG.E.CONSTANT R0, desc[UR14][R2.64] ;  /* 0x0000000e02007981 */ /* 0x000ea8000c1e9900 */
[----:B------:R-:W3:Y:S04]  /*2350*/  LDG.E.CONSTANT R7, desc[UR14][R2.64+0x400] ;  /* 0x0004000e02077981 */ /* 0x000ee8000c1e9900 */
[----:B------:R-:W4:Y:S04]  /*2360*/  LDG.E.CONSTANT R9, desc[UR14][R2.64+0x800] ;  /* 0x0008000e02097981 */ /* 0x000f28000c1e9900 */
[----:B------:R-:W5:Y:S04]  /*2370*/  LDG.E.CONSTANT R11, desc[UR14][R2.64+0xc00] ;  /* 0x000c000e020b7981 */ /* 0x000f68000c1e9900 */
[----:B------:R-:W5:Y:S04]  /*2380*/  LDG.E.CONSTANT R13, desc[UR14][R2.64+0x1000] ;  /* 0x0010000e020d7981 */ /* 0x000f68000c1e9900 */
[----:B------:R-:W5:Y:S04]  /*2390*/  LDG.E.CONSTANT R15, desc[UR14][R2.64+0x1400] ;  /* 0x0014000e020f7981 */ /* 0x000f68000c1e9900 */
[----:B------:R-:W5:Y:S04]  /*23a0*/  LDG.E.CONSTANT R17, desc[UR14][R2.64+0x1800] ;  /* 0x0018000e02117981 */ /* 0x000f68000c1e9900 */
[----:B------:R0:W5:Y:S01]  /*23b0*/  LDG.E.CONSTANT R19, desc[UR14][R2.64+0x1c00] ;  /* 0x001c000e02137981 */ /* 0x000162000c1e9900 */
[----:B------:R-:W-:Y:S01]  /*23c0*/  VIADD R5, R5, 0x800 ;  /* 0x0000080005057836 */ /* 0x000fe20000000000 */
        /* <DEDUP_REMOVED lines=19> */
.L_x_85:
[----:B------:R-:W-:Y:S05]  /*2500*/  BSYNC.RECONVERGENT B2 ;  /* 0x0000000000027941 */ /* 0x000fea0003800200 */
.L_x_84:
[----:B------:R-:W-:-:S13]  /*2510*/  ISETP.LT.OR P0, PT, R5, R4, P0 ;  /* 0x000000040500720c */ /* 0x000fda0000701670 */
[----:B------:R-:W-:Y:S05]  /*2520*/  @!P0 BRA `(.L_x_77) ;  /* 0x0000000000308947 */ /* 0x000fea0003800000 */
[----:B------:R-:W2:Y:S04]  /*2530*/  LDG.E.CONSTANT R0, desc[UR14][R2.64] ;  /* 0x0000000e02007981 */ /* 0x000ea8000c1e9900 */
[----:B------:R-:W3:Y:S04]  /*2540*/  LDG.E.CONSTANT R5, desc[UR14][R2.64+0x400] ;  /* 0x0004000e02057981 */ /* 0x000ee8000c1e9900 */
[----:B------:R-:W4:Y:S04]  /*2550*/  LDG.E.CONSTANT R7, desc[UR14][R2.64+0x800] ;  /* 0x0008000e02077981 */ /* 0x000f28000c1e9900 */
[----:B------:R-:W5:Y:S01]  /*2560*/  LDG.E.CONSTANT R9, desc[UR14][R2.64+0xc00] ;  /* 0x000c000e02097981 */ /* 0x000f62000c1e9900 */
[----:B--2---:R-:W-:-:S04]  /*2570*/  FSETP.GEU.AND P0, PT, R21, R0, PT ;  /* 0x000000001500720b */ /* 0x004fc80003f0e000 */
[----:B------:R-:W-:-:S04]  /*2580*/  FSEL R0, R0, R21, !P0 ;  /* 0x0000001500007208 */ /* 0x000fc80004000000 */
[----:B---3--:R-:W-:-:S04]  /*2590*/  FSETP.GEU.AND P0, PT, R0, R5, PT ;  /* 0x000000050000720b */ /* 0x008fc80003f0e000 */
[----:B------:R-:W-:-:S04]  /*25a0*/  FSEL R0, R5, R0, !P0 ;  /* 0x0000000005007208 */ /* 0x000fc80004000000 */
[----:B----4-:R-:W-:-:S04]  /*25b0*/  FSETP.GEU.AND P0, PT, R0, R7, PT ;  /* 0x000000070000720b */ /* 0x010fc80003f0e000 */
[----:B------:R-:W-:-:S04]  /*25c0*/  FSEL R0, R7, R0, !P0 ;  /* 0x0000000007007208 */ /* 0x000fc80004000000 */
[----:B-----5:R-:W-:-:S04]  /*25d0*/  FSETP.GEU.AND P0, PT, R0, R9, PT ;  /* 0x000000090000720b */ /* 0x020fc80003f0e000 */
[----:B------:R-:W-:-:S09]  /*25e0*/  FSEL R21, R9, R0, !P0 ;  /* 0x0000000009157208 */ /* 0x000fd20004000000 */
.L_x_77:
[----:B------:R-:W-:Y:S05]  /*25f0*/  BSYNC.RECONVERGENT B1 ;  /* 0x0000000000017941 */ /* 0x000fea0003800200 */
.L_x_74:
[----:B------:R-:W0:Y:S01]  /*2600*/  S2R R6, SR_LANEID ;  /* 0x0000000000067919 */ /* 0x000e220000000000 */
[----:B------:R-:W1:Y:S01]  /*2610*/  SHFL.DOWN PT, R0, R21, 0x1, 0x1f ;  /* 0x08201f0015007f89 */ /* 0x000e6200000e0000 */
[----:B------:R-:W2:Y:S01]  /*2620*/  S2R R5, SR_TID.X ;  /* 0x0000000000057919 */ /* 0x000ea20000002100 */
[----:B-1----:R-:W-:Y:S02]  /*2630*/  FSETP.GEU.AND P0, PT, R21, R0, PT ;  /* 0x000000001500720b */ /* 0x002fe40003f0e000 */
[C---:B0-----:R-:W-:Y:S02]  /*2640*/  ISETP.GT.AND P1, PT, R6.reuse, 0x1e, PT ;  /* 0x0000001e0600780c */ /* 0x041fe40003f24270 */
[----:B------:R-:W-:-:S11]  /*2650*/  ISETP.NE.AND P2, PT, R6, RZ, PT ;  /* 0x000000ff0600720c */ /* 0x000fd60003f45270 */
[----:B------:R-:W-:Y:S02]  /*2660*/  @!P1 FSEL R21, R0, R21, !P0 ;  /* 0x0000001500159208 */ /* 0x000fe40004000000 */
[----:B------:R-:W-:Y:S01]  /*2670*/  ISETP.GT.AND P1, PT, R6, 0x1d, PT ;  /* 0x0000001d0600780c */ /* 0x000fe20003f24270 */
[----:B------:R-:W0:Y:S01]  /*2680*/  @!P2 S2R R4, SR_CgaCtaId ;  /* 0x000000000004a919 */ /* 0x000e220000008800 */
[----:B------:R-:W-:Y:S02]  /*2690*/  @!P2 MOV R3, 0x400 ;  /* 0x000004000003a802 */ /* 0x000fe40000000f00 */
[----:B--2---:R-:W-:Y:S01]  /*26a0*/  @!P2 SHF.R.U32.HI R2, RZ, 0x3, R5 ;  /* 0x00000003ff02a819 */ /* 0x004fe20000011605 */
        /* <DEDUP_REMOVED lines=44> */
.L_x_58:
[----:B------:R-:W0:Y:S01]  /*2970*/  LDCU.64 UR12, c[0x0][0x3b8] ;  /* 0x00007700ff0c77ac */ /* 0x000e220008000a00 */
[----:B------:R-:W-:-:S04]  /*2980*/  USHF.L.U32 UR6, UR17, 0xc, URZ ;  /* 0x0000000c11067899 */ /* 0x000fc800080006ff */
[----:B0-----:R-:W-:-:S04]  /*2990*/  UIADD3 UR4, UP0, UPT, -UR6, UR12, URZ ;  /* 0x0000000c06047290 */ /* 0x001fc8000ff1e1ff */
[----:B------:R-:W-:Y:S02]  /*29a0*/  UIADD3.X UR8, UPT, UPT, UR13, -0x1, URZ, UP0, !UPT ;  /* 0xffffffff0d087890 */ /* 0x000fe400087fe4ff */
[----:B------:R-:W-:-:S04]  /*29b0*/  UISETP.GT.U32.AND UP0, UPT, UR4, 0xfff, UPT ;  /* 0x00000fff0400788c */ /* 0x000fc8000bf04070 */
[----:B------:R-:W-:-:S09]  /*29c0*/  UISETP.GT.U32.AND.EX UP0, UPT, UR8, URZ, UPT, UP0 ;  /* 0x000000ff0800728c */ /* 0x000fd2000bf04100 */
[----:B------:R-:W-:Y:S05]  /*29d0*/  BRA.U UP0, `(.L_x_86) ;  /* 0x0000001500087547 */ /* 0x000fea000b800000 */
[----:B------:R-:W0:Y:S01]  /*29e0*/  S2R R0, SR_TID.X ;  /* 0x0000000000007919 */ /* 0x000e220000002100 */
[----:B------:R-:W-:Y:S01]  /*29f0*/  UIADD3 UR7, UPT, UPT, -UR6, UR12, URZ ;  /* 0x0000000c06077290 */ /* 0x000fe2000fffe1ff */
[----:B------:R-:W-:Y:S01]  /*2a00*/  BSSY.RECONVERGENT B1, `(.L_x_87) ;  /* 0x000000b000017945 */ /* 0x000fe20003800200 */
[----:B------:R-:W1:Y:S01]  /*2a10*/  LDCU UR5, c[0x0][0x384] ;  /* 0x00007080ff0577ac */ /* 0x000e620008000800 */
[----:B------:R-:W-:-:S03]  /*2a20*/  IMAD.MOV.U32 R6, RZ, RZ, RZ ;  /* 0x000000ffff067224 */ /* 0x000fc600078e00ff */
[----:B0-----:R-:W-:Y:S01]  /*2a30*/  ISETP.GE.AND P0, PT, R0, UR7, PT ;  /* 0x0000000700007c0c */ /* 0x001fe2000bf06270 */
[----:B------:R-:W-:-:S12]  /*2a40*/  IMAD.MOV.U32 R7, RZ, RZ, R0 ;  /* 0x000000ffff077224 */ /* 0x000fd800078e0000 */
[----:B-1----:R-:W-:Y:S05]  /*2a50*/  @P0 BRA `(.L_x_88) ;  /* 0x0000000000140947 */ /* 0x002fea0003800000 */
[----:B------:R-:W0:Y:S01]  /*2a60*/  LDC.64 R2, c[0x0][0x380] ;  /* 0x0000e000ff027b82 */ /* 0x000e220000000a00 */
[----:B------:R-:W-:-:S04]  /*2a70*/  VIADD R5, R0, UR6 ;  /* 0x0000000600057c36 */ /* 0x000fc80008000000 */
[----:B0-----:R-:W-:-:S05]  /*2a80*/  IMAD.WIDE.U32 R2, R5, 0x4, R2 ;  /* 0x0000000405027825 */ /* 0x001fca00078e0002 */
[----:B------:R0:W5:Y:S01]  /*2a90*/  LDG.E.CONSTANT R6, desc[UR14][R2.64] ;  /* 0x0000000e02067981 */ /* 0x000162000c1e9900 */
[----:B------:R-:W-:-:S07]  /*2aa0*/  VIADD R7, R0, 0x100 ;  /* 0x0000010000077836 */ /* 0x000fce0000000000 */
.L_x_88:
[----:B------:R-:W-:Y:S05]  /*2ab0*/  BSYNC.RECONVERGENT B1 ;  /* 0x0000000000017941 */ /* 0x000fea0003800200 */
.L_x_87:
[----:B------:R-:W-:Y:S01]  /*2ac0*/  ISETP.GE.AND P0, PT, R7, UR7, PT ;  /* 0x0000000707007c0c */ /* 0x000fe2000bf06270 */
[----:B------:R-:W-:-:S12]  /*2ad0*/  BSSY.RECONVERGENT B1, `(.L_x_89) ;  /* 0x00000aa000017945 */ /* 0x000fd80003800200 */
[----:B------:R-:W-:Y:S05]  /*2ae0*/  @P0 BRA `(.L_x_90) ;  /* 0x0000000800a00947 */ /* 0x000fea0003800000 */
[----:B0-----:R-:W-:Y:S01]  /*2af0*/  LOP3.LUT R2, RZ, R7, RZ, 0x33, !PT ;  /* 0x00000007ff027212 */ /* 0x001fe200078e33ff */
[----:B------:R-:W-:Y:S04]  /*2b00*/  BSSY.RECONVERGENT B2, `(.L_x_91) ;  /* 0x000001a000027945 */ /* 0x000fe80003800200 */
[----:B------:R-:W-:-:S04]  /*2b10*/  VIADD R2, R2, UR12 ;  /* 0x0000000c02027c36 */ /* 0x000fc80008000000 */
        /* <DEDUP_REMOVED lines=13> */
.L_x_93:
        /* <DEDUP_REMOVED lines=11> */
.L_x_92:
[----:B------:R-:W-:Y:S05]  /*2ca0*/  BSYNC.RECONVERGENT B2 ;  /* 0x0000000000027941 */ /* 0x000fea0003800200 */
.L_x_91:
[----:B------:R-:W-:Y:S05]  /*2cb0*/  @!P0 BRA `(.L_x_90) ;  /* 0x00000008002c8947 */ /* 0x000fea0003800000 */
[----:B------:R-:W-:Y:S01]  /*2cc0*/  IADD3 R2, PT, PT, -R7, UR7, RZ ;  /* 0x0000000707027c10 */ /* 0x000fe2000fffe1ff */
[----:B------:R-:W-:Y:S01]  /*2cd0*/  BSSY.RECONVERGENT B2, `(.L_x_94) ;  /* 0x000004d000027945 */ /* 0x000fe20003800200 */
[----:B------:R-:W-:Y:S02]  /*2ce0*/  PLOP3.LUT P0, PT, PT, PT, PT, 0x80, 0x8 ;  /* 0x000000000008781c */ /* 0x000fe40003f0f070 */
[----:B------:R-:W-:-:S13]  /*2cf0*/  ISETP.GT.AND P1, PT, R2, 0xc00, PT ;  /* 0x00000c000200780c */ /* 0x000fda0003f24270 */
[----:B------:R-:W-:Y:S05]  /*2d00*/  @!P1 BRA `(.L_x_95) ;  /* 0x0000000400249947 */ /* 0x000fea0003800000 */
[----:B------:R-:W-:Y:S01]  /*2d10*/  IMAD.U32 R8, RZ, RZ, UR7 ;  /* 0x00000007ff087e24 */ /* 0x000fe2000f8e00ff */
[----:B------:R-:W-:-:S03]  /*2d20*/  PLOP3.LUT P0, PT, PT, PT, PT, 0x8, 0x80 ;  /* 0x000000000080781c */ /* 0x000fc60003f0e170 */
[----:B------:R-:W-:-:S10]  /*2d30*/  VIADD R8, R8, 0xfffff400 ;  /* 0xfffff40008087836 */ /* 0x000fd40000000000 */
.L_x_96:
        /* <DEDUP_REMOVED lines=70> */
.L_x_95:
[----:B------:R-:W-:Y:S05]  /*31a0*/  BSYNC.RECONVERGENT B2 ;  /* 0x0000000000027941 */ /* 0x000fea0003800200 */
.L_x_94:
[----:B------:R-:W-:Y:S01]  /*31b0*/  IADD3 R2, PT, PT, -R7, UR7, RZ ;  /* 0x0000000707027c10 */ /* 0x000fe2000fffe1ff */
[----:B------:R-:W-:Y:S03]  /*31c0*/  BSSY.RECONVERGENT B2, `(.L_x_97) ;  /* 0x0000027000027945 */ /* 0x000fe60003800200 */
        /* <DEDUP_REMOVED lines=38> */
.L_x_98:
[----:B------:R-:W-:Y:S05]  /*3430*/  BSYNC.RECONVERGENT B2 ;  /* 0x0000000000027941 */ /* 0x000fea0003800200 */
.L_x_97:
[----:B------:R-:W-:-:S13]  /*3440*/  ISETP.LT.OR P0, PT, R7, UR7, P0 ;  /* 0x0000000707007c0c */ /* 0x000fda0008701670 */
        /* <DEDUP_REMOVED lines=18> */
.L_x_90:
[----:B------:R-:W-:Y:S05]  /*3570*/  BSYNC.RECONVERGENT B1 ;  /* 0x0000000000017941 */ /* 0x000fea0003800200 */
.L_x_89:
[----:B------:R-:W-:Y:S01]  /*3580*/  UISETP.GE.AND UP0, UPT, UR7, 0x100, UPT ;  /* 0x000001000700788c */ /* 0x000fe2000bf06270 */
[----:B-----5:R-:W-:-:S08]  /*3590*/  IMAD.MOV.U32 R5, RZ, RZ, R6 ;  /* 0x000000ffff057224 */ /* 0x020fd000078e0006 */
[----:B------:R-:W-:Y:S05]  /*35a0*/  BRA.U !UP0, `(.L_x_99) ;  /* 0x0000000108dc7547 */ /* 0x000fea000b800000 */
[----:B------:R-:W1:Y:S01]  /*35b0*/  S2R R7, SR_LANEID ;  /* 0x0000000000077919 */ /* 0x000e620000000000 */
[----:B0-----:R-:W0:Y:S02]  /*35c0*/  SHFL.DOWN PT, R2, R5, 0x1, 0x1f ;  /* 0x08201f0005027f89 */ /* 0x001e2400000e0000 */
[----:B0-----:R-:W-:Y:S02]  /*35d0*/  FSETP.GEU.AND P0, PT, R5, R2, PT ;  /* 0x000000020500720b */ /* 0x001fe40003f0e000 */
[C---:B-1----:R-:W-:Y:S02]  /*35e0*/  ISETP.GT.AND P1, PT, R7.reuse, 0x1e, PT ;  /* 0x0000001e0700780c */ /* 0x042fe40003f24270 */
[----:B------:R-:W-:Y:S02]  /*35f0*/  FSEL R2, R2, R5, !P0 ;  /* 0x0000000502027208 */ /* 0x000fe40004000000 */
[----:B------:R-:W-:Y:S02]  /*3600*/  ISETP.NE.AND P2, PT, R7, RZ, PT ;  /* 0x000000ff0700720c */ /* 0x000fe40003f45270 */
[----:B------:R-:W-:-:S02]  /*3610*/  FSEL R2, R5, R2, P1 ;  /* 0x0000000205027208 */ /* 0x000fc40000800000 */
[----:B------:R-:W-:-:S03]  /*3620*/  ISETP.GT.AND P1, PT, R7, 0x1d, PT ;  /* 0x0000001d0700780c */ /* 0x000fc60003f24270 */
[----:B------:R-:W0:Y:S06]  /*3630*/  SHFL.DOWN PT, R3, R2, 0x2, 0x1f ;  /* 0x08401f0002037f89 */ /* 0x000e2c00000e0000 */
        /* <DEDUP_REMOVED lines=46> */
.L_x_99:
[----:B0-----:R-:W-:Y:S01]  /*3920*/  LOP3.LUT R2, R0, 0x3e0, RZ, 0xc0, !PT ;  /* 0x000003e000027812 */ /* 0x001fe200078ec0ff */
[----:B------:R-:W0:Y:S04]  /*3930*/  S2R R3, SR_LANEID ;  /* 0x0000000000037919 */ /* 0x000e280000000000 */
[----:B------:R-:W-:Y:S01]  /*3940*/  VIADD R4, R2, 0x20 ;  /* 0x0000002002047836 */ /* 0x000fe20000000000 */
[----:B------:R-:W-:-:S04]  /*3950*/  LOP3.LUT R2, RZ, R2, RZ, 0x33, !PT ;  /* 0x00000002ff027212 */ /* 0x000fc800078e33ff */
[----:B------:R-:W-:Y:S01]  /*3960*/  ISETP.GT.AND P0, PT, R4, UR7, PT ;  /* 0x0000000704007c0c */ /* 0x000fe2000bf04270 */
[----:B------:R-:W-:-:S05]  /*3970*/  VIADD R2, R2, UR7 ;  /* 0x0000000702027c36 */ /* 0x000fca0008000000 */
        /* <DEDUP_REMOVED lines=12> */
[----:B------:R-:W-:Y:S02]  /*3a40*/  VIADD R7, R3, 0x8 ;  /* 0x0000000803077836 */ /* 0x000fe40000000000 */
[----:B------:R-:W0:Y:S03]  /*3a50*/  SHFL.DOWN PT, R2, R5, 0x4, R4 ;  /* 0x0880000005027989 */ /* 0x000e2600000e0004 */
[----:B------:R-:W-:Y:S02]  /*3a60*/  ISETP.GT.AND P2, PT, R7, R4, PT ;  /* 0x000000040700720c */ /* 0x000fe40003f44270 */
[----:B0-----:R-:W-:-:S05]  /*3a70*/  FSETP.GEU.AND P0, PT, R5, R2, PT ;  /* 0x000000020500720b */ /* 0x001fca0003f0e000 */
[----:B------:R-:W-:Y:S02]  /*3a80*/  @!P1 FSEL R5, R2, R5, !P0 ;  /* 0x0000000502059208 */ /* 0x000fe40004000000 */
[C---:B------:R-:W-:Y:S01]  /*3a90*/  ISETP.NE.AND P0, PT, R3.reuse, RZ, PT ;  /* 0x000000ff0300720c */ /* 0x040fe20003f05270 */
[----:B------:R-:W-:Y:S02]  /*3aa0*/  VIADD R3, R3, 0x10 ;  /* 0x0000001003037836 */ /* 0x000fe40000000000 */
[----:B------:R-:W0:Y:S10]  /*3ab0*/  SHFL.DOWN PT, R2, R5, 0x8, R4 ;  /* 0x0900000005027989 */ /* 0x000e3400000e0004 */
[----:B------:R-:W1:Y:S01]  /*3ac0*/  @!P0 S2R R7, SR_CgaCtaId ;  /* 0x0000000000078919 */ /* 0x000e620000008800 */
[----:B------:R-:W-:-:S02]  /*3ad0*/  @!P0 MOV R6, 0x400 ;  /* 0x0000040000068802 */ /* 0x000fc40000000f00 */
        /* <DEDUP_REMOVED lines=17> */
[----:B------:R-:W-:-:S06]  /*3bf0*/  UISETP.GT.AND UP0, UPT, UR7, 0x20, UPT ;  /* 0x000000200700788c */ /* 0x000fcc000bf04270 */
[----:B------:R-:W-:Y:S01]  /*3c00*/  PLOP3.LUT P3, PT, PT, PT, UP0, 0x80, 0x8 ;  /* 0x000000000008781c */ /* 0x000fe20003f6f008 */
[----:B------:R-:W-:-:S06]  /*3c10*/  UISETP.GT.AND UP0, UPT, UR7, 0x40, UPT ;  /* 0x000000400700788c */ /* 0x000fcc000bf04270 */
[----:B------:R-:W-:Y:S01]  /*3c20*/  PLOP3.LUT P2, PT, PT, PT, UP0, 0x80, 0x8 ;  /* 0x000000000008781c */ /* 0x000fe20003f4f008 */
[----:B------:R-:W-:Y:S02]  /*3c30*/  UISETP.GT.AND UP0, UPT, UR7, 0x60, UPT ;  /* 0x000000600700788c */ /* 0x000fe4000bf04270 */
[----:B0-----:R-:W-:-:S09]  /*3c40*/  ULEA UR4, UR5, UR4, 0x18 ;  /* 0x0000000405047291 */ /* 0x001fd2000f8ec0ff */
[----:B------:R-:W0:Y:S04]  /*3c50*/  LDS R3, [UR4+0xc] ;  /* 0x00000c04ff037984 */ /* 0x000e280008000800 */
[----:B------:R-:W1:Y:S04]  /*3c60*/  LDS.128 R4, [UR4+0x10] ;  /* 0x00001004ff047984 */ /* 0x000e680008000c00 */
[----:B------:R-:W2:Y:S01]  /*3c70*/  LDS.64 R8, [UR4+0x20] ;  /* 0x00002004ff087984 */ /* 0x000ea20008000a00 */
[----:B0-----:R-:W-:-:S04]  /*3c80*/  FSETP.GEU.AND P1, PT, R2, R3, PT ;  /* 0x000000030200720b */ /* 0x001fc80003f2e000 */
[----:B------:R-:W-:Y:S02]  /*3c90*/  @P3 FSEL R2, R3, R2, !P1 ;  /* 0x0000000203023208 */ /* 0x000fe40004800000 */
[----:B------:R-:W-:Y:S01]  /*3ca0*/  PLOP3.LUT P1, PT, PT, PT, UP0, 0x80, 0x8 ;  /* 0x000000000008781c */ /* 0x000fe20003f2f008 */
[----:B------:R-:W-:Y:S01]  /*3cb0*/  UISETP.GT.AND UP0, UPT, UR7, 0x80, UPT ;  /* 0x000000800700788c */ /* 0x000fe2000bf04270 */
[----:B-1----:R-:W-:-:S04]  /*3cc0*/  FSETP.GEU.AND P3, PT, R2, R4, PT ;  /* 0x000000040200720b */ /* 0x002fc80003f6e000 */
[----:B------:R-:W-:Y:S02]  /*3cd0*/  @P2 FSEL R2, R4, R2, !P3 ;  /* 0x0000000204022208 */ /* 0x000fe40005800000 */
[----:B------:R-:W-:Y:S01]  /*3ce0*/  PLOP3.LUT P2, PT, PT, PT, UP0, 0x80, 0x8 ;  /* 0x000000000008781c */ /* 0x000fe20003f4f008 */
[----:B------:R-:W-:Y:S01]  /*3cf0*/  UISETP.GT.AND UP0, UPT, UR7, 0xa0, UPT ;  /* 0x000000a00700788c */ /* 0x000fe2000bf04270 */
[----:B------:R-:W-:-:S04]  /*3d00*/  FSETP.GEU.AND P3, PT, R2, R5, PT ;  /* 0x000000050200720b */ /* 0x000fc80003f6e000 */
        /* <DEDUP_REMOVED lines=9> */
[----:B------:R-:W-:Y:S02]  /*3da0*/  PLOP3.LUT P1, PT, PT, PT, UP0, 0x80, 0x8 ;  /* 0x000000000008781c */ /* 0x000fe40003f2f008 */
[----:B--2---:R-:W-:-:S04]  /*3db0*/  FSETP.GEU.AND P3, PT, R2, R8, PT ;  /* 0x000000080200720b */ /* 0x004fc80003f6e000 */
[----:B------:R-:W-:-:S04]  /*3dc0*/  @P2 FSEL R2, R8, R2, !P3 ;  /* 0x0000000208022208 */ /* 0x000fc80005800000 */
[----:B------:R-:W-:-:S04]  /*3dd0*/  FSETP.GEU.AND P2, PT, R2, R9, PT ;  /* 0x000000090200720b */ /* 0x000fc80003f4e000 */
[----:B------:R-:W-:Y:S01]  /*3de0*/  @P1 FSEL R2, R9, R2, !P2 ;  /* 0x0000000209021208 */ /* 0x000fe20005000000 */
[----:B------:R-:W-:Y:S08]  /*3df0*/  BRA `(.L_x_73) ;  /* 0x0000001400807947 */ /* 0x000ff00003800000 */
.L_x_86:
[----:B------:R-:W0:Y:S01]  /*3e00*/  S2R R0, SR_TID.X ;  /* 0x0000000000007919 */ /* 0x000e220000002100 */
[----:B------:R-:W1:Y:S01]  /*3e10*/  LDC.64 R2, c[0x0][0x380] ;  /* 0x0000e000ff027b82 */ /* 0x000e620000000a00 */
[----:B0-----:R-:W-:-:S04]  /*3e20*/  VIADD R5, R0, UR6 ;  /* 0x0000000600057c36 */ /* 0x001fc80008000000 */
[----:B-1----:R-:W-:-:S05]  /*3e30*/  IMAD.WIDE.U32 R2, R5, 0x4, R2 ;  /* 0x0000000405027825 */ /* 0x002fca00078e0002 */
        /* <DEDUP_REMOVED lines=16> */
[----:B------:R-:W-:-:S02]  /*3f40*/  USHF.R.S32.HI UR7, URZ, 0x1f, UR5 ;  /* 0x0000001fff077899 */ /* 0x000fc40008011405 */
[----:B------:R-:W-:-:S04]  /*3f50*/  UISETP.GE.U32.AND UP0, UPT, UR4, UR5, UPT ;  /* 0x000000050400728c */ /* 0x000fc8000bf06070 */
[----:B------:R-:W-:Y:S01]  /*3f60*/  UISETP.GE.U32.AND.EX UP0, UPT, UR8, UR7, UPT, UP0 ;  /* 0x000000070800728c */ /* 0x000fe2000bf06100 */
        /* <DEDUP_REMOVED lines=27> */
[----:B------:R-:W-:-:S04]  /*4120*/  FSEL R11, R18, R11, !P1 ;  /* 0x0000000b120b7208 */ /* 0x000fc80004800000 */
[----:B------:R-:W-:-:S04]  /*4130*/  FSETP.GEU.AND P0, PT, R2, R11, PT ;  /* 0x0000000b0200720b */ /* 0x000fc80003f0e000 */
[----:B------:R-:W-:Y:S01]  /*4140*/  FSEL R2, R11, R2, !P0 ;  /* 0x000000020b027208 */ /* 0x000fe20004000000 */
[----:B------:R-:W-:Y:S08]  /*4150*/  BRA.U !UP0, `(.L_x_100) ;  /* 0x0000000d08cc7547 */ /* 0x000ff0000b800000 */
[----:B------:R-:W-:Y:S02]  /*4160*/  UIADD3 UR6, UP0, UPT, UR5, UR6, URZ ;  /* 0x0000000605067290 */ /* 0x000fe4000ff1e0ff */
[----:B------:R-:W-:Y:S01]  /*4170*/  UIADD3 UR20, UP1, UPT, UR12, -0x1000, URZ ;  /* 0xfffff0000c147890 */ /* 0x000fe2000ff3e0ff */
[----:B------:R-:W0:Y:S03]  /*4180*/  LDCU UR11, c[0x0][0x384] ;  /* 0x00007080ff0b77ac */ /* 0x000e260008000800 */
[----:B------:R-:W-:Y:S01]  /*4190*/  IADD3 R3, P0, PT, R0, UR6, RZ ;  /* 0x0000000600037c10 */ /* 0x000fe2000ff1e0ff */
[----:B------:R-:W-:Y:S02]  /*41a0*/  UIADD3.X UR7, UPT, UPT, URZ, UR7, URZ, UP0, !UPT ;  /* 0x00000007ff077290 */ /* 0x000fe400087fe4ff */
[----:B------:R-:W-:Y:S01]  /*41b0*/  UIADD3.X UR21, UPT, UPT, UR13, -0x1, URZ, UP1, !UPT ;  /* 0xffffffff0d157890 */ /* 0x000fe20008ffe4ff */
[----:B------:R-:W-:Y:S01]  /*41c0*/  LEA R0, P1, R3, UR10, 0x2 ;  /* 0x0000000a03007c11 */ /* 0x000fe2000f8210ff */
[----:B------:R-:W-:-:S02]  /*41d0*/  UISETP.GT.U32.AND UP0, UPT, UR6, UR20, UPT ;  /* 0x000000140600728c */ /* 0x000fc4000bf04070 */
[----:B------:R-:W-:Y:S01]  /*41e0*/  IMAD.X R4, RZ, RZ, UR7, P0 ;  /* 0x00000007ff047e24 */ /* 0x000fe200080e06ff */
[----:B------:R-:W-:Y:S01]  /*41f0*/  UMOV UR4, URZ ;  /* 0x000000ff00047c82 */ /* 0x000fe20008000000 */
[----:B------:R-:W-:Y:S01]  /*4200*/  UISETP.GT.U32.AND.EX UP0, UPT, UR7, UR21, UPT, UP0 ;  /* 0x000000150700728c */ /* 0x000fe2000bf04100 */
[----:B------:R-:W-:Y:S01]  /*4210*/  UMOV UR8, UR6 ;  /* 0x0000000600087c82 */ /* 0x000fe20008000000 */
[----:B------:R-:W-:Y:S01]  /*4220*/  UMOV UR9, UR7 ;  /* 0x0000000700097c82 */ /* 0x000fe20008000000 */
[----:B0-----:R-:W-:-:S06]  /*4230*/  LEA.HI.X R3, R3, UR11, R4, 0x2, P1 ;  /* 0x0000000b03037c11 */ /* 0x001fcc00088f1404 */
[----:B------:R-:W-:Y:S05]  /*4240*/  BRA.U UP0, `(.L_x_101) ;  /* 0x00000005002c7547 */ /* 0x000fea000b800000 */
[----:B------:R-:W0:Y:S01]  /*4250*/  LDCU.64 UR10, c[0x0][0x380] ;  /* 0x00007000ff0a77ac */ /* 0x000e220008000a00 */
[----:B------:R-:W1:Y:S01]  /*4260*/  LDCU.64 UR12, c[0x0][0x3b8] ;  /* 0x00007700ff0c77ac */ /* 0x000e620008000a00 */
[----:B------:R-:W-:Y:S01]  /*4270*/  NOP ;  /* 0x0000000000007918 */ /* 0x000fe20000000000 */
.L_x_102:
[----:B------:R-:W2:Y:S02]  /*4280*/  S2R R5, SR_TID.X ;  /* 0x0000000000057919 */ /* 0x000ea40000002100 */
[----:B--2---:R-:W-:-:S05]  /*4290*/  IADD3 R5, P0, PT, R5, UR6, RZ ;  /* 0x0000000605057c10 */ /* 0x004fca000ff1e0ff */
[----:B------:R-:W-:Y:S01]  /*42a0*/  IMAD.X R6, RZ, RZ, UR7, P0 ;  /* 0x00000007ff067e24 */ /* 0x000fe200080e06ff */
[----:B0-----:R-:W-:-:S04]  /*42b0*/  LEA R4, P0, R5, UR10, 0x2 ;  /* 0x0000000a05047c11 */ /* 0x001fc8000f8010ff */
[----:B------:R-:W-:-:S05]  /*42c0*/  LEA.HI.X R5, R5, UR11, R6, 0x2, P0 ;  /* 0x0000000b05057c11 */ /* 0x000fca00080f1406 */
        /* <DEDUP_REMOVED lines=16> */
[----:B-1----:R-:W-:-:S02]  /*43d0*/  UIADD3 UR18, UP0, UPT, -UR6, UR12, URZ ;  /* 0x0000000c06127290 */ /* 0x002fc4000ff1e1ff */
[----:B------:R-:W-:Y:S02]  /*43e0*/  USHF.R.S32.HI UR16, URZ, 0x1f, UR5 ;  /* 0x0000001fff107899 */ /* 0x000fe40008011405 */
[----:B------:R-:W-:Y:S02]  /*43f0*/  UIADD3.X UR19, UPT, UPT, ~UR7, UR13, URZ, UP0, !UPT ;  /* 0x0000000d07137290 */ /* 0x000fe400087fe5ff */
[----:B------:R-:W-:Y:S02]  /*4400*/  UISETP.GE.U32.AND UP0, UPT, UR18, UR5, UPT ;  /* 0x000000051200728c */ /* 0x000fe4000bf06070 */
[----:B------:R-:W-:Y:S02]  /*4410*/  UIADD3 UR8, UP1, UPT, UR5, UR8, URZ ;  /* 0x0000000805087290 */ /* 0x000fe4000ff3e0ff */
[----:B0-----:R-:W-:Y:S01]  /*4420*/  IMAD.U32 R5, RZ, RZ, UR5 ;  /* 0x00000005ff057e24 */ /* 0x001fe2000f8e00ff */
[----:B------:R-:W-:Y:S02]  /*4430*/  UISETP.GE.U32.AND.EX UP0, UPT, UR19, UR16, UPT, UP0 ;  /* 0x000000101300728c */ /* 0x000fe4000bf06100 */
[----:B------:R-:W-:Y:S01]  /*4440*/  IMAD.U32 R4, RZ, RZ, UR16 ;  /* 0x00000010ff047e24 */ /* 0x000fe2000f8e00ff */
[----:B------:R-:W-:Y:S01]  /*4450*/  UIADD3.X UR9, UPT, UPT, UR16, UR9, URZ, UP1, !UPT ;  /* 0x0000000910097290 */ /* 0x000fe20008ffe4ff */
        /* <DEDUP_REMOVED lines=28> */
[----:B------:R-:W-:Y:S02]  /*4620*/  LEA R0, P1, R5, R0, 0x2 ;  /* 0x0000000005007211 */ /* 0x000fe400078210ff */
[----:B------:R-:W-:-:S04]  /*4630*/  FSETP.GEU.AND P0, PT, R2, R21, PT ;  /* 0x000000150200720b */ /* 0x000fc80003f0e000 */
[----:B------:R-:W-:Y:S01]  /*4640*/  FSEL R21, R21, R2, !P0 ;  /* 0x0000000215157208 */ /* 0x000fe20004000000 */
[----:B------:R-:W-:-:S03]  /*4650*/  IMAD.U32 R2, RZ, RZ, UR5 ;  /* 0x00000005ff027e24 */ /* 0x000fc6000f8e00ff */
[----:B------:R-:W-:Y:S02]  /*4660*/  FSETP.GEU.AND P0, PT, R21, R6, PT ;  /* 0x000000061500720b */ /* 0x000fe40003f0e000 */
[----:B------:R-:W-:Y:S02]  /*4670*/  LEA.HI.X R3, R2, R3, R4, 0x2, P1 ;  /* 0x0000000302037211 */ /* 0x000fe400008f1404 */
[----:B------:R-:W-:Y:S01]  /*4680*/  FSEL R2, R6, R21, !P0 ;  /* 0x0000001506027208 */ /* 0x000fe20004000000 */
[----:B------:R-:W-:Y:S08]  /*4690*/  BRA.U !UP0, `(.L_x_100) ;  /* 0x00000009087c7547 */ /* 0x000ff0000b800000 */
[----:B------:R-:W-:Y:S02]  /*46a0*/  UIADD3 UR6, UP0, UPT, UR5, UR6, URZ ;  /* 0x0000000605067290 */ /* 0x000fe4000ff1e0ff */
[----:B------:R-:W-:Y:S02]  /*46b0*/  UIADD3 UR4, UPT, UPT, UR4, 0x1, URZ ;  /* 0x0000000104047890 */ /* 0x000fe4000fffe0ff */
[----:B------:R-:W-:Y:S02]  /*46c0*/  UIADD3.X UR7, UPT, UPT, UR16, UR7, URZ, UP0, !UPT ;  /* 0x0000000710077290 */ /* 0x000fe400087fe4ff */
[----:B------:R-:W-:-:S04]  /*46d0*/  UISETP.GT.U32.AND UP0, UPT, UR6, UR20, UPT ;  /* 0x000000140600728c */ /* 0x000fc8000bf04070 */
[----:B------:R-:W-:-:S09]  /*46e0*/  UISETP.GT.U32.AND.EX UP0, UPT, UR7, UR21, UPT, UP0 ;  /* 0x000000150700728c */ /* 0x000fd2000bf04100 */
[----:B------:R-:W-:Y:S05]  /*46f0*/  BRA.U !UP0, `(.L_x_102) ;  /* 0xfffffff908e07547 */ /* 0x000fea000b83ffff */
.L_x_101:
[----:B------:R-:W-:-:S04]  /*4700*/  UISETP.GE.U32.AND UP0, UPT, UR6, UR12, UPT ;  /* 0x0000000c0600728c */ /* 0x000fc8000bf06070 */
[----:B------:R-:W-:-:S09]  /*4710*/  UISETP.GE.U32.AND.EX UP0, UPT, UR7, UR13, UPT, UP0 ;  /* 0x0000000d0700728c */ /* 0x000fd2000bf06100 */
[----:B------:R-:W-:Y:S05]  /*4720*/  BRA.U UP0, `(.L_x_100) ;  /* 0x0000000900587547 */ /* 0x000fea000b800000 */
[----:B------:R-:W0:Y:S01]  /*4730*/  S2R R8, SR_TID.X ;  /* 0x0000000000087919 */ /* 0x000e220000002100 */
[----:B------:R-:W-:Y:S01]  /*4740*/  UIADD3 UR6, UPT, UPT, -UR6, UR12, URZ ;  /* 0x0000000c06067290 */ /* 0x000fe2000fffe1ff */
[----:B------:R-:W-:Y:S05]  /*4750*/  BSSY.RECONVERGENT B1, `(.L_x_100) ;  /* 0x0000093000017945 */ /* 0x000fea0003800200 */
[----:B0-----:R-:W-:-:S13]  /*4760*/  ISETP.GE.AND P0, PT, R8, UR6, PT ;  /* 0x0000000608007c0c */ /* 0x001fda000bf06270 */
[----:B------:R-:W-:Y:S05]  /*4770*/  @P0 BRA `(.L_x_103) ;  /* 0x0000000800400947 */ /* 0x000fea0003800000 */
[----:B------:R-:W0:Y:S01]  /*4780*/  LDC R6, c[0x0][0x3c0] ;  /* 0x0000f000ff067b82 */ /* 0x000e220000000800 */
[----:B------:R-:W-:Y:S01]  /*4790*/  USHF.L.U32 UR7, UR17, 0xc, URZ ;  /* 0x0000000c11077899 */ /* 0x000fe200080006ff */
[----:B------:R-:W-:Y:S01]  /*47a0*/  LOP3.LUT R4, RZ, R8, RZ, 0x33, !PT ;  /* 0x00000008ff047212 */ /* 0x000fe200078e33ff */
[----:B------:R-:W-:Y:S04]  /*47b0*/  BSSY.RECONVERGENT B2, `(.L_x_104) ;  /* 0x000001a000027945 */ /* 0x000fe80003800200 */
[----:B------:R-:W-:Y:S02]  /*47c0*/  VIADD R5, R4, UR12 ;  /* 0x0000000c04057c36 */ /* 0x000fe40008000000 */
[----:B------:R-:W-:-:S05]  /*47d0*/  IMAD.U32 R4, RZ, RZ, UR7 ;  /* 0x00000007ff047e24 */ /* 0x000fca000f8e00ff */
[C---:B------:R-:W-:Y:S01]  /*47e0*/  IADD3 R7, PT, PT, R5.reuse, -UR5, -R4 ;  /* 0x8000000505077c10 */ /* 0x040fe2000fffe804 */
[----:B0-----:R-:W-:Y:S01]  /*47f0*/  IMAD R4, R6, UR4, RZ ;  /* 0x0000000406047c24 */ /* 0x001fe2000f8e02ff */
[C---:B------:R-:W-:Y:S02]  /*4800*/  LOP3.LUT R6, R5.reuse, 0x300, RZ, 0xc0, !PT ;  /* 0x0000030005067812 */ /* 0x040fe400078ec0ff */
[----:B------:R-:W-:Y:S01]  /*4810*/  LEA.HI R5, R5, 0x1, RZ, 0x18 ;  /* 0x0000000105057811 */ /* 0x000fe200078fc0ff */
[----:B------:R-:W-:Y:S01]  /*4820*/  IMAD R4, R4, -0x1000, R7 ;  /* 0xfffff00004047824 */ /* 0x000fe200078e0207 */
[----:B------:R-:W-:Y:S01]  /*4830*/  ISETP.NE.AND P1, PT, R6, 0x300, PT ;  /* 0x000003000600780c */ /* 0x000fe20003f25270 */
[----:B------:R-:W-:-:S03]  /*4840*/  IMAD.MOV.U32 R6, RZ, RZ, R8 ;  /* 0x000000ffff067224 */ /* 0x000fc600078e0008 */
[----:B------:R-:W-:-:S09]  /*4850*/  ISETP.GE.U32.AND P0, PT, R4, 0x300, PT ;  /* 0x000003000400780c */ /* 0x000fd20003f06070 */
[----:B------:R-:W-:Y:S05]  /*4860*/  @!P1 BRA `(.L_x_105) ;  /* 0x0000000000389947 */ /* 0x000fea0003800000 */
[----:B------:R-:W-:Y:S01]  /*4870*/  LOP3.LUT R5, R5, 0x3, RZ, 0xc0, !PT ;  /* 0x0000000305057812 */ /* 0x000fe200078ec0ff */
[----:B------:R-:W-:-:S04]  /*4880*/  IMAD.MOV.U32 R6, RZ, RZ, R8 ;  /* 0x000000ffff067224 */ /* 0x000fc800078e0008 */
[----:B------:R-:W-:-:S07]  /*4890*/  IMAD.MOV R7, RZ, RZ, -R5 ;  /* 0x000000ffff077224 */ /* 0x000fce00078e0a05 */
.L_x_106:
        /* <DEDUP_REMOVED lines=11> */
.L_x_105:
[----:B------:R-:W-:Y:S05]  /*4950*/  BSYNC.RECONVERGENT B2 ;  /* 0x0000000000027941 */ /* 0x000fea0003800200 */
.L_x_104:
[----:B------:R-:W-:Y:S05]  /*4960*/  @!P0 BRA `(.L_x_103) ;  /* 0x0000000400c48947 */ /* 0x000fea0003800000 */
[C---:B------:R-:W-:Y:S01]  /*4970*/  IADD3 R5, PT, PT, -R6.reuse, UR6, RZ ;  /* 0x0000000606057c10 */ /* 0x040fe2000fffe1ff */
[----:B------:R-:W-:Y:S01]  /*4980*/  BSSY.RECONVERGENT B2, `(.L_x_107) ;  /* 0x0000040000027945 */ /* 0x000fe20003800200 */
[----:B------:R-:W-:Y:S02]  /*4990*/  IADD3 R0, P0, PT, R6, UR8, RZ ;  /* 0x0000000806007c10 */ /* 0x000fe4000ff1e0ff */
[----:B------:R-:W-:-:S03]  /*49a0*/  ISETP.GT.AND P1, PT, R5, 0xc00, PT ;  /* 0x00000c000500780c */ /* 0x000fc60003f24270 */
[----:B------:R-:W-:Y:S01]  /*49b0*/  IMAD.X R3, RZ, RZ, UR9, P0 ;  /* 0x00000009ff037e24 */ /* 0x000fe200080e06ff */
[----:B------:R-:W-:-:S04]  /*49c0*/  LEA R4, P0, R0, UR10, 0x2 ;  /* 0x0000000a00047c11 */ /* 0x000fc8000f8010ff */
[----:B------:R-:W-:Y:S02]  /*49d0*/  LEA.HI.X R5, R0, UR11, R3, 0x2, P0 ;  /* 0x0000000b00057c11 */ /* 0x000fe400080f1403 */
[----:B------:R-:W-:-:S03]  /*49e0*/  PLOP3.LUT P0, PT, PT, PT, PT, 0x80, 0x8 ;  /* 0x000000000008781c */ /* 0x000fc60003f0f070 */
[----:B------:R-:W-:Y:S10]  /*49f0*/  @!P1 BRA `(.L_x_108) ;  /* 0x0000000000e09947 */ /* 0x000ff40003800000 */
[----:B------:R-:W-:Y:S01]  /*4a00*/  IMAD.U32 R3, RZ, RZ, UR6 ;  /* 0x00000006ff037e24 */ /* 0x000fe2000f8e00ff */
[----:B------:R-:W-:-:S03]  /*4a10*/  PLOP3.LUT P0, PT, PT, PT, PT, 0x8, 0x80 ;  /* 0x000000000080781c */ /* 0x000fc60003f0e170 */
[----:B------:R-:W-:-:S10]  /*4a20*/  VIADD R3, R3, 0xfffff400 ;  /* 0xfffff40003037836 */ /* 0x000fd40000000000 */
.L_x_109:
        /* <DEDUP_REMOVED lines=53> */
.L_x_108:
[----:B------:R-:W-:Y:S05]  /*4d80*/  BSYNC.RECONVERGENT B2 ;  /* 0x0000000000027941 */ /* 0x000fea0003800200 */
.L_x_107:
[----:B------:R-:W-:Y:S01]  /*4d90*/  IADD3 R0, PT, PT, -R6, UR6, RZ ;  /* 0x0000000606007c10 */ /* 0x000fe2000fffe1ff */
[----:B------:R-:W-:Y:S03]  /*4da0*/  BSSY.RECONVERGENT B2, `(.L_x_110) ;  /* 0x000001f000027945 */ /* 0x000fe60003800200 */
        /* <DEDUP_REMOVED lines=30> */
.L_x_111:
[----:B------:R-:W-:Y:S05]  /*4f90*/  BSYNC.RECONVERGENT B2 ;  /* 0x0000000000027941 */ /* 0x000fea0003800200 */
.L_x_110:
[----:B------:R-:W-:-:S13]  /*4fa0*/  ISETP.LT.OR P0, PT, R6, UR6, P0 ;  /* 0x0000000606007c0c */ /* 0x000fda0008701670 */
        /* <DEDUP_REMOVED lines=13> */
.L_x_103:
[----:B------:R-:W-:Y:S05]  /*5080*/  BSYNC.RECONVERGENT B1 ;  /* 0x0000000000017941 */ /* 0x000fea0003800200 */
.L_x_100:
[----:B------:R-:W0:Y:S01]  /*5090*/  S2R R7, SR_LANEID ;  /* 0x0000000000077919 */ /* 0x000e220000000000 */
[----:B------:R-:W-:Y:S01]  /*50a0*/  IMAD.MOV.U32 R3, RZ, RZ, R2 ;  /* 0x000000ffff037224 */ /* 0x000fe200078e0002 */
[----:B------:R-:W1:Y:S04]  /*50b0*/  S2R R6, SR_TID.X ;  /* 0x0000000000067919 */ /* 0x000e680000002100 */
[----:B------:R-:W2:Y:S01]  /*50c0*/  SHFL.DOWN PT, R0, R3, 0x1, 0x1f ;  /* 0x08201f0003007f89 */ /* 0x000ea200000e0000 */
[----:B0-----:R-:W-:Y:S02]  /*50d0*/  ISETP.GT.AND P1, PT, R7, 0x1e, PT ;  /* 0x0000001e0700780c */ /* 0x001fe40003f24270 */
[----:B--2---:R-:W-:Y:S02]  /*50e0*/  FSETP.GEU.AND P0, PT, R3, R0, PT ;  /* 0x000000000300720b */ /* 0x004fe40003f0e000 */
[----:B------:R-:W-:-:S09]  /*50f0*/  ISETP.NE.AND P2, PT, R7, RZ, PT ;  /* 0x000000ff0700720c */ /* 0x000fd20003f45270 */
[----:B------:R-:W-:Y:S02]  /*5100*/  @!P1 FSEL R3, R0, R3, !P0 ;  /* 0x0000000300039208 */ /* 0x000fe40004000000 */
[----:B------:R-:W-:Y:S02]  /*5110*/  ISETP.GT.AND P1, PT, R7, 0x1d, PT ;  /* 0x0000001d0700780c */ /* 0x000fe40003f24270 */
[----:B------:R-:W0:Y:S01]  /*5120*/  @!P2 S2R R5, SR_CgaCtaId ;  /* 0x000000000005a919 */ /* 0x000e220000008800 */
[----:B------:R-:W-:Y:S02]  /*5130*/  @!P2 MOV R4, 0x400 ;  /* 0x000004000004a802 */ /* 0x000fe40000000f00 */
[----:B-1----:R-:W-:Y:S01]  /*5140*/  @!P2 SHF.R.U32.HI R2, RZ, 0x3, R6 ;  /* 0x00000003ff02a819 */ /* 0x002fe20000011606 */
        /* <DEDUP_REMOVED lines=43> */
.L_x_73:
[----:B------:R-:W-:Y:S05]  /*5400*/  BSYNC.RECONVERGENT B0 ;  /* 0x0000000000007941 */ /* 0x000fea0003800200 */
.L_x_57:
[----:B------:R-:W-:Y:S05]  /*5410*/  @P0 EXIT ;  /* 0x000000000000094d */ /* 0x000fea0003800000 */
[----:B------:R-:W0:Y:S02]  /*5420*/  LDCU.64 UR4, c[0x0][0x388] ;  /* 0x00007100ff0477ac */ /* 0x000e240008000a00 */
[----:B0-----:R-:W-:-:S06]  /*5430*/  UIMAD.WIDE.U32 UR4, UR17, 0x4, UR4 ;  /* 0x00000004110478a5 */ /* 0x001fcc000f8e0004 */
[----:B------:R-:W-:Y:S02]  /*5440*/  IMAD.U32 R4, RZ, RZ, UR4 ;  /* 0x00000004ff047e24 */ /* 0x000fe4000f8e00ff */
[----:B------:R-:W-:-:S05]  /*5450*/  IMAD.U32 R5, RZ, RZ, UR5 ;  /* 0x00000005ff057e24 */ /* 0x000fca000f8e00ff */
[----:B------:R-:W-:Y:S01]  /*5460*/  STG.E desc[UR14][R4.64], R2 ;  /* 0x0000000204007986 */ /* 0x000fe2000c10190e */
[----:B------:R-:W-:Y:S05]  /*5470*/  EXIT ;  /* 0x000000000000794d */ /* 0x000fea0003800000 */
.L_x_112:
        /* <DEDUP_REMOVED lines=16> */
.L_x_786:


//--------------------- .text._ZN3cub18CUB_300001_SM_10006detail6reduce28DeviceReduceSingleTileKernelINS2_10policy_hubIfyN4cuda3__47maximumIfEEE10Policy1000EPfSB_yS8_ffNS5_3std3__410__identityEEEvT0_T1_T2_T3_T4_T6_ --------------------------
	.section	.text._ZN3cub18CUB_300001_SM_10006detail6reduce28DeviceReduceSingleTileKernelINS2_10policy_hubIfyN4cuda3__47maximumIfEEE10Policy1000EPfSB_yS8_ffNS5_3std3__410__identityEEEvT0_T1_T2_T3_T4_T6_,"ax",@progbits
	.align	128
        .global         _ZN3cub18CUB_300001_SM_10006detail6reduce28DeviceReduceSingleTileKernelINS2_10policy_hubIfyN4cuda3__47maximumIfEEE10Policy1000EPfSB_yS8_ffNS5_3std3__410__identityEEEvT0_T1_T2_T3_T4_T6_
        .type           _ZN3cub18CUB_300001_SM_10006detail6reduce28DeviceReduceSingleTileKernelINS2_10policy_hubIfyN4cuda3__47maximumIfEEE10Policy1000EPfSB_yS8_ffNS5_3std3__410__identityEEEvT0_T1_T2_T3_T4_T6_,@function
        .size           _ZN3cub18CUB_300001_SM_10006detail6reduce28DeviceReduceSingleTileKernelINS2_10policy_hubIfyN4cuda3__47maximumIfEEE10Policy1000EPfSB_yS8_ffNS5_3std3__410__identityEEEvT0_T1_T2_T3_T4_T6_,(.L_x_787 - _ZN3cub18CUB_300001_SM_10006detail6reduce28DeviceReduceSingleTileKernelINS2_10policy_hubIfyN4cuda3__47maximumIfEEE10Policy1000EPfSB_yS8_ffNS5_3std3__410__identityEEEvT0_T1_T2_T3_T4_T6_)
        .other          _ZN3cub18CUB_300001_SM_10006detail6reduce28DeviceReduceSingleTileKernelINS2_10policy_hubIfyN4cuda3__47maximumIfEEE10Policy1000EPfSB_yS8_ffNS5_3std3__410__identityEEEvT0_T1_T2_T3_T4_T6_,@"STO_CUDA_ENTRY STV_DEFAULT"
_ZN3cub18CUB_300001_SM_10006detail6reduce28DeviceReduceSingleTileKernelINS2_10policy_hubIfyN4cuda3__47maximumIfEEE10Policy1000EPfSB_yS8_ffNS5_3std3__410__identityEEEvT0_T1_T2_T3_T4_T6_:
.text._ZN3cub18CUB_300001_SM_10006detail6reduce28DeviceReduceSingleTileKernelINS2_10policy_hubIfyN4cuda3__47maximumIfEEE10Policy1000EPfSB_yS8_ffNS5_3std3__410__identityEEEvT0_T1_T2_T3_T4_T6_:
[----:B------:R-:W-:Y:S01]  /*0000*/  LDC R1, c[0x0][0x37c] ;  /* 0x0000df00ff017b82 */ /* 0x000fe20000000800 */
[----:B------:R-:W0:Y:S01]  /*0010*/  LDCU.64 UR4, c[0x0][0x390] ;  /* 0x00007200ff0477ac */ /* 0x000e220008000a00 */
[----:B------:R-:W1:Y:S01]  /*0020*/  LDCU.64 UR6, c[0x0][0x358] ;  /* 0x00006b00ff0677ac */ /* 0x000e620008000a00 */
[----:B0-----:R-:W-:Y:S02]  /*0030*/  IMAD.U32 R20, RZ, RZ, UR4 ;  /* 0x00000004ff147e24 */ /* 0x001fe4000f8e00ff */
[----:B------:R-:W-:-:S03]  /*0040*/  IMAD.U32 R21, RZ, RZ, UR5 ;  /* 0x00000005ff157e24 */ /* 0x000fc6000f8e00ff */
[----:B------:R-:W-:-:S04]  /*0050*/  ISETP.NE.U32.AND P0, PT, R20, RZ, PT ;  /* 0x000000ff1400720c */ /* 0x000fc80003f05070 */
[----:B------:R-:W-:-:S13]  /*0060*/  ISETP.NE.AND.EX P0, PT, R21, RZ, PT, P0 ;  /* 0x000000ff1500720c */ /* 0x000fda0003f05300 */
        /* <DEDUP_REMOVED lines=8> */
.L_x_113:
[----:B------:R-:W0:Y:S01]  /*00f0*/  LDCU UR4, c[0x0][0x380] ;  /* 0x00007000ff0477ac */ /* 0x000e220008000800 */
[----:B------:R-:W-:Y:S01]  /*0100*/  BSSY.RECONVERGENT B0, `(.L_x_114) ;  /* 0x00004c5000007945 */ /* 0x000fe20003800200 */
[----:B0-----:R-:W-:-:S09]  /*0110*/  ULOP3.LUT UP0, URZ, UR4, 0xf, URZ, 0xc0, !UPT ;  /* 0x0000000f04ff7892 */ /* 0x001fd2000f80c0ff */
[----:B------:R-:W-:Y:S05]  /*0120*/  BRA.U UP0, `(.L_x_115) ;  /* 0x0000002500587547 */ /* 0x000fea000b800000 */
[----:B------:R-:W-:-:S04]  /*0130*/  ISETP.GT.U32.AND P0, PT, R20, 0xfff, PT ;  /* 0x00000fff1400780c */ /* 0x000fc80003f04070 */
[----:B------:R-:W-:-:S13]  /*0140*/  ISETP.GT.U32.AND.EX P0, PT, R21, RZ, PT, P0 ;  /* 0x000000ff1500720c */ /* 0x000fda0003f04100 */
[----:B------:R-:W-:Y:S05]  /*0150*/  @P0 BRA `(.L_x_116) ;  /* 0x0000001000980947 */ /* 0x000fea0003800000 */
[----:B------:R-:W0:Y:S01]  /*0160*/  S2R R9, SR_TID.X ;  /* 0x0000000000097919 */ /* 0x000e220000002100 */
[----:B------:R-:W-:Y:S01]  /*0170*/  BSSY.RECONVERGENT B1, `(.L_x_117) ;  /* 0x0000009000017945 */ /* 0x000fe20003800200 */
[----:B------:R-:W-:Y:S01]  /*0180*/  IMAD.MOV.U32 R17, RZ, RZ, RZ ;  /* 0x000000ffff117224 */ /* 0x000fe200078e00ff */
[----:B0-----:R-:W-:Y:S01]  /*0190*/  ISETP.GE.U32.AND P0, PT, R9, R20, PT ;  /* 0x000000140900720c */ /* 0x001fe20003f06070 */
[----:B------:R-:W-:-:S12]  /*01a0*/  IMAD.MOV.U32 R11, RZ, RZ, R9 ;  /* 0x000000ffff0b7224 */ /* 0x000fd800078e0009 */
[----:B------:R-:W-:Y:S05]  /*01b0*/  @P0 BRA `(.L_x_118) ;  /* 0x0000000000100947 */ /* 0x000fea0003800000 */
[----:B------:R-:W0:Y:S02]  /*01c0*/  LDC.64 R2, c[0x0][0x380] ;  /* 0x0000e000ff027b82 */ /* 0x000e240000000a00 */
[----:B0-----:R-:W-:-:S05]  /*01d0*/  IMAD.WIDE.U32 R2, R9, 0x4, R2 ;  /* 0x0000000409027825 */ /* 0x001fca00078e0002 */
[----:B------:R0:W5:Y:S01]  /*01e0*/  LDG.E.CONSTANT R17, desc[UR6][R2.64] ;  /* 0x0000000602117981 */ /* 0x000162000c1e9900 */
[----:B------:R-:W-:-:S07]  /*01f0*/  VIADD R11, R9, 0x100 ;  /* 0x00000100090b7836 */ /* 0x000fce0000000000 */
.L_x_118:
[----:B------:R-:W-:Y:S05]  /*0200*/  BSYNC.RECONVERGENT B1 ;  /* 0x0000000000017941 */ /* 0x000fea0003800200 */
.L_x_117:
[----:B------:R-:W-:Y:S01]  /*0210*/  ISETP.GE.U32.AND P0, PT, R11, R20, PT ;  /* 0x000000140b00720c */ /* 0x000fe20003f06070 */
        /* <DEDUP_REMOVED lines=15> */
.L_x_123:
[----:B------:R-:W-:-:S06]  /*0310*/  IMAD.MOV.U32 R2, RZ, RZ, R4 ;  /* 0x000000ffff027224 */ /* 0x000fcc00078e0004 */
[----:B------:R0:W2:Y:S01]  /*0320*/  LDG.E.CONSTANT R2, desc[UR6][R2.64] ;  /* 0x0000000602027981 */ /* 0x0000a2000c1e9900 */
[----:B------:R-:W-:Y:S01]  /*0330*/  VIADD R0, R0, 0x1 ;  /* 0x0000000100007836 */ /* 0x000fe20000000000 */
[----:B------:R-:W-:Y:S01]  /*0340*/  IADD3 R4, P3, PT, R4, 0x400, RZ ;  /* 0x0000040004047810 */ /* 0x000fe20007f7e0ff */
[----:B------:R-:W-:-:S03]  /*0350*/  VIADD R11, R11, 0x100 ;  /* 0x000001000b0b7836 */ /* 0x000fc60000000000 */
[----:B------:R-:W-:Y:S01]  /*0360*/  ISETP.NE.AND P1, PT, R0, RZ, PT ;  /* 0x000000ff0000720c */ /* 0x000fe20003f25270 */
[----:B0-----:R-:W-:Y:S01]  /*0370*/  IMAD.X R3, RZ, RZ, R3, P3 ;  /* 0x000000ffff037224 */ /* 0x001fe200018e0603 */
[----:B--2--5:R-:W-:-:S04]  /*0380*/  FSETP.GEU.AND P0, PT, R17, R2, PT ;  /* 0x000000021100720b */ /* 0x024fc80003f0e000 */
[----:B------:R-:W-:-:S07]  /*0390*/  FSEL R17, R2, R17, !P0 ;  /* 0x0000001102117208 */ /* 0x000fce0004000000 */
[----:B------:R-:W-:Y:S05]  /*03a0*/  @P1 BRA `(.L_x_123) ;  /* 0xfffffffc00d81947 */ /* 0x000fea000383ffff */
.L_x_122:
[----:B------:R-:W-:Y:S05]  /*03b0*/  BSYNC.RECONVERGENT B2 ;  /* 0x0000000000027941 */ /* 0x000fea0003800200 */
.L_x_121:
        /* <DEDUP_REMOVED lines=8> */
.L_x_126:
        /* <DEDUP_REMOVED lines=59> */
.L_x_125:
[----:B------:R-:W-:Y:S05]  /*07f0*/  BSYNC.RECONVERGENT B2 ;  /* 0x0000000000027941 */ /* 0x000fea0003800200 */
.L_x_124:
        /* <DEDUP_REMOVED lines=34> */
.L_x_128:
[----:B------:R-:W-:Y:S05]  /*0a20*/  BSYNC.RECONVERGENT B2 ;  /* 0x0000000000027941 */ /* 0x000fea0003800200 */
.L_x_127:
        /* <DEDUP_REMOVED lines=16> */
.L_x_120:
[----:B------:R-:W-:Y:S05]  /*0b30*/  BSYNC.RECONVERGENT B1 ;  /* 0x0000000000017941 */ /* 0x000fea0003800200 */
.L_x_119:
[----:B------:R-:W-:-:S04]  /*0b40*/  ISETP.GE.U32.AND P0, PT, R20, 0x100, PT ;  /* 0x000001001400780c */ /* 0x000fc80003f06070 */
[----:B------:R-:W-:-:S13]  /*0b50*/  ISETP.GE.U32.AND.EX P0, PT, R21, RZ, PT, P0 ;  /* 0x000000ff1500720c */ /* 0x000fda0003f06100 */
[----:B------:R-:W-:Y:S05]  /*0b60*/  @!P0 BRA `(.L_x_129) ;  /* 0x0000000000dc8947 */ /* 0x000fea0003800000 */
[----:B------:R-:W1:Y:S01]  /*0b70*/  S2R R6, SR_LANEID ;  /* 0x0000000000067919 */ /* 0x000e620000000000 */
[----:B-----5:R-:W2:Y:S02]  /*0b80*/  SHFL.DOWN PT, R0, R17, 0x1, 0x1f ;  /* 0x08201f0011007f89 */ /* 0x020ea400000e0000 */
        /* <DEDUP_REMOVED lines=22> */
[----:B------:R-:W-:-:S05]  /*0cf0*/  @!P0 FSEL R0, R3, R0, !P1 ;  /* 0x0000000003008208 */ /* 0x000fca0004800000 */
[----:B------:R-:W0:Y:S02]  /*0d00*/  SHFL.DOWN PT, R3, R0, 0x10, 0x1f ;  /* 0x0a001f0000037f89 */ /* 0x000e2400000e0000 */
[----:B0-----:R-:W-:-:S04]  /*0d10*/  FSETP.GEU.AND P0, PT, R0, R3, PT ;  /* 0x000000030000720b */ /* 0x001fc80003f0e000 */
[----:B------:R-:W-:Y:S02]  /*0d20*/  FSEL R3, R3, R0, !P0 ;  /* 0x0000000003037208 */ /* 0x000fe40004000000 */
[----:B------:R-:W-:-:S03]  /*0d30*/  ISETP.GT.AND P0, PT, R6, 0xf, PT ;  /* 0x0000000f0600780c */ /* 0x000fc60003f04270 */
[----:B------:R0:W-:Y:S01]  /*0d40*/  @!P2 STS [R2+0x8], R3 ;  /* 0x000008030200a388 */ /* 0x0001e20000000800 */
[----:B------:R-:W-:Y:S01]  /*0d50*/  BAR.SYNC.DEFER_BLOCKING 0x0 ;  /* 0x0000000000007b1d */ /* 0x000fe20000010000 */
[----:B------:R-:W-:Y:S02]  /*0d60*/  ISETP.NE.AND P2, PT, R9, RZ, PT ;  /* 0x000000ff0900720c */ /* 0x000fe40003f45270 */
[----:B------:R-:W-:-:S11]  /*0d70*/  FSEL R0, R0, R3, P0 ;  /* 0x0000000300007208 */ /* 0x000fd60000000000 */
        /* <DEDUP_REMOVED lines=22> */
.L_x_129:
[----:B------:R-:W-:Y:S01]  /*0ee0*/  LOP3.LUT R0, R9, 0x3e0, RZ, 0xc0, !PT ;  /* 0x000003e009007812 */ /* 0x000fe200078ec0ff */
[----:B------:R-:W1:Y:S03]  /*0ef0*/  S2R R4, SR_LANEID ;  /* 0x0000000000047919 */ /* 0x000e660000000000 */
[----:B------:R-:W-:Y:S01]  /*0f00*/  LOP3.LUT R5, RZ, R0, RZ, 0x33, !PT ;  /* 0x00000000ff057212 */ /* 0x000fe200078e33ff */
[----:B0-----:R-:W-:-:S04]  /*0f10*/  VIADD R3, R0, 0x20 ;  /* 0x0000002000037836 */ /* 0x001fc80000000000 */
[----:B------:R-:W-:Y:S01]  /*0f20*/  IMAD.IADD R5, R5, 0x1, R20 ;  /* 0x0000000105057824 */ /* 0x000fe200078e0214 */
[----:B------:R-:W-:-:S04]  /*0f30*/  ISETP.GT.U32.AND P0, PT, R3, R20, PT ;  /* 0x000000140300720c */ /* 0x000fc80003f04070 */
[----:B------:R-:W-:-:S05]  /*0f40*/  SEL R5, R5, 0x1f, P0 ;  /* 0x0000001f05057807 */ /* 0x000fca0000000000 */
[----:B-----5:R-:W0:Y:S01]  /*0f50*/  SHFL.DOWN PT, R0, R17, 0x1, R5 ;  /* 0x0820000011007989 */ /* 0x020e2200000e0005 */
[C---:B-1----:R-:W-:Y:S01]  /*0f60*/  ISETP.GE.AND P0, PT, R4.reuse, R5, PT ;  /* 0x000000050400720c */ /* 0x042fe20003f06270 */
[C---:B------:R-:W-:Y:S01]  /*0f70*/  VIADD R2, R4.reuse, 0x2 ;  /* 0x0000000204027836 */ /* 0x040fe20000000000 */
[----:B------:R-:W-:Y:S02]  /*0f80*/  ISETP.NE.AND P2, PT, R4, RZ, PT ;  /* 0x000000ff0400720c */ /* 0x000fe40003f45270 */
[----:B0-----:R-:W-:-:S09]  /*0f90*/  FSETP.GEU.AND P1, PT, R17, R0, PT ;  /* 0x000000001100720b */ /* 0x001fd20003f2e000 */
[----:B------:R-:W-:Y:S02]  /*0fa0*/  @!P0 FSEL R17, R0, R17, !P1 ;  /* 0x0000001100118208 */ /* 0x000fe40004800000 */
[----:B------:R-:W0:Y:S01]  /*0fb0*/  @!P2 S2R R6, SR_CgaCtaId ;  /* 0x000000000006a919 */ /* 0x000e220000008800 */
[----:B------:R-:W-:Y:S01]  /*0fc0*/  ISETP.GT.AND P0, PT, R2, R5, PT ;  /* 0x000000050200720c */ /* 0x000fe20003f04270 */
[----:B------:R-:W-:Y:S01]  /*0fd0*/  VIADD R2, R4, 0x4 ;  /* 0x0000000404027836 */ /* 0x000fe20000000000 */
[----:B------:R-:W-:Y:S01]  /*0fe0*/  @!P2 MOV R3, 0x400 ;  /* 0x000004000003a802 */ /* 0x000fe20000000f00 */
[----:B------:R-:W1:Y:S02]  /*0ff0*/  SHFL.DOWN PT, R0, R17, 0x2, R5 ;  /* 0x0840000011007989 */ /* 0x000e6400000e0005 */
[----:B-1----:R-:W-:-:S08]  /*1000*/  FSETP.GEU.AND P1, PT, R17, R0, PT ;  /* 0x000000001100720b */ /* 0x002fd00003f2e000 */
[----:B------:R-:W-:Y:S02]  /*1010*/  @!P0 FSEL R17, R0, R17, !P1 ;  /* 0x0000001100118208 */ /* 0x000fe40004800000 */
[----:B------:R-:W-:Y:S01]  /*1020*/  ISETP.GT.AND P0, PT, R2, R5, PT ;  /* 0x000000050200720c */ /* 0x000fe20003f04270 */
[----:B------:R-:W-:Y:S01]  /*1030*/  VIADD R2, R4, 0x8 ;  /* 0x0000000804027836 */ /* 0x000fe20000000000 */
[----:B0-----:R-:W-:Y:S01]  /*1040*/  @!P2 LEA R3, R6, R3, 0x18 ;  /* 0x000000030603a211 */ /* 0x001fe200078ec0ff */
        /* <DEDUP_REMOVED lines=8> */
[----:B------:R-:W-:Y:S02]  /*10d0*/  ISETP.GT.AND P0, PT, R2, R5, PT ;  /* 0x000000050200720c */ /* 0x000fe40003f04270 */
[----:B------:R-:W-:Y:S01]  /*10e0*/  @!P2 SHF.R.U32.HI R2, RZ, 0x3, R9 ;  /* 0x00000003ff02a819 */ /* 0x000fe20000011609 */
[----:B------:R-:W0:Y:S03]  /*10f0*/  SHFL.DOWN PT, R0, R17, 0x10, R5 ;  /* 0x0a00000011007989 */ /* 0x000e2600000e0005 */
[----:B------:R-:W-:-:S05]  /*1100*/  @!P2 LOP3.LUT R2, R2, 0x7c, RZ, 0xc0, !PT ;  /* 0x0000007c0202a812 */ /* 0x000fca00078ec0ff */
        /* <DEDUP_REMOVED lines=10> */
[C---:B------:R-:W-:Y:S02]  /*11b0*/  ISETP.GT.U32.AND P1, PT, R20.reuse, 0x20, PT ;  /* 0x000000201400780c */ /* 0x040fe40003f24070 */
[C---:B------:R-:W-:Y:S02]  /*11c0*/  ISETP.GT.U32.AND P0, PT, R20.reuse, 0x40, PT ;  /* 0x000000401400780c */ /* 0x040fe40003f04070 */
[C---:B------:R-:W-:Y:S02]  /*11d0*/  ISETP.GT.U32.AND.EX P1, PT, R21.reuse, RZ, PT, P1 ;  /* 0x000000ff1500720c */ /* 0x040fe40003f24110 */
[----:B------:R-:W-:Y:S02]  /*11e0*/  ISETP.GT.U32.AND.EX P0, PT, R21, RZ, PT, P0 ;  /* 0x000000ff1500720c */ /* 0x000fe40003f04100 */
[----:B------:R-:W-:Y:S01]  /*11f0*/  ISETP.GT.U32.AND P3, PT, R20, 0x60, PT ;  /* 0x000000601400780c */ /* 0x000fe20003f64070 */
[----:B0-----:R-:W-:-:S09]  /*1200*/  ULEA UR4, UR5, UR4, 0x18 ;  /* 0x0000000405047291 */ /* 0x001fd2000f8ec0ff */
[----:B------:R-:W0:Y:S04]  /*1210*/  LDS R3, [UR4+0xc] ;  /* 0x00000c04ff037984 */ /* 0x000e280008000800 */
[----:B------:R-:W1:Y:S04]  /*1220*/  LDS.128 R4, [UR4+0x10] ;  /* 0x00001004ff047984 */ /* 0x000e680008000c00 */
[----:B------:R-:W2:Y:S01]  /*1230*/  LDS.64 R8, [UR4+0x20] ;  /* 0x00002004ff087984 */ /* 0x000ea20008000a00 */
[----:B0-----:R-:W-:-:S04]  /*1240*/  FSETP.GEU.AND P4, PT, R0, R3, PT ;  /* 0x000000030000720b */ /* 0x001fc80003f8e000 */
[----:B------:R-:W-:Y:S02]  /*1250*/  @P1 FSEL R0, R3, R0, !P4 ;  /* 0x0000000003001208 */ /* 0x000fe40006000000 */
[C---:B------:R-:W-:Y:S02]  /*1260*/  ISETP.GT.U32.AND.EX P1, PT, R21.reuse, RZ, PT, P3 ;  /* 0x000000ff1500720c */ /* 0x040fe40003f24130 */
[----:B-1----:R-:W-:Y:S02]  /*1270*/  FSETP.GEU.AND P4, PT, R0, R4, PT ;  /* 0x000000040000720b */ /* 0x002fe40003f8e000 */
[----:B------:R-:W-:Y:S02]  /*1280*/  ISETP.GT.U32.AND P3, PT, R20, 0x80, PT ;  /* 0x000000801400780c */ /* 0x000fe40003f64070 */
[----:B------:R-:W-:Y:S02]  /*1290*/  @P0 FSEL R0, R4, R0, !P4 ;  /* 0x0000000004000208 */ /* 0x000fe40006000000 */
[----:B------:R-:W-:-:S02]  /*12a0*/  ISETP.GT.U32.AND.EX P0, PT, R21, RZ, PT, P3 ;  /* 0x000000ff1500720c */ /* 0x000fc40003f04130 */
[----:B------:R-:W-:Y:S02]  /*12b0*/  FSETP.GEU.AND P4, PT, R0, R5, PT ;  /* 0x000000050000720b */ /* 0x000fe40003f8e000 */
[----:B------:R-:W-:Y:S02]  /*12c0*/  ISETP.GT.U32.AND P3, PT, R20, 0xa0, PT ;  /* 0x000000a01400780c */ /* 0x000fe40003f64070 */
[----:B------:R-:W-:Y:S02]  /*12d0*/  @P1 FSEL R0, R5, R0, !P4 ;  /* 0x0000000005001208 */ /* 0x000fe40006000000 */
[----:B------:R-:W-:Y:S02]  /*12e0*/  ISETP.GT.U32.AND.EX P1, PT, R21, RZ, PT, P3 ;  /* 0x000000ff1500720c */ /* 0x000fe40003f24130 */
[----:B------:R-:W-:Y:S02]  /*12f0*/  FSETP.GEU.AND P4, PT, R0, R6, PT ;  /* 0x000000060000720b */ /* 0x000fe40003f8e000 */
[----:B------:R-:W-:-:S02]  /*1300*/  ISETP.GT.U32.AND P3, PT, R20, 0xc0, PT ;  /* 0x000000c01400780c */ /* 0x000fc40003f64070 */
[----:B------:R-:W-:Y:S02]  /*1310*/  @P0 FSEL R0, R6, R0, !P4 ;  /* 0x0000000006000208 */ /* 0x000fe40006000000 */
[----:B------:R-:W-:Y:S02]  /*1320*/  ISETP.GT.U32.AND.EX P0, PT, R21, RZ, PT, P3 ;  /* 0x000000ff1500720c */ /* 0x000fe40003f04130 */
[----:B------:R-:W-:-:S04]  /*1330*/  FSETP.GEU.AND P3, PT, R0, R7, PT ;  /* 0x000000070000720b */ /* 0x000fc80003f6e000 */
[----:B------:R-:W-:Y:S02]  /*1340*/  @P1 FSEL R0, R7, R0, !P3 ;  /* 0x0000000007001208 */ /* 0x000fe40005800000 */
[----:B------:R-:W-:Y:S02]  /*1350*/  ISETP.GT.U32.AND P1, PT, R20, 0xe0, PT ;  /* 0x000000e01400780c */ /* 0x000fe40003f24070 */
[----:B--2---:R-:W-:Y:S02]  /*1360*/  FSETP.GEU.AND P3, PT, R0, R8, PT ;  /* 0x000000080000720b */ /* 0x004fe40003f6e000 */
[----:B------:R-:W-:Y:S02]  /*1370*/  ISETP.GT.U32.AND.EX P1, PT, R21, RZ, PT, P1 ;  /* 0x000000ff1500720c */ /* 0x000fe40003f24110 */
[----:B------:R-:W-:-:S04]  /*1380*/  @P0 FSEL R0, R8, R0, !P3 ;  /* 0x0000000008000208 */ /* 0x000fc80005800000 */
[----:B------:R-:W-:-:S07]  /*1390*/  FSETP.GEU.AND P0, PT, R0, R9, PT ;  /* 0x000000090000720b */ /* 0x000fce0003f0e000 */
[----:B------:R-:W-:Y:S01]  /*13a0*/  @P1 FSEL R0, R9, R0, !P0 ;  /* 0x0000000009001208 */ /* 0x000fe20004000000 */
[----:B------:R-:W-:Y:S06]  /*13b0*/  BRA `(.L_x_130) ;  /* 0x0000003800647947 */ /* 0x000fec0003800000 */
.L_x_116:
        /* <DEDUP_REMOVED lines=8> */
[----:B------:R-:W-:-:S02]  /*1440*/  IMAD.MOV.U32 R27, RZ, RZ, 0x1000 ;  /* 0x00001000ff1b7424 */ /* 0x000fc400078e00ff */
[----:B------:R-:W-:Y:S01]  /*1450*/  IMAD.MOV.U32 R26, RZ, RZ, RZ ;  /* 0x000000ffff1a7224 */ /* 0x000fe200078e00ff */
[----:B--2---:R-:W-:Y:S02]  /*1460*/  FSETP.GEU.AND P2, PT, R8, R9, PT ;  /* 0x000000090800720b */ /* 0x004fe40003f4e000 */
[----:B------:R-:W-:Y:S02]  /*1470*/  FSETP.GEU.AND P3, PT, R10, R11, PT ;  /* 0x0000000b0a00720b */ /* 0x000fe40003f6e000 */
[----:B------:R-:W-:Y:S02]  /*1480*/  FSEL R8, R9, R8, !P2 ;  /* 0x0000000809087208 */ /* 0x000fe40005000000 */
[----:B------:R-:W-:Y:S02]  /*1490*/  FSEL R11, R11, R10, !P3 ;  /* 0x0000000a0b0b7208 */ /* 0x000fe40005800000 */
[----:B---3--:R-:W-:Y:S02]  /*14a0*/  FSETP.GEU.AND P2, PT, R16, R17, PT ;  /* 0x000000111000720b */ /* 0x008fe40003f4e000 */
[----:B------:R-:W-:-:S02]  /*14b0*/  FSETP.GEU.AND P3, PT, R18, R19, PT ;  /* 0x000000131200720b */ /* 0x000fc40003f6e000 */
[----:B----4-:R-:W-:Y:S02]  /*14c0*/  FSETP.GEU.AND P0, PT, R4, R5, PT ;  /* 0x000000050400720b */ /* 0x010fe40003f0e000 */
[----:B------:R-:W-:Y:S02]  /*14d0*/  FSETP.GEU.AND P1, PT, R6, R7, PT ;  /* 0x000000070600720b */ /* 0x000fe40003f2e000 */
[----:B------:R-:W-:Y:S02]  /*14e0*/  FSEL R16, R17, R16, !P2 ;  /* 0x0000001011107208 */ /* 0x000fe40005000000 */
[----:B------:R-:W-:Y:S02]  /*14f0*/  FSEL R19, R19, R18, !P3 ;  /* 0x0000001213137208 */ /* 0x000fe40005800000 */
[----:B------:R-:W-:Y:S02]  /*1500*/  FSEL R4, R5, R4, !P0 ;  /* 0x0000000405047208 */ /* 0x000fe40004000000 */
[----:B------:R-:W-:-:S02]  /*1510*/  FSEL R7, R7, R6, !P1 ;  /* 0x0000000607077208 */ /* 0x000fc40004800000 */
[----:B-----5:R-:W-:Y:S02]  /*1520*/  FSETP.GEU.AND P0, PT, R12, R13, PT ;  /* 0x0000000d0c00720b */ /* 0x020fe40003f0e000 */
[----:B------:R-:W-:Y:S02]  /*1530*/  FSETP.GEU.AND P1, PT, R14, R15, PT ;  /* 0x0000000f0e00720b */ /* 0x000fe40003f2e000 */
[----:B------:R-:W-:Y:S02]  /*1540*/  FSETP.GEU.AND P3, PT, R16, R19, PT ;  /* 0x000000131000720b */ /* 0x000fe40003f6e000 */
[----:B------:R-:W-:Y:S02]  /*1550*/  FSEL R12, R13, R12, !P0 ;  /* 0x0000000c0d0c7208 */ /* 0x000fe40004000000 */
[----:B------:R-:W-:Y:S02]  /*1560*/  FSEL R15, R15, R14, !P1 ;  /* 0x0000000e0f0f7208 */ /* 0x000fe40004800000 */
[----:B------:R-:W-:-:S02]  /*1570*/  FSETP.GEU.AND P0, PT, R4, R7, PT ;  /* 0x000000070400720b */ /* 0x000fc40003f0e000 */
[----:B------:R-:W-:Y:S02]  /*1580*/  FSEL R19, R19, R16, !P3 ;  /* 0x0000001013137208 */ /* 0x000fe40005800000 */
[----:B------:R-:W-:Y:S02]  /*1590*/  IADD3 R24, P3, PT, R20, -0x1000, RZ ;  /* 0xfffff00014187810 */ /* 0x000fe40007f7e0ff */
[----:B------:R-:W-:Y:S02]  /*15a0*/  FSETP.GEU.AND P1, PT, R8, R11, PT ;  /* 0x0000000b0800720b */ /* 0x000fe40003f2e000 */
[----:B------:R-:W-:Y:S02]  /*15b0*/  FSETP.GEU.AND P2, PT, R12, R15, PT ;  /* 0x0000000f0c00720b */ /* 0x000fe40003f4e000 */
[----:B------:R-:W-:Y:S02]  /*15c0*/  FSEL R4, R7, R4, !P0 ;  /* 0x0000000407047208 */ /* 0x000fe40004000000 */
[----:B------:R-:W-:-:S02]  /*15d0*/  ISETP.GE.U32.AND P0, PT, R24, 0x1000, PT ;  /* 0x000010001800780c */ /* 0x000fc40003f06070 */
[----:B------:R-:W-:Y:S02]  /*15e0*/  IADD3.X R25, PT, PT, R21, -0x1, RZ, P3, !PT ;  /* 0xffffffff15197810 */ /* 0x000fe40001ffe4ff */
[----:B------:R-:W-:Y:S02]  /*15f0*/  FSEL R11, R11, R8, !P1 ;  /* 0x000000080b0b7208 */ /* 0x000fe40004800000 */
[----:B------:R-:W-:Y:S02]  /*1600*/  FSEL R12, R15, R12, !P2 ;  /* 0x0000000c0f0c7208 */ /* 0x000fe40005000000 */
[----:B------:R-:W-:Y:S02]  /*1610*/  ISETP.GE.U32.AND.EX P0, PT, R25, RZ, PT, P0 ;  /* 0x000000ff1900720c */ /* 0x000fe40003f06100 */
[----:B------:R-:W-:Y:S02]  /*1620*/  FSETP.GEU.AND P1, PT, R4, R11, PT ;  /* 0x0000000b0400720b */ /* 0x000fe40003f2e000 */
[----:B------:R-:W-:-:S02]  /*1630*/  FSETP.GEU.AND P2, PT, R12, R19, PT ;  /* 0x000000130c00720b */ /* 0x000fc40003f4e000 */
[----:B------:R-:W-:Y:S02]  /*1640*/  FSEL R4, R11, R4, !P1 ;  /* 0x000000040b047208 */ /* 0x000fe40004800000 */
[----:B------:R-:W-:-:S04]  /*1650*/  FSEL R19, R19, R12, !P2 ;  /* 0x0000000c13137208 */ /* 0x000fc80005000000 */
[----:B------:R-:W-:-:S04]  /*1660*/  FSETP.GEU.AND P1, PT, R4, R19, PT ;  /* 0x000000130400720b */ /* 0x000fc80003f2e000 */
[----:B------:R-:W-:Y:S01]  /*1670*/  FSEL R29, R19, R4, !P1 ;  /* 0x00000004131d7208 */ /* 0x000fe20004800000 */
[----:B------:R-:W-:Y:S08]  /*1680*/  @!P0 BRA `(.L_x_131) ;  /* 0x0000000000cc8947 */ /* 0x000ff00003800000 */
[----:B------:R-:W0:Y:S01]  /*1690*/  LDC.64 R20, c[0x0][0x390] ;  /* 0x0000e400ff147b82 */ /* 0x000e220000000a00 */
[----:B------:R-:W-:Y:S02]  /*16a0*/  IMAD.MOV.U32 R27, RZ, RZ, 0x1000 ;  /* 0x00001000ff1b7424 */ /* 0x000fe400078e00ff */
[----:B------:R-:W-:-:S07]  /*16b0*/  IMAD.MOV.U32 R26, RZ, RZ, RZ ;  /* 0x000000ffff1a7224 */ /* 0x000fce00078e00ff */
.L_x_133:
[----:B------:R-:W-:-:S04]  /*16c0*/  LEA R22, P0, R27, R2, 0x2 ;  /* 0x000000021b167211 */ /* 0x000fc800078010ff */
[----:B------:R-:W-:-:S05]  /*16d0*/  LEA.HI.X R23, R27, R3, R26, 0x2, P0 ;  /* 0x000000031b177211 */ /* 0x000fca00000f141a */
        /* <DEDUP_REMOVED lines=10> */
[----:B----4-:R-:W-:-:S02]  /*1780*/  FSETP.GEU.AND P0, PT, R11, R12, PT ;  /* 0x0000000c0b00720b */ /* 0x010fc40003f0e000 */
[----:B------:R-:W-:Y:S02]  /*1790*/  FSETP.GEU.AND P1, PT, R13, R14, PT ;  /* 0x0000000e0d00720b */ /* 0x000fe40003f2e000 */
[----:B------:R-:W-:Y:S02]  /*17a0*/  FSEL R6, R8, R7, !P2 ;  /* 0x0000000708067208 */ /* 0x000fe40005000000 */
[----:B------:R-:W-:Y:S02]  /*17b0*/  FSEL R9, R10, R9, !P3 ;  /* 0x000000090a097208 */ /* 0x000fe40005800000 */
[----:B-----5:R-:W-:Y:S02]  /*17c0*/  FSETP.GEU.AND P2, PT, R15, R16, PT ;  /* 0x000000100f00720b */ /* 0x020fe40003f4e000 */
[----:B------:R-:W-:Y:S02]  /*17d0*/  FSETP.GEU.AND P3, PT, R17, R18, PT ;  /* 0x000000121100720b */ /* 0x000fe40003f6e000 */
[----:B------:R-:W-:-:S02]  /*17e0*/  FSEL R10, R12, R11, !P0 ;  /* 0x0000000b0c0a7208 */ /* 0x000fc40004000000 */
[----:B------:R-:W-:Y:S02]  /*17f0*/  FSEL R13, R14, R13, !P1 ;  /* 0x0000000d0e0d7208 */ /* 0x000fe40004800000 */
[----:B------:R-:W-:Y:S02]  /*1800*/  FSETP.GEU.AND P0, PT, R29, R4, PT ;  /* 0x000000041d00720b */ /* 0x000fe40003f0e000 */
[----:B------:R-:W-:Y:S02]  /*1810*/  FSETP.GEU.AND P1, PT, R6, R9, PT ;  /* 0x000000090600720b */ /* 0x000fe40003f2e000 */
[----:B------:R-:W-:Y:S02]  /*1820*/  FSEL R14, R16, R15, !P2 ;  /* 0x0000000f100e7208 */ /* 0x000fe40005000000 */
[----:B------:R-:W-:Y:S02]  /*1830*/  FSEL R17, R18, R17, !P3 ;  /* 0x0000001112117208 */ /* 0x000fe40005800000 */
[----:B------:R-:W-:-:S02]  /*1840*/  FSETP.GEU.AND P2, PT, R10, R13, PT ;  /* 0x0000000d0a00720b */ /* 0x000fc40003f4e000 */
[----:B------:R-:W-:Y:S02]  /*1850*/  FSEL R4, R4, R29, !P0 ;  /* 0x0000001d04047208 */ /* 0x000fe40004000000 */
[----:B------:R-:W-:Y:S02]  /*1860*/  FSEL R9, R9, R6, !P1 ;  /* 0x0000000609097208 */ /* 0x000fe40004800000 */
[----:B------:R-:W-:Y:S02]  /*1870*/  FSETP.GEU.AND P3, PT, R14, R17, PT ;  /* 0x000000110e00720b */ /* 0x000fe40003f6e000 */
[----:B------:R-:W-:Y:S02]  /*1880*/  FSEL R10, R13, R10, !P2 ;  /* 0x0000000a0d0a7208 */ /* 0x000fe40005000000 */
[----:B------:R-:W-:Y:S02]  /*1890*/  FSETP.GEU.AND P0, PT, R4, R9, PT ;  /* 0x000000090400720b */ /* 0x000fe40003f0e000 */
[----:B0-----:R-:W-:-:S02]  /*18a0*/  IADD3 R5, P2, PT, -R27, R20, RZ ;  /* 0x000000141b057210 */ /* 0x001fc40007f5e1ff */
[----:B------:R-:W-:Y:S02]  /*18b0*/  FSEL R17, R17, R14, !P3 ;  /* 0x0000000e11117208 */ /* 0x000fe40005800000 */
[----:B------:R-:W-:Y:S02]  /*18c0*/  FSEL R4, R9, R4, !P0 ;  /* 0x0000000409047208 */ /* 0x000fe40004000000 */
[----:B------:R-:W-:Y:S01]  /*18d0*/  ISETP.GE.U32.AND P0, PT, R5, 0x1000, PT ;  /* 0x000010000500780c */ /* 0x000fe20003f06070 */
[----:B------:R-:W-:Y:S01]  /*18e0*/  IMAD.X R5, R21, 0x1, ~R26, P2 ;  /* 0x0000000115057824 */ /* 0x000fe200010e0e1a */
[----:B------:R-:W-:-:S04]  /*18f0*/  FSETP.GEU.AND P1, PT, R10, R17, PT ;  /* 0x000000110a00720b */ /* 0x000fc80003f2e000 */
[----:B------:R-:W-:Y:S02]  /*1900*/  FSEL R17, R17, R10, !P1 ;  /* 0x0000000a11117208 */ /* 0x000fe40004800000 */
[----:B------:R-:W-:Y:S02]  /*1910*/  ISETP.GE.U32.AND.EX P0, PT, R5, RZ, PT, P0 ;  /* 0x000000ff0500720c */ /* 0x000fe40003f06100 */
[----:B------:R-:W-:-:S04]  /*1920*/  FSETP.GEU.AND P1, PT, R4, R17, PT ;  /* 0x000000110400720b */ /* 0x000fc80003f2e000 */
[----:B------:R-:W-:-:S04]  /*1930*/  FSEL R17, R17, R4, !P1 ;  /* 0x0000000411117208 */ /* 0x000fc80004800000 */
[----:B------:R-:W-:-:S04]  /*1940*/  FSETP.GEU.AND P1, PT, R17, R19, PT ;  /* 0x000000131100720b */ /* 0x000fc80003f2e000 */
[----:B------:R-:W-:Y:S01]  /*1950*/  FSEL R29, R19, R17, !P1 ;  /* 0x00000011131d7208 */ /* 0x000fe20004800000 */
[----:B------:R-:W-:Y:S08]  /*1960*/  @!P0 BRA `(.L_x_132) ;  /* 0x0000000800708947 */ /* 0x000ff00003800000 */
[----:B------:R-:W-:-:S05]  /*1970*/  IADD3 R27, P0, PT, R27, 0x1000, RZ ;  /* 0x000010001b1b7810 */ /* 0x000fca0007f1e0ff */
[----:B------:R-:W-:Y:S01]  /*1980*/  IMAD.X R26, RZ, RZ, R26, P0 ;  /* 0x000000ffff1a7224 */ /* 0x000fe200000e061a */
[----:B------:R-:W-:-:S04]  /*1990*/  ISETP.GT.U32.AND P0, PT, R27, R24, PT ;  /* 0x000000181b00720c */ /* 0x000fc80003f04070 */
[----:B------:R-:W-:-:S13]  /*19a0*/  ISETP.GT.U32.AND.EX P0, PT, R26, R25, PT, P0 ;  /* 0x000000191a00720c */ /* 0x000fda0003f04100 */
[----:B------:R-:W-:Y:S05]  /*19b0*/  @!P0 BRA `(.L_x_133) ;  /* 0xfffffffc00408947 */ /* 0x000fea000383ffff */
.L_x_131:
[----:B------:R-:W-:-:S04]  /*19c0*/  ISETP.GE.U32.AND P0, PT, R27, R20, PT ;  /* 0x000000141b00720c */ /* 0x000fc80003f06070 */
[----:B------:R-:W-:-:S13]  /*19d0*/  ISETP.GE.U32.AND.EX P0, PT, R26, R21, PT, P0 ;  /* 0x000000151a00720c */ /* 0x000fda0003f06100 */
        /* <DEDUP_REMOVED lines=13> */
[----:B------:R-:W0:Y:S01]  /*1ab0*/  LDCU.64 UR4, c[0x0][0x380] ;  /* 0x00007000ff0477ac */ /* 0x000e220008000a00 */
[----:B------:R-:W-:Y:S01]  /*1ac0*/  IADD3 R8, P1, PT, R0, R27, RZ ;  /* 0x0000001b00087210 */ /* 0x000fe20007f3e0ff */
[----:B------:R-:W-:Y:S01]  /*1ad0*/  IMAD.MOV.U32 R4, RZ, RZ, R0 ;  /* 0x000000ffff047224 */ /* 0x000fe200078e0000 */
[----:B------:R-:W-:-:S03]  /*1ae0*/  LEA.HI R2, R2, 0x1, RZ, 0x18 ;  /* 0x0000000102027811 */ /* 0x000fc600078fc0ff */
[----:B------:R-:W-:Y:S01]  /*1af0*/  IMAD.X R3, RZ, RZ, R26, P1 ;  /* 0x000000ffff037224 */ /* 0x000fe200008e061a */
[----:B------:R-:W-:-:S05]  /*1b00*/  LOP3.LUT R2, R2, 0x3, RZ, 0xc0, !PT ;  /* 0x0000000302027812 */ /* 0x000fca00078ec0ff */
[----:B------:R-:W-:Y:S01]  /*1b10*/  IMAD.MOV R6, RZ, RZ, -R2 ;  /* 0x000000ffff067224 */ /* 0x000fe200078e0a02 */
[----:B0-----:R-:W-:-:S04]  /*1b20*/  LEA R7, P2, R8, UR4, 0x2 ;  /* 0x0000000408077c11 */ /* 0x001fc8000f8410ff */
[----:B------:R-:W-:-:S09]  /*1b30*/  LEA.HI.X R8, R8, UR5, R3, 0x2, P2 ;  /* 0x0000000508087c11 */ /* 0x000fd200090f1403 */
.L_x_137:
        /* <DEDUP_REMOVED lines=11> */
.L_x_136:
[----:B------:R-:W-:Y:S05]  /*1bf0*/  BSYNC.RECONVERGENT B2 ;  /* 0x0000000000027941 */ /* 0x000fea0003800200 */
.L_x_135:
[----:B------:R-:W-:Y:S05]  /*1c00*/  @!P0 BRA `(.L_x_134) ;  /* 0x0000000400c48947 */ /* 0x000fea0003800000 */
[----:B------:R-:W0:Y:S01]  /*1c10*/  LDCU.64 UR4, c[0x0][0x380] ;  /* 0x00007000ff0477ac */ /* 0x000e220008000a00 */
[----:B------:R-:W-:Y:S01]  /*1c20*/  IMAD.IADD R3, R5, 0x1, -R4 ;  /* 0x0000000105037824 */ /* 0x000fe200078e0a04 */
[----:B------:R-:W-:Y:S01]  /*1c30*/  IADD3 R27, P0, PT, R4, R27, RZ ;  /* 0x0000001b041b7210 */ /* 0x000fe20007f1e0ff */
[----:B------:R-:W-:Y:S03]  /*1c40*/  BSSY.RECONVERGENT B2, `(.L_x_138) ;  /* 0x000003e000027945 */ /* 0x000fe60003800200 */
[----:B------:R-:W-:Y:S01]  /*1c50*/  ISETP.GT.AND P1, PT, R3, 0xc00, PT ;  /* 0x00000c000300780c */ /* 0x000fe20003f24270 */
[----:B------:R-:W-:Y:S01]  /*1c60*/  IMAD.X R26, RZ, RZ, R26, P0 ;  /* 0x000000ffff1a7224 */ /* 0x000fe200000e061a */
[----:B0-----:R-:W-:-:S04]  /*1c70*/  LEA R2, P0, R27, UR4, 0x2 ;  /* 0x000000041b027c11 */ /* 0x001fc8000f8010ff */
[----:B------:R-:W-:Y:S02]  /*1c80*/  LEA.HI.X R3, R27, UR5, R26, 0x2, P0 ;  /* 0x000000051b037c11 */ /* 0x000fe400080f141a */
[----:B------:R-:W-:-:S05]  /*1c90*/  PLOP3.LUT P0, PT, PT, PT, PT, 0x80, 0x8 ;  /* 0x000000000008781c */ /* 0x000fca0003f0f070 */
[----:B------:R-:W-:Y:S08]  /*1ca0*/  @!P1 BRA `(.L_x_139) ;  /* 0x0000000000dc9947 */ /* 0x000ff00003800000 */
[----:B------:R-:W-:Y:S01]  /*1cb0*/  PLOP3.LUT P0, PT, PT, PT, PT, 0x8, 0x80 ;  /* 0x000000000080781c */ /* 0x000fe20003f0e170 */
[----:B------:R-:W-:-:S12]  /*1cc0*/  VIADD R7, R5, 0xfffff400 ;  /* 0xfffff40005077836 */ /* 0x000fd80000000000 */
.L_x_140:
        /* <DEDUP_REMOVED lines=53> */
.L_x_139:
[----:B------:R-:W-:Y:S05]  /*2020*/  BSYNC.RECONVERGENT B2 ;  /* 0x0000000000027941 */ /* 0x000fea0003800200 */
.L_x_138:
        /* <DEDUP_REMOVED lines=32> */
.L_x_142:
[----:B------:R-:W-:Y:S05]  /*2230*/  BSYNC.RECONVERGENT B2 ;  /* 0x0000000000027941 */ /* 0x000fea0003800200 */
.L_x_141:
        /* <DEDUP_REMOVED lines=14> */
.L_x_134:
[----:B------:R-:W-:Y:S05]  /*2320*/  BSYNC.RECONVERGENT B1 ;  /* 0x0000000000017941 */ /* 0x000fea0003800200 */
.L_x_132:
        /* <DEDUP_REMOVED lines=54> */
.L_x_115:
        /* <DEDUP_REMOVED lines=13> */
.L_x_145:
[----:B------:R-:W-:Y:S05]  /*2760*/  BSYNC.RECONVERGENT B1 ;  /* 0x0000000000017941 */ /* 0x000fea0003800200 */
.L_x_144:
        /* <DEDUP_REMOVED lines=16> */
.L_x_150:
        /* <DEDUP_REMOVED lines=10> */
.L_x_149:
[----:B------:R-:W-:Y:S05]  /*2910*/  BSYNC.RECONVERGENT B2 ;  /* 0x0000000000027941 */ /* 0x000fea0003800200 */
.L_x_148:
        /* <DEDUP_REMOVED lines=8> */
.L_x_153:
        /* <DEDUP_REMOVED lines=59> */
.L_x_152:
[----:B------:R-:W-:Y:S05]  /*2d50*/  BSYNC.RECONVERGENT B2 ;  /* 0x0000000000027941 */ /* 0x000fea0003800200 */
.L_x_151:
        /* <DEDUP_REMOVED lines=34> */
.L_x_155:
[----:B------:R-:W-:Y:S05]  /*2f80*/  BSYNC.RECONVERGENT B2 ;  /* 0x0000000000027941 */ /* 0x000fea0003800200 */
.L_x_154:
        /* <DEDUP_REMOVED lines=16> */
.L_x_147:
[----:B------:R-:W-:Y:S05]  /*3090*/  BSYNC.RECONVERGENT B1 ;  /* 0x0000000000017941 */ /* 0x000fea0003800200 */
.L_x_146:
        /* <DEDUP_REMOVED lines=58> */
.L_x_156:
[----:B------:R-:W-:Y:S01]  /*3440*/  LOP3.LUT R0, R9, 0x3e0, RZ, 0xc0, !PT ;  /* 0x000003e009007812 */ /* 0x000fe200078ec0ff */
[----:B0-----:R-:W0:Y:S03]  /*3450*/  S2R R2, SR_LANEID ;  /* 0x0000000000027919 */ /* 0x001e260000000000 */
[----:B------:R-:W-:Y:S01]  /*3460*/  LOP3.LUT R5, RZ, R0, RZ, 0x33, !PT ;  /* 0x00000000ff057212 */ /* 0x000fe200078e33ff */
[----:B------:R-:W-:-:S04]  /*3470*/  VIADD R3, R0, 0x20 ;  /* 0x0000002000037836 */ /* 0x000fc80000000000 */
[----:B------:R-:W-:Y:S01]  /*3480*/  IMAD.IADD R5, R5, 0x1, R20 ;  /* 0x0000000105057824 */ /* 0x000fe200078e0214 */
[----:B------:R-:W-:-:S04]  /*3490*/  ISETP.GT.U32.AND P0, PT, R3, R20, PT ;  /* 0x000000140300720c */ /* 0x000fc80003f04070 */
[----:B------:R-:W-:-:S05]  /*34a0*/  SEL R4, R5, 0x1f, P0 ;  /* 0x0000001f05047807 */ /* 0x000fca0000000000 */
[----:B-----5:R-:W1:Y:S01]  /*34b0*/  SHFL.DOWN PT, R0, R17, 0x1, R4 ;  /* 0x0820000011007989 */ /* 0x020e6200000e0004 */
[C---:B0-----:R-:W-:Y:S01]  /*34c0*/  ISETP.GE.AND P1, PT, R2.reuse, R4, PT ;  /* 0x000000040200720c */ /* 0x041fe20003f26270 */
[C---:B------:R-:W-:Y:S01]  /*34d0*/  VIADD R3, R2.reuse, 0x2 ;  /* 0x0000000202037836 */ /* 0x040fe20000000000 */
[----:B------:R-:W-:Y:S02]  /*34e0*/  ISETP.NE.AND P2, PT, R2, RZ, PT ;  /* 0x000000ff0200720c */ /* 0x000fe40003f45270 */
[----:B-1----:R-:W-:-:S09]  /*34f0*/  FSETP.GEU.AND P0, PT, R17, R0, PT ;  /* 0x000000001100720b */ /* 0x002fd20003f0e000 */
[----:B------:R-:W-:Y:S02]  /*3500*/  @!P1 FSEL R17, R0, R17, !P0 ;  /* 0x0000001100119208 */ /* 0x000fe40004000000 */
[----:B------:R-:W0:Y:S01]  /*3510*/  @!P2 S2R R6, SR_CgaCtaId ;  /* 0x000000000006a919 */ /* 0x000e220000008800 */
[----:B------:R-:W-:Y:S01]  /*3520*/  ISETP.GT.AND P1, PT, R3, R4, PT ;  /* 0x000000040300720c */ /* 0x000fe20003f24270 */
[----:B------:R-:W-:Y:S01]  /*3530*/  VIADD R3, R2, 0x4 ;  /* 0x0000000402037836 */ /* 0x000fe20000000000 */
[----:B------:R-:W1:Y:S02]  /*3540*/  SHFL.DOWN PT, R0, R17, 0x2, R4 ;  /* 0x0840000011007989 */ /* 0x000e6400000e0004 */
[----:B-1----:R-:W-:-:S09]  /*3550*/  FSETP.GEU.AND P0, PT, R17, R0, PT ;  /* 0x000000001100720b */ /* 0x002fd20003f0e000 */
[----:B------:R-:W-:Y:S02]  /*3560*/  @!P1 FSEL R17, R0, R17, !P0 ;  /* 0x0000001100119208 */ /* 0x000fe40004000000 */
[----:B------:R-:W-:Y:S01]  /*3570*/  ISETP.GT.AND P1, PT, R3, R4, PT ;  /* 0x000000040300720c */ /* 0x000fe20003f24270 */
[----:B------:R-:W-:Y:S02]  /*3580*/  VIADD R3, R2, 0x8 ;  /* 0x0000000802037836 */ /* 0x000fe40000000000 */
[----:B------:R-:W1:Y:S02]  /*3590*/  SHFL.DOWN PT, R0, R17, 0x4, R4 ;  /* 0x0880000011007989 */ /* 0x000e6400000e0004 */
[----:B-1----:R-:W-:-:S08]  /*35a0*/  FSETP.GEU.AND P0, PT, R17, R0, PT ;  /* 0x000000001100720b */ /* 0x002fd00003f0e000 */
[----:B------:R-:W-:Y:S02]  /*35b0*/  @!P1 FSEL R17, R0, R17, !P0 ;  /* 0x0000001100119208 */ /* 0x000fe40004000000 */
[----:B------:R-:W-:Y:S01]  /*35c0*/  ISETP.GT.AND P1, PT, R3, R4, PT ;  /* 0x000000040300720c */ /* 0x000fe20003f24270 */
[----:B------:R-:W-:Y:S01]  /*35d0*/  VIADD R3, R2, 0x10 ;  /* 0x0000001002037836 */ /* 0x000fe20000000000 */
[----:B------:R-:W-:Y:S01]  /*35e0*/  @!P2 SHF.R.U32.HI R2, RZ, 0x3, R9 ;  /* 0x00000003ff02a819 */ /* 0x000fe20000011609 */
[----:B------:R-:W1:Y:S03]  /*35f0*/  SHFL.DOWN PT, R0, R17, 0x8, R4 ;  /* 0x0900000011007989 */ /* 0x000e6600000e0004 */
[----:B------:R-:W-:Y:S02]  /*3600*/  @!P2 LOP3.LUT R2, R2, 0x7c, RZ, 0xc0, !PT ;  /* 0x0000007c0202a812 */ /* 0x000fe400078ec0ff */
[----:B-1----:R-:W-:-:S05]  /*3610*/  FSETP.GEU.AND P0, PT, R17, R0, PT ;  /* 0x000000001100720b */ /* 0x002fca0003f0e000 */
[----:B------:R-:W-:Y:S02]  /*3620*/  @!P1 FSEL R17, R0, R17, !P0 ;  /* 0x0000001100119208 */ /* 0x000fe40004000000 */
[----:B------:R-:W-:Y:S02]  /*3630*/  ISETP.GT.AND P1, PT, R3, R4, PT ;  /* 0x000000040300720c */ /* 0x000fe40003f24270 */
[----:B------:R-:W-:Y:S01]  /*3640*/  @!P2 MOV R3, 0x400 ;  /* 0x000004000003a802 */ /* 0x000fe20000000f00 */
[----:B------:R-:W1:Y:S03]  /*3650*/  SHFL.DOWN PT, R0, R17, 0x10, R4 ;  /* 0x0a00000011007989 */ /* 0x000e6600000e0004 */
[----:B0-----:R-:W-:-:S05]  /*3660*/  @!P2 LEA R3, R6, R3, 0x18 ;  /* 0x000000030603a211 */ /* 0x001fca00078ec0ff */
[----:B------:R-:W-:Y:S01]  /*3670*/  @!P2 IMAD.IADD R3, R2, 0x1, R3 ;  /* 0x000000010203a824 */ /* 0x000fe200078e0203 */
[----:B-1----:R-:W-:-:S04]  /*3680*/  FSETP.GEU.AND P0, PT, R17, R0, PT ;  /* 0x000000001100720b */ /* 0x002fc80003f0e000 */
        /* <DEDUP_REMOVED lines=41> */
.L_x_143:
        /* <DEDUP_REMOVED lines=29> */
[----:B------:R-:W-:-:S04]  /*3af0*/  FSETP.GEU.AND P3, PT, R17, R18, PT ;  /* 0x000000121100720b */ /* 0x000fc80003f6e000 */
[----:B------:R-:W-:Y:S02]  /*3b00*/  FSEL R18, R18, R17, !P3 ;  /* 0x0000001112127208 */ /* 0x000fe40005800000 */
[----:B------:R-:W-:Y:S02]  /*3b10*/  FSETP.GEU.AND P0, PT, R11, R12, PT ;  /* 0x0000000c0b00720b */ /* 0x000fe40003f0e000 */
[----:B------:R-:W-:Y:S02]  /*3b20*/  FSETP.GEU.AND P3, PT, R15, R18, PT ;  /* 0x000000120f00720b */ /* 0x000fe40003f6e000 */
[----:B------:R-:W-:Y:S02]  /*3b30*/  FSEL R11, R12, R11, !P0 ;  /* 0x0000000b0c0b7208 */ /* 0x000fe40004000000 */
[----:B------:R-:W-:-:S04]  /*3b40*/  FSETP.GEU.AND P1, PT, R13, R14, PT ;  /* 0x0000000e0d00720b */ /* 0x000fc80003f2e000 */
[----:B------:R-:W-:Y:S02]  /*3b50*/  FSEL R14, R14, R13, !P1 ;  /* 0x0000000d0e0e7208 */ /* 0x000fe40004800000 */
[----:B------:R-:W-:Y:S02]  /*3b60*/  FSETP.GEU.AND P0, PT, R4, R5, PT ;  /* 0x000000050400720b */ /* 0x000fe40003f0e000 */
[----:B------:R-:W-:Y:S02]  /*3b70*/  FSETP.GEU.AND P2, PT, R11, R14, PT ;  /* 0x0000000e0b00720b */ /* 0x000fe40003f4e000 */
[----:B------:R-:W-:Y:S02]  /*3b80*/  FSEL R15, R18, R15, !P3 ;  /* 0x0000000f120f7208 */ /* 0x000fe40005800000 */
[----:B------:R-:W-:Y:S02]  /*3b90*/  IADD3 R8, P3, PT, R20, -0x1000, RZ ;  /* 0xfffff00014087810 */ /* 0x000fe40007f7e0ff */
[----:B------:R-:W-:-:S02]  /*3ba0*/  FSETP.GEU.AND P1, PT, R7, R10, PT ;  /* 0x0000000a0700720b */ /* 0x000fc40003f2e000 */
[----:B------:R-:W-:Y:S02]  /*3bb0*/  FSEL R4, R5, R4, !P0 ;  /* 0x0000000405047208 */ /* 0x000fe40004000000 */
[----:B------:R-:W-:Y:S02]  /*3bc0*/  FSEL R14, R14, R11, !P2 ;  /* 0x0000000b0e0e7208 */ /* 0x000fe40005000000 */
[----:B------:R-:W-:Y:S02]  /*3bd0*/  ISETP.GE.U32.AND P0, PT, R8, 0x1000, PT ;  /* 0x000010000800780c */ /* 0x000fe40003f06070 */
[----:B------:R-:W-:Y:S02]  /*3be0*/  IADD3.X R11, PT, PT, R21, -0x1, RZ, P3, !PT ;  /* 0xffffffff150b7810 */ /* 0x000fe40001ffe4ff */
[----:B------:R-:W-:Y:S02]  /*3bf0*/  FSEL R7, R10, R7, !P1 ;  /* 0x000000070a077208 */ /* 0x000fe40004800000 */
[----:B------:R-:W-:-:S02]  /*3c00*/  ISETP.GE.U32.AND.EX P0, PT, R11, RZ, PT, P0 ;  /* 0x000000ff0b00720c */ /* 0x000fc40003f06100 */
[----:B------:R-:W-:Y:S02]  /*3c10*/  FSETP.GEU.AND P1, PT, R4, R7, PT ;  /* 0x000000070400720b */ /* 0x000fe40003f2e000 */
[----:B------:R-:W-:Y:S02]  /*3c20*/  FSETP.GEU.AND P2, PT, R14, R15, PT ;  /* 0x0000000f0e00720b */ /* 0x000fe40003f4e000 */
[----:B------:R-:W-:Y:S02]  /*3c30*/  FSEL R7, R7, R4, !P1 ;  /* 0x0000000407077208 */ /* 0x000fe40004800000 */
[----:B------:R-:W-:-:S04]  /*3c40*/  FSEL R14, R15, R14, !P2 ;  /* 0x0000000e0f0e7208 */ /* 0x000fc80005000000 */
[----:B------:R-:W-:Y:S01]  /*3c50*/  FSETP.GEU.AND P1, PT, R7, R14, PT ;  /* 0x0000000e0700720b */ /* 0x000fe20003f2e000 */
[----:B------:R-:W-:Y:S02]  /*3c60*/  IMAD.MOV.U32 R9, RZ, RZ, 0x1000 ;  /* 0x00001000ff097424 */ /* 0x000fe400078e00ff */
[----:B------:R-:W-:Y:S01]  /*3c70*/  IMAD.MOV.U32 R6, RZ, RZ, RZ ;  /* 0x000000ffff067224 */ /* 0x000fe200078e00ff */
[----:B------:R-:W-:Y:S01]  /*3c80*/  FSEL R7, R14, R7, !P1 ;  /* 0x000000070e077208 */ /* 0x000fe20004800000 */
[----:B------:R-:W-:Y:S08]  /*3c90*/  @!P0 BRA `(.L_x_157) ;  /* 0x0000000000fc8947 */ /* 0x000ff00003800000 */
[----:B------:R-:W0:Y:S01]  /*3ca0*/  LDC.64 R20, c[0x0][0x390] ;  /* 0x0000e400ff147b82 */ /* 0x000e220000000a00 */
[----:B------:R-:W-:Y:S02]  /*3cb0*/  IMAD.MOV.U32 R9, RZ, RZ, 0x1000 ;  /* 0x00001000ff097424 */ /* 0x000fe400078e00ff */
[----:B------:R-:W-:-:S07]  /*3cc0*/  IMAD.MOV.U32 R6, RZ, RZ, RZ ;  /* 0x000000ffff067224 */ /* 0x000fce00078e00ff */
.L_x_159:
[----:B------:R-:W-:-:S04]  /*3cd0*/  LEA R4, P0, R9, R2, 0x2 ;  /* 0x0000000209047211 */ /* 0x000fc800078010ff */
[----:B------:R-:W-:-:S05]  /*3ce0*/  LEA.HI.X R5, R9, R3, R6, 0x2, P0 ;  /* 0x0000000309057211 */ /* 0x000fca00000f1406 */
        /* <DEDUP_REMOVED lines=40> */
[----:B0-----:R-:W-:Y:S02]  /*3f70*/  IADD3 R4, P2, PT, -R9, R20, RZ ;  /* 0x0000001409047210 */ /* 0x001fe40007f5e1ff */
[----:B------:R-:W-:Y:S02]  /*3f80*/  FSEL R25, R25, R18, !P3 ;  /* 0x0000001219197208 */ /* 0x000fe40005800000 */
[----:B------:R-:W-:-:S02]  /*3f90*/  FSEL R7, R10, R7, !P0 ;  /* 0x000000070a077208 */ /* 0x000fc40004000000 */
        /* <DEDUP_REMOVED lines=15> */
.L_x_157:
        /* <DEDUP_REMOVED lines=20> */
[----:B------:R-:W-:Y:S02]  /*41d0*/  LOP3.LUT R2, R2, 0x3, RZ, 0xc0, !PT ;  /* 0x0000000302027812 */ /* 0x000fe400078ec0ff */
[----:B0-----:R-:W-:-:S04]  /*41e0*/  LEA R10, P2, R11, UR4, 0x2 ;  /* 0x000000040b0a7c11 */ /* 0x001fc8000f8410ff */
[----:B------:R-:W-:Y:S01]  /*41f0*/  LEA.HI.X R11, R11, UR5, R8, 0x2, P2 ;  /* 0x000000050b0b7c11 */ /* 0x000fe200090f1408 */
[----:B------:R-:W-:-:S08]  /*4200*/  IMAD.MOV R8, RZ, RZ, -R2 ;  /* 0x000000ffff087224 */ /* 0x000fd000078e0a02 */
.L_x_163:
        /* <DEDUP_REMOVED lines=11> */
.L_x_162:
[----:B------:R-:W-:Y:S05]  /*42c0*/  BSYNC.RECONVERGENT B2 ;  /* 0x0000000000027941 */ /* 0x000fea0003800200 */
.L_x_161:
        /* <DEDUP_REMOVED lines=13> */
.L_x_166:
        /* <DEDUP_REMOVED lines=53> */
.L_x_165:
[----:B------:R-:W-:Y:S05]  /*46f0*/  BSYNC.RECONVERGENT B2 ;  /* 0x0000000000027941 */ /* 0x000fea0003800200 */
.L_x_164:
        /* <DEDUP_REMOVED lines=32> */
.L_x_168:
[----:B------:R-:W-:Y:S05]  /*4900*/  BSYNC.RECONVERGENT B2 ;  /* 0x0000000000027941 */ /* 0x000fea0003800200 */
.L_x_167:
        /* <DEDUP_REMOVED lines=14> */
.L_x_160:
[----:B------:R-:W-:Y:S05]  /*49f0*/  BSYNC.RECONVERGENT B1 ;  /* 0x0000000000017941 */ /* 0x000fea0003800200 */
.L_x_158:
        /* <DEDUP_REMOVED lines=53> */
.L_x_130:
[----:B------:R-:W-:Y:S05]  /*4d50*/  BSYNC.RECONVERGENT B0 ;  /* 0x0000000000007941 */ /* 0x000fea0003800200 */
.L_x_114:
[----:B------:R-:W-:Y:S05]  /*4d60*/  @P2 EXIT ;  /* 0x000000000000294d */ /* 0x000fea0003800000 */
[----:B------:R-:W0:Y:S01]  /*4d70*/  LDCU UR4, c[0x0][0x39c] ;  /* 0x00007380ff0477ac */ /* 0x000e220008000800 */
[----:B------:R-:W1:Y:S01]  /*4d80*/  LDC.64 R2, c[0x0][0x388] ;  /* 0x0000e200ff027b82 */ /* 0x000e620000000a00 */
[----:B0-----:R-:W-:-:S04]  /*4d90*/  FSETP.GT.AND P0, PT, R0, UR4, PT ;  /* 0x0000000400007c0b */ /* 0x001fc8000bf04000 */
[----:B------:R-:W-:-:S05]  /*4da0*/  FSEL R5, R0, UR4, P0 ;  /* 0x0000000400057c08 */ /* 0x000fca0008000000 */
[----:B-1----:R-:W-:Y:S01]  /*4db0*/  STG.E desc[UR6][R2.64], R5 ;  /* 0x0000000502007986 */ /* 0x002fe2000c101906 */
[----:B------:R-:W-:Y:S05]  /*4dc0*/  EXIT ;  /* 0x000000000000794d */ /* 0x000fea0003800000 */
.L_x_169:
        /* <DEDUP_REMOVED lines=11> */
.L_x_787:


//--------------------- .text._ZN3cub18CUB_300001_SM_10006detail6reduce28DeviceReduceSingleTileKernelINS2_10policy_hubIfjN4cuda3__47maximumIfEEE10Policy1000EPfSB_iS8_ffNS5_3std3__410__identityEEEvT0_T1_T2_T3_T4_T6_ --------------------------
	.section	.text._ZN3cub18CUB_300001_SM_10006detail6reduce28DeviceReduceSingleTileKernelINS2_10policy_hubIfjN4cuda3__47maximumIfEEE10Policy1000EPfSB_iS8_ffNS5_3std3__410__identityEEEvT0_T1_T2_T3_T4_T6_,"ax",@progbits
	.align	128
        .global         _ZN3cub18CUB_300001_SM_10006detail6reduce28DeviceReduceSingleTileKernelINS2_10policy_hubIfjN4cuda3__47maximumIfEEE10Policy1000EPfSB_iS8_ffNS5_3std3__410__identityEEEvT0_T1_T2_T3_T4_T6_
        .type           _ZN3cub18CUB_300001_SM_10006detail6reduce28DeviceReduceSingleTileKernelINS2_10policy_hubIfjN4cuda3__47maximumIfEEE10Policy1000EPfSB_iS8_ffNS5_3std3__410__identityEEEvT0_T1_T2_T3_T4_T6_,@function
        .size           _ZN3cub18CUB_300001_SM_10006detail6reduce28DeviceReduceSingleTileKernelINS2_10policy_hubIfjN4cuda3__47maximumIfEEE10Policy1000EPfSB_iS8_ffNS5_3std3__410__identityEEEvT0_T1_T2_T3_T4_T6_,(.L_x_788 - _ZN3cub18CUB_300001_SM_10006detail6reduce28DeviceReduceSingleTileKernelINS2_10policy_hubIfjN4cuda3__47maximumIfEEE10Policy1000EPfSB_iS8_ffNS5_3std3__410__identityEEEvT0_T1_T2_T3_T4_T6_)
        .other          _ZN3cub18CUB_300001_SM_10006detail6reduce28DeviceReduceSingleTileKernelINS2_10policy_hubIfjN4cuda3__47maximumIfEEE10Policy1000EPfSB_iS8_ffNS5_3std3__410__identityEEEvT0_T1_T2_T3_T4_T6_,@"STO_CUDA_ENTRY STV_DEFAULT"
_ZN3cub18CUB_300001_SM_10006detail6reduce28DeviceReduceSingleTileKernelINS2_10policy_hubIfjN4cuda3__47maximumIfEEE10Policy1000EPfSB_iS8_ffNS5_3std3__410__identityEEEvT0_T1_T2_T3_T4_T6_:
.text._ZN3cub18CUB_300001_SM_10006detail6reduce28DeviceReduceSingleTileKernelINS2_10policy_hubIfjN4cuda3__47maximumIfEEE10Policy1000EPfSB_iS8_ffNS5_3std3__410__identityEEEvT0_T1_T2_T3_T4_T6_:
        /* <DEDUP_REMOVED lines=13> */
.L_x_170:
        /* <DEDUP_REMOVED lines=16> */
.L_x_175:
[----:B------:R-:W-:Y:S05]  /*01d0*/  BSYNC.RECONVERGENT B1 ;  /* 0x0000000000017941 */ /* 0x000fea0003800200 */
.L_x_174:
        /* <DEDUP_REMOVED lines=16> */
.L_x_180:
        /* <DEDUP_REMOVED lines=10> */
.L_x_179:
[----:B------:R-:W-:Y:S05]  /*0380*/  BSYNC.RECONVERGENT B2 ;  /* 0x0000000000027941 */ /* 0x000fea0003800200 */
.L_x_178:
        /* <DEDUP_REMOVED lines=8> */
.L_x_183:
        /* <DEDUP_REMOVED lines=59> */
.L_x_182:
[----:B------:R-:W-:Y:S05]  /*07c0*/  BSYNC.RECONVERGENT B2 ;  /* 0x0000000000027941 */ /* 0x000fea0003800200 */
.L_x_181:
        /* <DEDUP_REMOVED lines=34> */
.L_x_185:
[----:B------:R-:W-:Y:S05]  /*09f0*/  BSYNC.RECONVERGENT B2 ;  /* 0x0000000000027941 */ /* 0x000fea0003800200 */
.L_x_184:
        /* <DEDUP_REMOVED lines=16> */
.L_x_177:
[----:B------:R-:W-:Y:S05]  /*0b00*/  BSYNC.RECONVERGENT B1 ;  /* 0x0000000000017941 */ /* 0x000fea0003800200 */
.L_x_176:
        /* <DEDUP_REMOVED lines=58> */
.L_x_186:
        /* <DEDUP_REMOVED lines=71> */
.L_x_173:
        /* <DEDUP_REMOVED lines=44> */
.L_x_190:
        /* <DEDUP_REMOVED lines=44> */
.L_x_188:
        /* <DEDUP_REMOVED lines=20> */
.L_x_194:
        /* <DEDUP_REMOVED lines=9> */
.L_x_193:
[----:B------:R-:W-:Y:S05]  /*1a70*/  BSYNC.RECONVERGENT B2 ;  /* 0x0000000000027941 */ /* 0x000fea0003800200 */
.L_x_192:
        /* <DEDUP_REMOVED lines=16> */
.L_x_197:
        /* <DEDUP_REMOVED lines=62> */
.L_x_196:
[----:B------:R-:W-:Y:S05]  /*1f60*/  BSYNC.RECONVERGENT B2 ;  /* 0x0000000000027941 */ /* 0x000fea0003800200 */
.L_x_195:
        /* <DEDUP_REMOVED lines=37> */
.L_x_199:
[----:B------:R-:W-:Y:S05]  /*21c0*/  BSYNC.RECONVERGENT B2 ;  /* 0x0000000000027941 */ /* 0x000fea0003800200 */
.L_x_198:
        /* <DEDUP_REMOVED lines=16> */
.L_x_191:
[----:B------:R-:W-:Y:S05]  /*22d0*/  BSYNC.RECONVERGENT B1 ;  /* 0x0000000000017941 */ /* 0x000fea0003800200 */
.L_x_189:
        /* <DEDUP_REMOVED lines=54> */
.L_x_172:
        /* <DEDUP_REMOVED lines=12> */
.L_x_202:
[----:B------:R-:W-:Y:S05]  /*2700*/  BSYNC.RECONVERGENT B1 ;  /* 0x0000000000017941 */ /* 0x000fea0003800200 */
.L_x_201:
        /* <DEDUP_REMOVED lines=16> */
.L_x_207:
        /* <DEDUP_REMOVED lines=10> */
.L_x_206:
[----:B------:R-:W-:Y:S05]  /*28b0*/  BSYNC.RECONVERGENT B2 ;  /* 0x0000000000027941 */ /* 0x000fea0003800200 */
.L_x_205:
        /* <DEDUP_REMOVED lines=8> */
.L_x_210:
        /* <DEDUP_REMOVED lines=59> */
.L_x_209:
[----:B------:R-:W-:Y:S05]  /*2cf0*/  BSYNC.RECONVERGENT B2 ;  /* 0x0000000000027941 */ /* 0x000fea0003800200 */
.L_x_208:
        /* <DEDUP_REMOVED lines=34> */
.L_x_212:
[----:B------:R-:W-:Y:S05]  /*2f20*/  BSYNC.RECONVERGENT B2 ;  /* 0x0000000000027941 */ /* 0x000fea0003800200 */
.L_x_211:
        /* <DEDUP_REMOVED lines=16> */
.L_x_204:
[----:B------:R-:W-:Y:S05]  /*3030*/  BSYNC.RECONVERGENT B1 ;  /* 0x0000000000017941 */ /* 0x000fea0003800200 */
.L_x_203:
        /* <DEDUP_REMOVED lines=58> */
.L_x_213:
        /* <DEDUP_REMOVED lines=71> */
.L_x_200:
        /* <DEDUP_REMOVED lines=55> */
.L_x_216:
        /* <DEDUP_REMOVED lines=56> */
.L_x_214:
        /* <DEDUP_REMOVED lines=20> */
.L_x_220:
        /* <DEDUP_REMOVED lines=9> */
.L_x_219:
[----:B------:R-:W-:Y:S05]  /*4110*/  BSYNC.RECONVERGENT B2 ;  /* 0x0000000000027941 */ /* 0x000fea0003800200 */
.L_x_218:
        /* <DEDUP_REMOVED lines=16> */
.L_x_223:
        /* <DEDUP_REMOVED lines=62> */
.L_x_222:
[----:B------:R-:W-:Y:S05]  /*4600*/  BSYNC.RECONVERGENT B2 ;  /* 0x0000000000027941 */ /* 0x000fea0003800200 */
.L_x_221:
        /* <DEDUP_REMOVED lines=37> */
.L_x_225:
[----:B------:R-:W-:Y:S05]  /*4860*/  BSYNC.RECONVERGENT B2 ;  /* 0x0000000000027941 */ /* 0x000fea0003800200 */
.L_x_224:
        /* <DEDUP_REMOVED lines=16> */
.L_x_217:
[----:B------:R-:W-:Y:S05]  /*4970*/  BSYNC.RECONVERGENT B1 ;  /* 0x0000000000017941 */ /* 0x000fea0003800200 */
.L_x_215:
        /* <DEDUP_REMOVED lines=54> */
.L_x_187:
[----:B------:R-:W-:Y:S05]  /*4ce0*/  BSYNC.RECONVERGENT B0 ;  /* 0x0000000000007941 */ /* 0x000fea0003800200 */
.L_x_171:
[----:B------:R-:W-:Y:S05]  /*4cf0*/  @P0 EXIT ;  /* 0x000000000000094d */ /* 0x000fea0003800000 */
[----:B------:R-:W0:Y:S01]  /*4d00*/  LDCU UR4, c[0x0][0x398] ;  /* 0x00007300ff0477ac */ /* 0x000e220008000800 */
[----:B------:R-:W1:Y:S01]  /*4d10*/  LDC.64 R2, c[0x0][0x388] ;  /* 0x0000e200ff027b82 */ /* 0x000e620000000a00 */
[----:B0-----:R-:W-:-:S04]  /*4d20*/  FSETP.GT.AND P0, PT, R0, UR4, PT ;  /* 0x0000000400007c0b */ /* 0x001fc8000bf04000 */
[----:B------:R-:W-:-:S05]  /*4d30*/  FSEL R5, R0, UR4, P0 ;  /* 0x0000000400057c08 */ /* 0x000fca0008000000 */
[----:B-1----:R-:W-:Y:S01]  /*4d40*/  STG.E desc[UR6][R2.64], R5 ;  /* 0x0000000502007986 */ /* 0x002fe2000c101906 */
[----:B------:R-:W-:Y:S05]  /*4d50*/  EXIT ;  /* 0x000000000000794d */ /* 0x000fea0003800000 */
.L_x_226:
        /* <DEDUP_REMOVED lines=10> */
.L_x_788:


//--------------------- .text._ZN3cub18CUB_300001_SM_10006detail6reduce18DeviceReduceKernelINS2_10policy_hubIfjN4cuda3__47maximumIfEEE10Policy1000EPfjS8_fNS5_3std3__410__identityEEEvT0_PT3_T1_NS0_13GridEvenShareISI_EET2_T4_ --------------------------
	.section	.text._ZN3cub18CUB_300001_SM_10006detail6reduce18DeviceReduceKernelINS2_10policy_hubIfjN4cuda3__47maximumIfEEE10Policy1000EPfjS8_fNS5_3std3__410__identityEEEvT0_PT3_T1_NS0_13GridEvenShareISI_EET2_T4_,"ax",@progbits
	.align	128
        .global         _ZN3cub18CUB_300001_SM_10006detail6reduce18DeviceReduceKernelINS2_10policy_hubIfjN4cuda3__47maximumIfEEE10Policy1000EPfjS8_fNS5_3std3__410__identityEEEvT0_PT3_T1_NS0_13GridEvenShareISI_EET2_T4_
        .type           _ZN3cub18CUB_300001_SM_10006detail6reduce18DeviceReduceKernelINS2_10policy_hubIfjN4cuda3__47maximumIfEEE10Policy1000EPfjS8_fNS5_3std3__410__identityEEEvT0_PT3_T1_NS0_13GridEvenShareISI_EET2_T4_,@function
        .size           _ZN3cub18CUB_300001_SM_10006detail6reduce18DeviceReduceKernelINS2_10policy_hubIfjN4cuda3__47maximumIfEEE10Policy1000EPfjS8_fNS5_3std3__410__identityEEEvT0_PT3_T1_NS0_13GridEvenShareISI_EET2_T4_,(.L_x_789 - _ZN3cub18CUB_300001_SM_10006detail6reduce18DeviceReduceKernelINS2_10policy_hubIfjN4cuda3__47maximumIfEEE10Policy1000EPfjS8_fNS5_3std3__410__identityEEEvT0_PT3_T1_NS0_13GridEvenShareISI_EET2_T4_)
        .other          _ZN3cub18CUB_300001_SM_10006detail6reduce18DeviceReduceKernelINS2_10policy_hubIfjN4cuda3__47maximumIfEEE10Policy1000EPfjS8_fNS5_3std3__410__identityEEEvT0_PT3_T1_NS0_13GridEvenShareISI_EET2_T4_,@"STO_CUDA_ENTRY STV_DEFAULT"
_ZN3cub18CUB_300001_SM_10006detail6reduce18DeviceReduceKernelINS2_10policy_hubIfjN4cuda3__47maximumIfEEE10Policy1000EPfjS8_fNS5_3std3__410__identityEEEvT0_PT3_T1_NS0_13GridEvenShareISI_EET2_T4_:
.text._ZN3cub18CUB_300001_SM_10006detail6reduce18DeviceReduceKernelINS2_10policy_hubIfjN4cuda3__47maximumIfEEE10Policy1000EPfjS8_fNS5_3std3__410__identityEEEvT0_PT3_T1_NS0_13GridEvenShareISI_EET2_T4_:
[----:B------:R-:W-:Y:S01]  /*0000*/  LDC R1, c[0x0][0x37c] ;  /* 0x0000df00ff017b82 */ /* 0x000fe20000000800 */
[----:B------:R-:W0:Y:S01]  /*0010*/  S2R R0, SR_CTAID.X ;  /* 0x0000000000007919 */ /* 0x000e220000002500 */
[----:B------:R-:W1:Y:S01]  /*0020*/  LDCU UR4, c[0x0][0x380] ;  /* 0x00007000ff0477ac */ /* 0x000e620008000800 */
[----:B------:R-:W-:Y:S01]  /*0030*/  BSSY.RECONVERGENT B0, `(.L_x_227) ;  /* 0x0000360000007945 */ /* 0x000fe20003800200 */
[----:B------:R-:W2:Y:S01]  /*0040*/  LDCU UR5, c[0x0][0x3ac] ;  /* 0x00007580ff0577ac */ /* 0x000ea20008000800 */
[----:B------:R-:W3:Y:S01]  /*0050*/  LDCU.64 UR8, c[0x0][0x358] ;  /* 0x00006b00ff0877ac */ /* 0x000ee20008000a00 */
[----:B-1----:R-:W-:Y:S02]  /*0060*/  ULOP3.LUT UP0, URZ, UR4, 0xf, URZ, 0xc0, !UPT ;  /* 0x0000000f04ff7892 */ /* 0x002fe4000f80c0ff */
[----:B--2---:R-:W-:Y:S01]  /*0070*/  USHF.L.U32 UR5, UR5, 0xc, URZ ;  /* 0x0000000c05057899 */ /* 0x004fe200080006ff */
[----:B0-----:R-:W-:-:S06]  /*0080*/  IMAD.SHL.U32 R23, R0, 0x1000, RZ ;  /* 0x0000100000177824 */ /* 0x001fcc00078e00ff */
[----:B---3--:R-:W-:Y:S05]  /*0090*/  BRA.U UP0, `(.L_x_228) ;  /* 0x0000001900847547 */ /* 0x008fea000b800000 */
[----:B------:R-:W0:Y:S02]  /*00a0*/  LDC R26, c[0x0][0x3a8] ;  /* 0x0000ea00ff1a7b82 */ /* 0x000e240000000800 */
[----:B0-----:R-:W-:-:S05]  /*00b0*/  IMAD R3, R0, -0x1000, R26 ;  /* 0xfffff00000037824 */ /* 0x001fca00078e021a */
[----:B------:R-:W-:-:S13]  /*00c0*/  ISETP.GT.U32.AND P0, PT, R3, 0xfff, PT ;  /* 0x00000fff0300780c */ /* 0x000fda0003f04070 */
[----:B------:R-:W-:Y:S05]  /*00d0*/  @P0 BRA `(.L_x_229) ;  /* 0x0000000c00100947 */ /* 0x000fea0003800000 */
[----:B------:R-:W0:Y:S01]  /*00e0*/  S2R R2, SR_TID.X ;  /* 0x0000000000027919 */ /* 0x000e220000002100 */
[----:B------:R-:W-:Y:S01]  /*00f0*/  BSSY.RECONVERGENT B1, `(.L_x_230) ;  /* 0x000000a000017945 */ /* 0x000fe20003800200 */
[----:B------:R-:W-:Y:S01]  /*0100*/  IMAD.MOV.U32 R6, RZ, RZ, RZ ;  /* 0x000000ffff067224 */ /* 0x000fe200078e00ff */
[----:B0-----:R-:W-:Y:S01]  /*0110*/  ISETP.GE.U32.AND P0, PT, R2, R3, PT ;  /* 0x000000030200720c */ /* 0x001fe20003f06070 */
[----:B------:R-:W-:-:S12]  /*0120*/  IMAD.MOV.U32 R11, RZ, RZ, R2 ;  /* 0x000000ffff0b7224 */ /* 0x000fd800078e0002 */
[----:B------:R-:W-:Y:S05]  /*0130*/  @P0 BRA `(.L_x_231) ;  /* 0x0000000000140947 */ /* 0x000fea0003800000 */
[----:B------:R-:W0:Y:S01]  /*0140*/  LDC.64 R6, c[0x0][0x380] ;  /* 0x0000e000ff067b82 */ /* 0x000e220000000a00 */
[----:B------:R-:W-:-:S04]  /*0150*/  IMAD R5, R0, 0x1000, R2 ;  /* 0x0000100000057824 */ /* 0x000fc800078e0202 */
[----:B0-----:R-:W-:-:S06]  /*0160*/  IMAD.WIDE.U32 R6, R5, 0x4, R6 ;  /* 0x0000000405067825 */ /* 0x001fcc00078e0006 */
[----:B------:R0:W5:Y:S01]  /*0170*/  LDG.E.CONSTANT R6, desc[UR8][R6.64] ;  /* 0x0000000806067981 */ /* 0x000162000c1e9900 */
[----:B------:R-:W-:-:S07]  /*0180*/  VIADD R11, R2, 0x100 ;  /* 0x00000100020b7836 */ /* 0x000fce0000000000 */
.L_x_231:
[----:B------:R-:W-:Y:S05]  /*0190*/  BSYNC.RECONVERGENT B1 ;  /* 0x0000000000017941 */ /* 0x000fea0003800200 */
.L_x_230:
[----:B------:R-:W-:Y:S01]  /*01a0*/  ISETP.GE.U32.AND P0, PT, R11, R3, PT ;  /* 0x000000030b00720c */ /* 0x000fe20003f06070 */
[----:B------:R-:W-:-:S12]  /*01b0*/  BSSY.RECONVERGENT B1, `(.L_x_232) ;  /* 0x0000035000017945 */ /* 0x000fd80003800200 */
[----:B------:R-:W-:Y:S05]  /*01c0*/  @P0 BRA `(.L_x_233) ;  /* 0x0000000000cc0947 */ /* 0x000fea0003800000 */
[----:B------:R-:W-:Y:S01]  /*01d0*/  LOP3.LUT R5, RZ, R11, RZ, 0x33, !PT ;  /* 0x0000000bff057212 */ /* 0x000fe200078e33ff */
[----:B------:R-:W-:Y:S04]  /*01e0*/  BSSY.RECONVERGENT B2, `(.L_x_234) ;  /* 0x0000015000027945 */ /* 0x000fe80003800200 */
[----:B------:R-:W-:-:S04]  /*01f0*/  IMAD.IADD R5, R5, 0x1, R26 ;  /* 0x0000000105057824 */ /* 0x000fc800078e021a */
[----:B0-----:R-:W-:Y:S01]  /*0200*/  IMAD R7, R0, -0x1000, R5 ;  /* 0xfffff00000077824 */ /* 0x001fe200078e0205 */
[----:B------:R-:W-:-:S04]  /*0210*/  LOP3.LUT R4, R5, 0x300, RZ, 0xc0, !PT ;  /* 0x0000030005047812 */ /* 0x000fc800078ec0ff */
[----:B------:R-:W-:Y:S02]  /*0220*/  ISETP.NE.AND P0, PT, R4, 0x300, PT ;  /* 0x000003000400780c */ /* 0x000fe40003f05270 */
[----:B------:R-:W-:-:S11]  /*0230*/  ISETP.GE.U32.AND P2, PT, R7, 0x300, PT ;  /* 0x000003000700780c */ /* 0x000fd60003f46070 */
[----:B------:R-:W-:Y:S05]  /*0240*/  @!P0 BRA `(.L_x_235) ;  /* 0x0000000000388947 */ /* 0x000fea0003800000 */
[----:B------:R-:W0:Y:S01]  /*0250*/  LDC.64 R8, c[0x0][0x380] ;  /* 0x0000e000ff087b82 */ /* 0x000e220000000a00 */
[----:B------:R-:W-:Y:S01]  /*0260*/  LEA.HI R4, R5, 0x1, RZ, 0x18 ;  /* 0x0000000105047811 */ /* 0x000fe200078fc0ff */
[----:B------:R-:W-:-:S03]  /*0270*/  IMAD R7, R0, 0x1000, R11 ;  /* 0x0000100000077824 */ /* 0x000fc600078e020b */
[----:B------:R-:W-:-:S05]  /*0280*/  LOP3.LUT R4, R4, 0x3, RZ, 0xc0, !PT ;  /* 0x0000000304047812 */ /* 0x000fca00078ec0ff */
[----:B------:R-:W-:-:S07]  /*0290*/  IMAD.MOV R10, RZ, RZ, -R4 ;  /* 0x000000ffff0a7224 */ /* 0x000fce00078e0a04 */
.L_x_236:
[----:B0-----:R-:W-:-:S06]  /*02a0*/  IMAD.WIDE.U32 R4, R7, 0x4, R8 ;  /* 0x0000000407047825 */ /* 0x001fcc00078e0008 */
[----:B------:R-:W2:Y:S01]  /*02b0*/  LDG.E.CONSTANT R5, desc[UR8][R4.64] ;  /* 0x0000000804057981 */ /* 0x000ea2000c1e9900 */
[----:B------:R-:W-:Y:S02]  /*02c0*/  VIADD R10, R10, 0x1 ;  /* 0x000000010a0a7836 */ /* 0x000fe40000000000 */
[----:B------:R-:W-:Y:S02]  /*02d0*/  VIADD R11, R11, 0x100 ;  /* 0x000001000b0b7836 */ /* 0x000fe40000000000 */
[----:B------:R-:W-:Y:S01]  /*02e0*/  VIADD R7, R7, 0x100 ;  /* 0x0000010007077836 */ /* 0x000fe20000000000 */
[----:B------:R-:W-:Y:S02]  /*02f0*/  ISETP.NE.AND P1, PT, R10, RZ, PT ;  /* 0x000000ff0a00720c */ /* 0x000fe40003f25270 */
[----:B--2--5:R-:W-:-:S04]  /*0300*/  FSETP.GEU.AND P0, PT, R6, R5, PT ;  /* 0x000000050600720b */ /* 0x024fc80003f0e000 */
[----:B------:R-:W-:-:S07]  /*0310*/  FSEL R6, R5, R6, !P0 ;  /* 0x0000000605067208 */ /* 0x000fce0004000000 */
[----:B------:R-:W-:Y:S05]  /*0320*/  @P1 BRA `(.L_x_236) ;  /* 0xfffffffc00dc1947 */ /* 0x000fea000383ffff */
.L_x_235:
[----:B------:R-:W-:Y:S05]  /*0330*/  BSYNC.RECONVERGENT B2 ;  /* 0x0000000000027941 */ /* 0x000fea0003800200 */
.L_x_234:
[----:B------:R-:W-:Y:S05]  /*0340*/  @!P2 BRA `(.L_x_233) ;  /* 0x00000000006ca947 */ /* 0x000fea0003800000 */
[----:B------:R-:W0:Y:S01]  /*0350*/  LDC.64 R4, c[0x0][0x380] ;  /* 0x0000e000ff047b82 */ /* 0x000e220000000a00 */
[----:B------:R-:W-:Y:S02]  /*0360*/  VIADD R7, R11, 0x200 ;  /* 0x000002000b077836 */ /* 0x000fe40000000000 */
[----:B------:R-:W-:-:S07]  /*0370*/  IMAD R17, R0, 0x1000, R11 ;  /* 0x0000100000117824 */ /* 0x000fce00078e020b */
.L_x_237:
[----:B0-----:R-:W-:-:S04]  /*0380*/  IMAD.WIDE.U32 R8, R17, 0x4, R4 ;  /* 0x0000000411087825 */ /* 0x001fc800078e0004 */
[C---:B------:R-:W-:Y:S02]  /*0390*/  VIADD R11, R17.reuse, 0x100 ;  /* 0x00000100110b7836 */ /* 0x040fe40000000000 */
[----:B------:R0:W2:Y:S01]  /*03a0*/  LDG.E.CONSTANT R9, desc[UR8][R8.64] ;  /* 0x0000000808097981 */ /* 0x0000a2000c1e9900 */
[----:B------:R-:W-:Y:S02]  /*03b0*/  VIADD R13, R17, 0x200 ;  /* 0x00000200110d7836 */ /* 0x000fe40000000000 */
[----:B------:R-:W-:-:S04]  /*03c0*/  IMAD.WIDE.U32 R10, R11, 0x4, R4 ;  /* 0x000000040b0a7825 */ /* 0x000fc800078e0004 */
[--C-:B------:R-:W-:Y:S02]  /*03d0*/  IMAD.WIDE.U32 R12, R13, 0x4, R4.reuse ;  /* 0x000000040d0c7825 */ /* 0x100fe400078e0004 */
[----:B------:R-:W3:Y:S02]  /*03e0*/  LDG.E.CONSTANT R11, desc[UR8][R10.64] ;  /* 0x000000080a0b7981 */ /* 0x000ee4000c1e9900 */
[----:B------:R-:W-:Y:S02]  /*03f0*/  VIADD R15, R17, 0x300 ;  /* 0x00000300110f7836 */ /* 0x000fe40000000000 */
[----:B------:R-:W4:Y:S02]  /*0400*/  LDG.E.CONSTANT R13, desc[UR8][R12.64] ;  /* 0x000000080c0d7981 */ /* 0x000f24000c1e9900 */
[----:B------:R-:W-:-:S06]  /*0410*/  IMAD.WIDE.U32 R14, R15, 0x4, R4 ;  /* 0x000000040f0e7825 */ /* 0x000fcc00078e0004 */
[----:B------:R-:W4:Y:S01]  /*0420*/  LDG.E.CONSTANT R15, desc[UR8][R14.64] ;  /* 0x000000080e0f7981 */ /* 0x000f22000c1e9900 */
[C---:B0-----:R-:W-:Y:S02]  /*0430*/  VIADD R8, R7.reuse, 0x200 ;  /* 0x0000020007087836 */ /* 0x041fe40000000000 */
[----:B------:R-:W-:Y:S02]  /*0440*/  VIADD R7, R7, 0x400 ;  /* 0x0000040007077836 */ /* 0x000fe40000000000 */
[----:B------:R-:W-:Y:S01]  /*0450*/  VIADD R17, R17, 0x400 ;  /* 0x0000040011117836 */ /* 0x000fe20000000000 */
        /* <DEDUP_REMOVED lines=8> */
[----:B------:R-:W-:Y:S01]  /*04e0*/  FSEL R6, R15, R6, !P0 ;  /* 0x000000060f067208 */ /* 0x000fe20004000000 */
[----:B------:R-:W-:Y:S08]  /*04f0*/  @!P1 BRA `(.L_x_237) ;  /* 0xfffffffc00a09947 */ /* 0x000ff0000383ffff */
.L_x_233:
[----:B------:R-:W-:Y:S05]  /*0500*/  BSYNC.RECONVERGENT B1 ;  /* 0x0000000000017941 */ /* 0x000fea0003800200 */
.L_x_232:
[----:B------:R-:W-:Y:S01]  /*0510*/  ISETP.GE.U32.AND P0, PT, R3, 0x100, PT ;  /* 0x000001000300780c */ /* 0x000fe20003f06070 */
[----:B-----5:R-:W-:-:S12]  /*0520*/  IMAD.MOV.U32 R10, RZ, RZ, R6 ;  /* 0x000000ffff0a7224 */ /* 0x020fd800078e0006 */
[----:B------:R-:W-:Y:S05]  /*0530*/  @!P0 BRA `(.L_x_238) ;  /* 0x0000000000dc8947 */ /* 0x000fea0003800000 */
[----:B------:R-:W1:Y:S01]  /*0540*/  S2R R8, SR_LANEID ;  /* 0x0000000000087919 */ /* 0x000e620000000000 */
[----:B------:R-:W2:Y:S02]  /*0550*/  SHFL.DOWN PT, R3, R10, 0x1, 0x1f ;  /* 0x08201f000a037f89 */ /* 0x000ea400000e0000 */
[----:B--2---:R-:W-:Y:S02]  /*0560*/  FSETP.GEU.AND P1, PT, R10, R3, PT ;  /* 0x000000030a00720b */ /* 0x004fe40003f2e000 */
[C---:B-1----:R-:W-:Y:S02]  /*0570*/  ISETP.GT.AND P0, PT, R8.reuse, 0x1e, PT ;  /* 0x0000001e0800780c */ /* 0x042fe40003f04270 */
[----:B------:R-:W-:Y:S02]  /*0580*/  FSEL R3, R3, R10, !P1 ;  /* 0x0000000a03037208 */ /* 0x000fe40004800000 */
[----:B------:R-:W-:Y:S02]  /*0590*/  ISETP.NE.AND P2, PT, R8, RZ, PT ;  /* 0x000000ff0800720c */ /* 0x000fe40003f45270 */
[----:B------:R-:W-:-:S02]  /*05a0*/  FSEL R3, R10, R3, P0 ;  /* 0x000000030a037208 */ /* 0x000fc40000000000 */
[----:B------:R-:W-:-:S03]  /*05b0*/  ISETP.GT.AND P0, PT, R8, 0x1d, PT ;  /* 0x0000001d0800780c */ /* 0x000fc60003f04270 */
[----:B------:R-:W1:Y:S06]  /*05c0*/  SHFL.DOWN PT, R4, R3, 0x2, 0x1f ;  /* 0x08401f0003047f89 */ /* 0x000e6c00000e0000 */
[----:B0-----:R-:W0:Y:S01]  /*05d0*/  @!P2 S2R R7, SR_CgaCtaId ;  /* 0x000000000007a919 */ /* 0x001e220000008800 */
[----:B------:R-:W-:Y:S02]  /*05e0*/  @!P2 MOV R6, 0x400 ;  /* 0x000004000006a802 */ /* 0x000fe40000000f00 */
[----:B------:R-:W-:-:S04]  /*05f0*/  @!P2 SHF.R.U32.HI R5, RZ, 0x3, R2 ;  /* 0x00000003ff05a819 */ /* 0x000fc80000011602 */
[----:B------:R-:W-:Y:S02]  /*0600*/  @!P2 LOP3.LUT R5, R5, 0x7c, RZ, 0xc0, !PT ;  /* 0x0000007c0505a812 */ /* 0x000fe400078ec0ff */
[----:B-1----:R-:W-:-:S04]  /*0610*/  FSETP.GEU.AND P1, PT, R3, R4, PT ;  /* 0x000000040300720b */ /* 0x002fc80003f2e000 */
[----:B------:R-:W-:Y:S02]  /*0620*/  @!P0 FSEL R3, R4, R3, !P1 ;  /* 0x0000000304038208 */ /* 0x000fe40004800000 */
[----:B------:R-:W-:-:S03]  /*0630*/  ISETP.GT.AND P0, PT, R8, 0x1b, PT ;  /* 0x0000001b0800780c */ /* 0x000fc60003f04270 */
[----:B------:R-:W1:Y:S01]  /*0640*/  SHFL.DOWN PT, R4, R3, 0x4, 0x1f ;  /* 0x08801f0003047f89 */ /* 0x000e6200000e0000 */
[----:B0-----:R-:W-:-:S05]  /*0650*/  @!P2 LEA R6, R7, R6, 0x18 ;  /* 0x000000060706a211 */ /* 0x001fca00078ec0ff */
[----:B------:R-:W-:Y:S01]  /*0660*/  @!P2 IMAD.IADD R5, R5, 0x1, R6 ;  /* 0x000000010505a824 */ /* 0x000fe200078e0206 */
[----:B-1----:R-:W-:-:S04]  /*0670*/  FSETP.GEU.AND P1, PT, R3, R4, PT ;  /* 0x000000040300720b */ /* 0x002fc80003f2e000 */
        /* <DEDUP_REMOVED lines=35> */
.L_x_238:
[----:B------:R-:W-:Y:S01]  /*08b0*/  LOP3.LUT R4, R2, 0x3e0, RZ, 0xc0, !PT ;  /* 0x000003e002047812 */ /* 0x000fe200078ec0ff */
[----:B------:R-:W1:Y:S04]  /*08c0*/  S2R R9, SR_LANEID ;  /* 0x0000000000097919 */ /* 0x000e680000000000 */
[----:B------:R-:W-:Y:S01]  /*08d0*/  VIADD R6, R4, 0x20 ;  /* 0x0000002004067836 */ /* 0x000fe20000000000 */
[----:B------:R-:W-:-:S04]  /*08e0*/  LOP3.LUT R4, RZ, R4, RZ, 0x33, !PT ;  /* 0x00000004ff047212 */ /* 0x000fc800078e33ff */
[----:B------:R-:W-:Y:S01]  /*08f0*/  ISETP.GT.U32.AND P0, PT, R6, R3, PT ;  /* 0x000000030600720c */ /* 0x000fe20003f04070 */
[----:B------:R-:W-:-:S05]  /*0900*/  IMAD.IADD R4, R3, 0x1, R4 ;  /* 0x0000000103047824 */ /* 0x000fca00078e0204 */
[----:B------:R-:W-:-:S05]  /*0910*/  SEL R4, R4, 0x1f, P0 ;  /* 0x0000001f04047807 */ /* 0x000fca0000000000 */
[----:B------:R-:W2:Y:S01]  /*0920*/  SHFL.DOWN PT, R5, R10, 0x1, R4 ;  /* 0x082000000a057989 */ /* 0x000ea200000e0004 */
[C---:B-1----:R-:W-:Y:S01]  /*0930*/  ISETP.GE.AND P0, PT, R9.reuse, R4, PT ;  /* 0x000000040900720c */ /* 0x042fe20003f06270 */
[----:B0-----:R-:W-:Y:S01]  /*0940*/  VIADD R7, R9, 0x2 ;  /* 0x0000000209077836 */ /* 0x001fe20000000000 */
[----:B--2---:R-:W-:-:S11]  /*0950*/  FSETP.GEU.AND P1, PT, R10, R5, PT ;  /* 0x000000050a00720b */ /* 0x004fd60003f2e000 */
        /* <DEDUP_REMOVED lines=35> */
[----:B------:R-:W-:Y:S01]  /*0b90*/  ISETP.GT.U32.AND P1, PT, R3, 0x40, PT ;  /* 0x000000400300780c */ /* 0x000fe20003f24070 */
[----:B0-----:R-:W-:-:S09]  /*0ba0*/  ULEA UR4, UR5, UR4, 0x18 ;  /* 0x0000000405047291 */ /* 0x001fd2000f8ec0ff */
[----:B------:R-:W0:Y:S04]  /*0bb0*/  LDS R5, [UR4+0xc] ;  /* 0x00000c04ff057984 */ /* 0x000e280008000800 */
[----:B------:R-:W1:Y:S04]  /*0bc0*/  LDS.128 R12, [UR4+0x10] ;  /* 0x00001004ff0c7984 */ /* 0x000e680008000c00 */
[----:B------:R-:W2:Y:S01]  /*0bd0*/  LDS.64 R6, [UR4+0x20] ;  /* 0x00002004ff067984 */ /* 0x000ea20008000a00 */
[----:B0-----:R-:W-:-:S04]  /*0be0*/  FSETP.GEU.AND P3, PT, R8, R5, PT ;  /* 0x000000050800720b */ /* 0x001fc80003f6e000 */
[----:B------:R-:W-:Y:S02]  /*0bf0*/  @P2 FSEL R8, R5, R8, !P3 ;  /* 0x0000000805082208 */ /* 0x000fe40005800000 */
[----:B------:R-:W-:Y:S02]  /*0c00*/  ISETP.GT.U32.AND P2, PT, R3, 0x60, PT ;  /* 0x000000600300780c */ /* 0x000fe40003f44070 */
[----:B-1----:R-:W-:-:S04]  /*0c10*/  FSETP.GEU.AND P3, PT, R8, R12, PT ;  /* 0x0000000c0800720b */ /* 0x002fc80003f6e000 */
[----:B------:R-:W-:Y:S02]  /*0c20*/  @P1 FSEL R8, R12, R8, !P3 ;  /* 0x000000080c081208 */ /* 0x000fe40005800000 */
[----:B------:R-:W-:Y:S02]  /*0c30*/  ISETP.GT.U32.AND P1, PT, R3, 0x80, PT ;  /* 0x000000800300780c */ /* 0x000fe40003f24070 */
[----:B------:R-:W-:-:S04]  /*0c40*/  FSETP.GEU.AND P3, PT, R8, R13, PT ;  /* 0x0000000d0800720b */ /* 0x000fc80003f6e000 */
        /* <DEDUP_REMOVED lines=8> */
[----:B--2---:R-:W-:-:S04]  /*0cd0*/  FSETP.GEU.AND P3, PT, R8, R6, PT ;  /* 0x000000060800720b */ /* 0x004fc80003f6e000 */
[----:B------:R-:W-:-:S04]  /*0ce0*/  @P1 FSEL R8, R6, R8, !P3 ;  /* 0x0000000806081208 */ /* 0x000fc80005800000 */
[----:B------:R-:W-:-:S04]  /*0cf0*/  FSETP.GEU.AND P1, PT, R8, R7, PT ;  /* 0x000000070800720b */ /* 0x000fc80003f2e000 */
[----:B------:R-:W-:Y:S01]  /*0d00*/  @P2 FSEL R8, R7, R8, !P1 ;  /* 0x0000000807082208 */ /* 0x000fe20004800000 */
[----:B------:R-:W-:Y:S08]  /*0d10*/  BRA `(.L_x_239) ;  /* 0x0000002800447947 */ /* 0x000ff00003800000 */
.L_x_229:
[----:B------:R-:W0:Y:S01]  /*0d20*/  S2R R2, SR_TID.X ;  /* 0x0000000000027919 */ /* 0x000e220000002100 */
[----:B------:R-:W1:Y:S02]  /*0d30*/  LDCU.64 UR6, c[0x0][0x380] ;  /* 0x00007000ff0677ac */ /* 0x000e640008000a00 */
[----:B-1----:R-:W-:Y:S02]  /*0d40*/  IMAD.U32 R20, RZ, RZ, UR6 ;  /* 0x00000006ff147e24 */ /* 0x002fe4000f8e00ff */
[----:B------:R-:W-:Y:S02]  /*0d50*/  IMAD.U32 R21, RZ, RZ, UR7 ;  /* 0x00000007ff157e24 */ /* 0x000fe4000f8e00ff */
[----:B0-----:R-:W-:-:S04]  /*0d60*/  IMAD R25, R2, 0x4, R23 ;  /* 0x0000000402197824 */ /* 0x001fc800078e0217 */
[----:B------:R-:W-:-:S05]  /*0d70*/  IMAD.WIDE.U32 R24, R25, 0x4, R20 ;  /* 0x0000000419187825 */ /* 0x000fca00078e0014 */
        /* <DEDUP_REMOVED lines=30> */
[----:B------:R-:W-:Y:S02]  /*0f60*/  ISETP.GE.U32.AND P1, PT, R3, UR5, PT ;  /* 0x0000000503007c0c */ /* 0x000fe4000bf26070 */
[----:B------:R-:W-:-:S04]  /*0f70*/  FSETP.GEU.AND P0, PT, R4, R11, PT ;  /* 0x0000000b0400720b */ /* 0x000fc80003f0e000 */
[----:B------:R-:W-:-:S04]  /*0f80*/  FSEL R4, R11, R4, !P0 ;  /* 0x000000040b047208 */ /* 0x000fc80004000000 */
[----:B------:R-:W-:-:S04]  /*0f90*/  FSETP.GEU.AND P0, PT, R4, R19, PT ;  /* 0x000000130400720b */ /* 0x000fc80003f0e000 */
[----:B------:R-:W-:Y:S01]  /*0fa0*/  FSEL R3, R19, R4, !P0 ;  /* 0x0000000413037208 */ /* 0x000fe20004000000 */
[----:B------:R-:W-:Y:S08]  /*0fb0*/  @!P1 BRA `(.L_x_240) ;  /* 0x0000000400e09947 */ /* 0x000ff00003800000 */
[----:B------:R-:W-:Y:S01]  /*0fc0*/  VIADD R23, R23, UR5 ;  /* 0x0000000517177c36 */ /* 0x000fe20008000000 */
[----:B------:R-:W-:Y:S01]  /*0fd0*/  UMOV UR4, URZ ;  /* 0x000000ff00047c82 */ /* 0x000fe20008000000 */
[----:B------:R-:W-:Y:S02]  /*0fe0*/  VIADD R22, R26, 0xfffff000 ;  /* 0xfffff0001a167836 */ /* 0x000fe40000000000 */
[C---:B------:R-:W-:Y:S02]  /*0ff0*/  VIADD R24, R23.reuse, 0x100 ;  /* 0x0000010017187836 */ /* 0x040fe40000000000 */
[C---:B------:R-:W-:Y:S01]  /*1000*/  IMAD.IADD R25, R23.reuse, 0x1, R2 ;  /* 0x0000000117197824 */ /* 0x040fe200078e0202 */
[----:B------:R-:W-:-:S13]  /*1010*/  ISETP.GT.U32.AND P0, PT, R23, R22, PT ;  /* 0x000000161700720c */ /* 0x000fda0003f04070 */
[----:B------:R-:W-:Y:S05]  /*1020*/  @P0 BRA `(.L_x_241) ;  /* 0x0000000000c40947 */ /* 0x000fea0003800000 */
[----:B------:R-:W0:Y:S08]  /*1030*/  LDC R26, c[0x0][0x3a8] ;  /* 0x0000ea00ff1a7b82 */ /* 0x000e300000000800 */
[----:B------:R-:W1:Y:S02]  /*1040*/  LDC.64 R20, c[0x0][0x380] ;  /* 0x0000e000ff147b82 */ /* 0x000e640000000a00 */
.L_x_242:
[----:B------:R-:W-:-:S04]  /*1050*/  IMAD R29, R2, 0x4, R23 ;  /* 0x00000004021d7824 */ /* 0x000fc800078e0217 */
[----:B-1----:R-:W-:-:S05]  /*1060*/  IMAD.WIDE.U32 R28, R29, 0x4, R20 ;  /* 0x000000041d1c7825 */ /* 0x002fca00078e0014 */
[----:B------:R-:W2:Y:S04]  /*1070*/  LDG.E.128.CONSTANT R4, desc[UR8][R28.64] ;  /* 0x000000081c047981 */ /* 0x000ea8000c1e9d00 */
[----:B------:R-:W3:Y:S04]  /*1080*/  LDG.E.128.CONSTANT R8, desc[UR8][R28.64+0x1000] ;  /* 0x001000081c087981 */ /* 0x000ee8000c1e9d00 */
[----:B------:R-:W4:Y:S04]  /*1090*/  LDG.E.128.CONSTANT R12, desc[UR8][R28.64+0x2000] ;  /* 0x002000081c0c7981 */ /* 0x000f28000c1e9d00 */
[----:B------:R-:W5:Y:S01]  /*10a0*/  LDG.E.128.CONSTANT R16, desc[UR8][R28.64+0x3000] ;  /* 0x003000081c107981 */ /* 0x000f62000c1e9d00 */
[----:B--2---:R-:W-:-:S02]  /*10b0*/  FSETP.GEU.AND P0, PT, R3, R4, PT ;  /* 0x000000040300720b */ /* 0x004fc40003f0e000 */
[----:B------:R-:W-:Y:S02]  /*10c0*/  FSETP.GEU.AND P1, PT, R5, R6, PT ;  /* 0x000000060500720b */ /* 0x000fe40003f2e000 */
[----:B------:R-:W-:Y:S02]  /*10d0*/  FSEL R3, R4, R3, !P0 ;  /* 0x0000000304037208 */ /* 0x000fe40004000000 */
[----:B---3--:R-:W-:Y:S02]  /*10e0*/  FSETP.GEU.AND P0, PT, R7, R8, PT ;  /* 0x000000080700720b */ /* 0x008fe40003f0e000 */
[----:B------:R-:W-:Y:S02]  /*10f0*/  FSEL R4, R6, R5, !P1 ;  /* 0x0000000506047208 */ /* 0x000fe40004800000 */
[----:B------:R-:W-:Y:S02]  /*1100*/  FSEL R6, R8, R7, !P0 ;  /* 0x0000000708067208 */ /* 0x000fe40004000000 */
[----:B------:R-:W-:-:S02]  /*1110*/  FSETP.GEU.AND P0, PT, R9, R10, PT ;  /* 0x0000000a0900720b */ /* 0x000fc40003f0e000 */
[----:B----4-:R-:W-:Y:S02]  /*1120*/  FSETP.GEU.AND P1, PT, R11, R12, PT ;  /* 0x0000000c0b00720b */ /* 0x010fe40003f2e000 */
[----:B------:R-:W-:Y:S02]  /*1130*/  FSEL R9, R10, R9, !P0 ;  /* 0x000000090a097208 */ /* 0x000fe40004000000 */
[----:B------:R-:W-:Y:S02]  /*1140*/  FSEL R10, R12, R11, !P1 ;  /* 0x0000000b0c0a7208 */ /* 0x000fe40004800000 */
[----:B------:R-:W-:Y:S02]  /*1150*/  FSETP.GEU.AND P0, PT, R13, R14, PT ;  /* 0x0000000e0d00720b */ /* 0x000fe40003f0e000 */
[----:B-----5:R-:W-:Y:S02]  /*1160*/  FSETP.GEU.AND P1, PT, R15, R16, PT ;  /* 0x000000100f00720b */ /* 0x020fe40003f2e000 */
[----:B------:R-:W-:-:S02]  /*1170*/  FSETP.GEU.AND P2, PT, R17, R18, PT ;  /* 0x000000121100720b */ /* 0x000fc40003f4e000 */
[----:B------:R-:W-:Y:S02]  /*1180*/  FSEL R13, R14, R13, !P0 ;  /* 0x0000000d0e0d7208 */ /* 0x000fe40004000000 */
[----:B------:R-:W-:Y:S02]  /*1190*/  FSEL R14, R16, R15, !P1 ;  /* 0x0000000f100e7208 */ /* 0x000fe40004800000 */
[----:B------:R-:W-:Y:S02]  /*11a0*/  FSEL R17, R18, R17, !P2 ;  /* 0x0000001112117208 */ /* 0x000fe40005000000 */
[----:B------:R-:W-:Y:S02]  /*11b0*/  FSETP.GEU.AND P0, PT, R3, R4, PT ;  /* 0x000000040300720b */ /* 0x000fe40003f0e000 */
[----:B------:R-:W-:Y:S02]  /*11c0*/  FSETP.GEU.AND P1, PT, R6, R9, PT ;  /* 0x000000090600720b */ /* 0x000fe40003f2e000 */
[----:B------:R-:W-:-:S02]  /*11d0*/  FSETP.GEU.AND P2, PT, R10, R13, PT ;  /* 0x0000000d0a00720b */ /* 0x000fc40003f4e000 */
[----:B------:R-:W-:Y:S02]  /*11e0*/  FSETP.GEU.AND P3, PT, R14, R17, PT ;  /* 0x000000110e00720b */ /* 0x000fe40003f6e000 */
[----:B------:R-:W-:Y:S01]  /*11f0*/  FSEL R3, R4, R3, !P0 ;  /* 0x0000000304037208 */ /* 0x000fe20004000000 */
[----:B0-----:R-:W-:Y:S01]  /*1200*/  IMAD.IADD R4, R26, 0x1, -R23 ;  /* 0x000000011a047824 */ /* 0x001fe200078e0a17 */
[----:B------:R-:W-:Y:S02]  /*1210*/  FSEL R6, R9, R6, !P1 ;  /* 0x0000000609067208 */ /* 0x000fe40004800000 */
[----:B------:R-:W-:Y:S02]  /*1220*/  FSEL R10, R13, R10, !P2 ;  /* 0x0000000a0d0a7208 */ /* 0x000fe40005000000 */
[----:B------:R-:W-:Y:S02]  /*1230*/  FSEL R17, R17, R14, !P3 ;  /* 0x0000000e11117208 */ /* 0x000fe40005800000 */
[----:B------:R-:W-:-:S02]  /*1240*/  FSETP.GEU.AND P0, PT, R3, R6, PT ;  /* 0x000000060300720b */ /* 0x000fc40003f0e000 */
[----:B------:R-:W-:Y:S02]  /*1250*/  FSETP.GEU.AND P1, PT, R10, R17, PT ;  /* 0x000000110a00720b */ /* 0x000fe40003f2e000 */
[----:B------:R-:W-:Y:S02]  /*1260*/  FSEL R3, R6, R3, !P0 ;  /* 0x0000000306037208 */ /* 0x000fe40004000000 */
        /* <DEDUP_REMOVED lines=8> */
[----:B------:R-:W-:Y:S01]  /*12f0*/  UIADD3 UR4, UPT, UPT, UR4, 0x1, URZ ;  /* 0x0000000104047890 */ /* 0x000fe2000fffe0ff */
[----:B------:R-:W-:Y:S02]  /*1300*/  VIADD R24, R24, UR5 ;  /* 0x0000000518187c36 */ /* 0x000fe40008000000 */
[----:B------:R-:W-:Y:S01]  /*1310*/  VIADD R25, R25, UR5 ;  /* 0x0000000519197c36 */ /* 0x000fe20008000000 */
[----:B------:R-:W-:-:S13]  /*1320*/  ISETP.GT.U32.AND P0, PT, R23, R22, PT ;  /* 0x000000161700720c */ /* 0x000fda0003f04070 */
[----:B------:R-:W-:Y:S05]  /*1330*/  @!P0 BRA `(.L_x_242) ;  /* 0xfffffffc00448947 */ /* 0x000fea000383ffff */
.L_x_241:
[----:B------:R-:W-:-:S13]  /*1340*/  ISETP.GE.U32.AND P0, PT, R23, R26, PT ;  /* 0x0000001a1700720c */ /* 0x000fda0003f06070 */
[----:B------:R-:W-:Y:S05]  /*1350*/  @P0 BRA `(.L_x_240) ;  /* 0x0000000000f80947 */ /* 0x000fea0003800000 */
[----:B------:R-:W-:Y:S01]  /*1360*/  IMAD.IADD R23, R26, 0x1, -R23 ;  /* 0x000000011a177824 */ /* 0x000fe200078e0a17 */
[----:B------:R-:W-:Y:S04]  /*1370*/  BSSY.RECONVERGENT B1, `(.L_x_240) ;  /* 0x000003c000017945 */ /* 0x000fe80003800200 */
[----:B------:R-:W-:-:S13]  /*1380*/  ISETP.GE.AND P0, PT, R2, R23, PT ;  /* 0x000000170200720c */ /* 0x000fda0003f06270 */
[----:B------:R-:W-:Y:S05]  /*1390*/  @P0 BRA `(.L_x_243) ;  /* 0x0000000000e40947 */ /* 0x000fea0003800000 */
[----:B------:R-:W0:Y:S01]  /*13a0*/  LDCU UR5, c[0x0][0x3ac] ;  /* 0x00007580ff0577ac */ /* 0x000e220008000800 */
[----:B------:R-:W1:Y:S01]  /*13b0*/  LDC R7, c[0x0][0x3ac] ;  /* 0x0000eb00ff077b82 */ /* 0x000e620000000800 */
[----:B------:R-:W-:Y:S01]  /*13c0*/  LOP3.LUT R5, RZ, R2, RZ, 0x33, !PT ;  /* 0x00000002ff057212 */ /* 0x000fe200078e33ff */
[----:B------:R-:W-:Y:S01]  /*13d0*/  IMAD.SHL.U32 R4, R0, 0x1000, RZ ;  /* 0x0000100000047824 */ /* 0x000fe200078e00ff */
[----:B------:R-:W-:Y:S03]  /*13e0*/  BSSY.RECONVERGENT B2, `(.L_x_244) ;  /* 0x0000019000027945 */ /* 0x000fe60003800200 */
[----:B------:R-:W-:-:S05]  /*13f0*/  IMAD.IADD R5, R5, 0x1, R26 ;  /* 0x0000000105057824 */ /* 0x000fca00078e021a */
[----:B------:R-:W-:-:S04]  /*1400*/  LOP3.LUT R6, R5, 0x300, RZ, 0xc0, !PT ;  /* 0x0000030005067812 */ /* 0x000fc800078ec0ff */
[----:B------:R-:W-:Y:S01]  /*1410*/  ISETP.NE.AND P0, PT, R6, 0x300, PT ;  /* 0x000003000600780c */ /* 0x000fe20003f05270 */
[----:B0-----:R-:W-:-:S06]  /*1420*/  USHF.L.U32 UR5, UR5, 0xc, URZ ;  /* 0x0000000c05057899 */ /* 0x001fcc00080006ff */
[----:B------:R-:W-:Y:S02]  /*1430*/  VIADD R4, R4, UR5 ;  /* 0x0000000504047c36 */ /* 0x000fe40008000000 */
[----:B-1----:R-:W-:Y:S02]  /*1440*/  IMAD R7, R7, UR4, RZ ;  /* 0x0000000407077c24 */ /* 0x002fe4000f8e02ff */
[C---:B------:R-:W-:Y:S01]  /*1450*/  IMAD.IADD R4, R5.reuse, 0x1, -R4 ;  /* 0x0000000105047824 */ /* 0x040fe200078e0a04 */
[----:B------:R-:W-:-:S03]  /*1460*/  LEA.HI R5, R5, 0x1, RZ, 0x18 ;  /* 0x0000000105057811 */ /* 0x000fc600078fc0ff */
[----:B------:R-:W-:Y:S02]  /*1470*/  IMAD R4, R7, -0x1000, R4 ;  /* 0xfffff00007047824 */ /* 0x000fe400078e0204 */
[----:B------:R-:W-:-:S03]  /*1480*/  IMAD.MOV.U32 R7, RZ, RZ, R2 ;  /* 0x000000ffff077224 */ /* 0x000fc600078e0002 */
[----:B------:R-:W-:Y:S01]  /*1490*/  ISETP.GE.U32.AND P2, PT, R4, 0x300, PT ;  /* 0x000003000400780c */ /* 0x000fe20003f46070 */
[----:B------:R-:W-:-:S12]  /*14a0*/  @!P0 BRA `(.L_x_245) ;  /* 0x0000000000308947 */ /* 0x000fd80003800000 */
[----:B------:R-:W-:Y:S01]  /*14b0*/  LOP3.LUT R5, R5, 0x3, RZ, 0xc0, !PT ;  /* 0x0000000305057812 */ /* 0x000fe200078ec0ff */
[----:B------:R-:W-:-:S04]  /*14c0*/  IMAD.MOV.U32 R7, RZ, RZ, R2 ;  /* 0x000000ffff077224 */ /* 0x000fc800078e0002 */
[----:B------:R-:W-:-:S07]  /*14d0*/  IMAD.MOV R6, RZ, RZ, -R5 ;  /* 0x000000ffff067224 */ /* 0x000fce00078e0a05 */
.L_x_246:
[----:B------:R-:W-:-:S06]  /*14e0*/  IMAD.WIDE.U32 R4, R25, 0x4, R20 ;  /* 0x0000000419047825 */ /* 0x000fcc00078e0014 */
        /* <DEDUP_REMOVED lines=8> */
.L_x_245:
[----:B------:R-:W-:Y:S05]  /*1570*/  BSYNC.RECONVERGENT B2 ;  /* 0x0000000000027941 */ /* 0x000fea0003800200 */
.L_x_244:
[----:B------:R-:W-:Y:S05]  /*1580*/  @!P2 BRA `(.L_x_243) ;  /* 0x000000000068a947 */ /* 0x000fea0003800000 */
[C---:B------:R-:W-:Y:S02]  /*1590*/  IMAD.IADD R13, R7.reuse, 0x1, R24 ;  /* 0x00000001070d7824 */ /* 0x040fe400078e0218 */
[----:B------:R-:W-:-:S07]  /*15a0*/  VIADD R12, R7, 0x200 ;  /* 0x00000200070c7836 */ /* 0x000fce0000000000 */
.L_x_247:
[----:B------:R-:W-:-:S04]  /*15b0*/  VIADD R5, R13, 0xffffff00 ;  /* 0xffffff000d057836 */ /* 0x000fc80000000000 */
[----:B------:R-:W-:-:S04]  /*15c0*/  IMAD.WIDE.U32 R4, R5, 0x4, R20 ;  /* 0x0000000405047825 */ /* 0x000fc800078e0014 */
[C-C-:B------:R-:W-:Y:S02]  /*15d0*/  IMAD.WIDE.U32 R6, R13.reuse, 0x4, R20.reuse ;  /* 0x000000040d067825 */ /* 0x140fe400078e0014 */
[----:B------:R-:W2:Y:S02]  /*15e0*/  LDG.E.CONSTANT R4, desc[UR8][R4.64] ;  /* 0x0000000804047981 */ /* 0x000ea4000c1e9900 */
[C---:B------:R-:W-:Y:S02]  /*15f0*/  VIADD R9, R13.reuse, 0x100 ;  /* 0x000001000d097836 */ /* 0x040fe40000000000 */
[----:B------:R-:W3:Y:S01]  /*1600*/  LDG.E.CONSTANT R6, desc[UR8][R6.64] ;  /* 0x0000000806067981 */ /* 0x000ee2000c1e9900 */
[----:B------:R-:W-:Y:S02]  /*1610*/  VIADD R11, R13, 0x200 ;  /* 0x000002000d0b7836 */ /* 0x000fe40000000000 */
[----:B------:R-:W-:-:S04]  /*1620*/  IMAD.WIDE.U32 R8, R9, 0x4, R20 ;  /* 0x0000000409087825 */ /* 0x000fc800078e0014 */
[----:B------:R-:W-:Y:S02]  /*1630*/  IMAD.WIDE.U32 R10, R11, 0x4, R20 ;  /* 0x000000040b0a7825 */ /* 0x000fe400078e0014 */
[----:B------:R-:W4:Y:S04]  /*1640*/  LDG.E.CONSTANT R8, desc[UR8][R8.64] ;  /* 0x0000000808087981 */ /* 0x000f28000c1e9900 */
[----:B------:R-:W5:Y:S01]  /*1650*/  LDG.E.CONSTANT R10, desc[UR8][R10.64] ;  /* 0x000000080a0a7981 */ /* 0x000f62000c1e9900 */
[----:B------:R-:W-:Y:S01]  /*1660*/  VIADD R13, R13, 0x400 ;  /* 0x000004000d0d7836 */ /* 0x000fe20000000000 */
[----:B--2---:R-:W-:-:S04]  /*1670*/  FSETP.GEU.AND P0, PT, R3, R4, PT ;  /* 0x000000040300720b */ /* 0x004fc80003f0e000 */
[----:B------:R-:W-:Y:S01]  /*1680*/  FSEL R3, R4, R3, !P0 ;  /* 0x0000000304037208 */ /* 0x000fe20004000000 */
[C---:B------:R-:W-:Y:S02]  /*1690*/  VIADD R4, R12.reuse, 0x200 ;  /* 0x000002000c047836 */ /* 0x040fe40000000000 */
[----:B------:R-:W-:Y:S01]  /*16a0*/  VIADD R12, R12, 0x400 ;  /* 0x000004000c0c7836 */ /* 0x000fe20000000000 */
[----:B---3--:R-:W-:Y:S02]  /*16b0*/  FSETP.GEU.AND P0, PT, R3, R6, PT ;  /* 0x000000060300720b */ /* 0x008fe40003f0e000 */
[----:B------:R-:W-:Y:S02]  /*16c0*/  ISETP.GE.AND P1, PT, R4, R23, PT ;  /* 0x000000170400720c */ /* 0x000fe40003f26270 */
[----:B------:R-:W-:-:S04]  /*16d0*/  FSEL R3, R6, R3, !P0 ;  /* 0x0000000306037208 */ /* 0x000fc80004000000 */
[----:B----4-:R-:W-:-:S04]  /*16e0*/  FSETP.GEU.AND P0, PT, R3, R8, PT ;  /* 0x000000080300720b */ /* 0x010fc80003f0e000 */
[----:B------:R-:W-:-:S04]  /*16f0*/  FSEL R3, R8, R3, !P0 ;  /* 0x0000000308037208 */ /* 0x000fc80004000000 */
[----:B-----5:R-:W-:-:S04]  /*1700*/  FSETP.GEU.AND P0, PT, R3, R10, PT ;  /* 0x0000000a0300720b */ /* 0x020fc80003f0e000 */
[----:B------:R-:W-:Y:S01]  /*1710*/  FSEL R3, R10, R3, !P0 ;  /* 0x000000030a037208 */ /* 0x000fe20004000000 */
[----:B------:R-:W-:Y:S08]  /*1720*/  @!P1 BRA `(.L_x_247) ;  /* 0xfffffffc00a09947 */ /* 0x000ff0000383ffff */
.L_x_243:
[----:B------:R-:W-:Y:S05]  /*1730*/  BSYNC.RECONVERGENT B1 ;  /* 0x0000000000017941 */ /* 0x000fea0003800200 */
.L_x_240:
        /* <DEDUP_REMOVED lines=55> */
.L_x_228:
[----:B------:R-:W0:Y:S02]  /*1ab0*/  LDCU UR6, c[0x0][0x3a8] ;  /* 0x00007500ff0677ac */ /* 0x000e240008000800 */
[----:B0-----:R-:W-:-:S04]  /*1ac0*/  IADD3 R4, PT, PT, -R23, UR6, RZ ;  /* 0x0000000617047c10 */ /* 0x001fc8000fffe1ff */
        /* <DEDUP_REMOVED lines=9> */
[----:B------:R-:W-:-:S04]  /*1b60*/  IMAD.IADD R3, R23, 0x1, R2 ;  /* 0x0000000117037824 */ /* 0x000fc800078e0202 */
[----:B0-----:R-:W-:-:S05]  /*1b70*/  IMAD.WIDE.U32 R6, R3, 0x4, R6 ;  /* 0x0000000403067825 */ /* 0x001fca00078e0006 */
[----:B------:R0:W5:Y:S01]  /*1b80*/  LDG.E.CONSTANT R3, desc[UR8][R6.64] ;  /* 0x0000000806037981 */ /* 0x000162000c1e9900 */
[----:B------:R-:W-:-:S07]  /*1b90*/  VIADD R10, R2, 0x100 ;  /* 0x00000100020a7836 */ /* 0x000fce0000000000 */
.L_x_250:
[----:B------:R-:W-:Y:S05]  /*1ba0*/  BSYNC.RECONVERGENT B1 ;  /* 0x0000000000017941 */ /* 0x000fea0003800200 */
.L_x_249:
[----:B------:R-:W-:Y:S01]  /*1bb0*/  ISETP.GE.U32.AND P0, PT, R10, R4, PT ;  /* 0x000000040a00720c */ /* 0x000fe20003f06070 */
[----:B------:R-:W-:-:S12]  /*1bc0*/  BSSY.RECONVERGENT B1, `(.L_x_251) ;  /* 0x0000035000017945 */ /* 0x000fd80003800200 */
[----:B------:R-:W-:Y:S05]  /*1bd0*/  @P0 BRA `(.L_x_252) ;  /* 0x0000000000cc0947 */ /* 0x000fea0003800000 */
[----:B------:R-:W-:Y:S01]  /*1be0*/  LOP3.LUT R5, RZ, R10, RZ, 0x33, !PT ;  /* 0x0000000aff057212 */ /* 0x000fe200078e33ff */
[----:B------:R-:W-:Y:S04]  /*1bf0*/  BSSY.RECONVERGENT B2, `(.L_x_253) ;  /* 0x0000015000027945 */ /* 0x000fe80003800200 */
[----:B0-----:R-:W-:-:S04]  /*1c00*/  VIADD R6, R5, UR6 ;  /* 0x0000000605067c36 */ /* 0x001fc80008000000 */
[C---:B------:R-:W-:Y:S01]  /*1c10*/  IMAD.IADD R7, R6.reuse, 0x1, -R23 ;  /* 0x0000000106077824 */ /* 0x040fe200078e0a17 */
[----:B------:R-:W-:-:S04]  /*1c20*/  LOP3.LUT R5, R6, 0x300, RZ, 0xc0, !PT ;  /* 0x0000030006057812 */ /* 0x000fc800078ec0ff */
[----:B------:R-:W-:Y:S02]  /*1c30*/  ISETP.NE.AND P0, PT, R5, 0x300, PT ;  /* 0x000003000500780c */ /* 0x000fe40003f05270 */
[----:B------:R-:W-:-:S11]  /*1c40*/  ISETP.GE.U32.AND P2, PT, R7, 0x300, PT ;  /* 0x000003000700780c */ /* 0x000fd60003f46070 */
[----:B------:R-:W-:Y:S05]  /*1c50*/  @!P0 BRA `(.L_x_254) ;  /* 0x0000000000388947 */ /* 0x000fea0003800000 */
[----:B------:R-:W0:Y:S01]  /*1c60*/  LDC.64 R8, c[0x0][0x380] ;  /* 0x0000e000ff087b82 */ /* 0x000e220000000a00 */
[----:B------:R-:W-:Y:S01]  /*1c70*/  LEA.HI R5, R6, 0x1, RZ, 0x18 ;  /* 0x0000000106057811 */ /* 0x000fe200078fc0ff */
[----:B------:R-:W-:-:S03]  /*1c80*/  IMAD.IADD R11, R23, 0x1, R10 ;  /* 0x00000001170b7824 */ /* 0x000fc600078e020a */
[----:B------:R-:W-:-:S05]  /*1c90*/  LOP3.LUT R5, R5, 0x3, RZ, 0xc0, !PT ;  /* 0x0000000305057812 */ /* 0x000fca00078ec0ff */
[----:B------:R-:W-:-:S07]  /*1ca0*/  IMAD.MOV R5, RZ, RZ, -R5 ;  /* 0x000000ffff057224 */ /* 0x000fce00078e0a05 */
.L_x_255:
        /* <DEDUP_REMOVED lines=9> */
.L_x_254:
[----:B------:R-:W-:Y:S05]  /*1d40*/  BSYNC.RECONVERGENT B2 ;  /* 0x0000000000027941 */ /* 0x000fea0003800200 */
.L_x_253:
[----:B------:R-:W-:Y:S05]  /*1d50*/  @!P2 BRA `(.L_x_252) ;  /* 0x00000000006ca947 */ /* 0x000fea0003800000 */
[----:B------:R-:W0:Y:S01]  /*1d60*/  LDC.64 R6, c[0x0][0x380] ;  /* 0x0000e000ff067b82 */ /* 0x000e220000000a00 */
[----:B------:R-:W-:Y:S02]  /*1d70*/  IMAD.IADD R23, R23, 0x1, R10 ;  /* 0x0000000117177824 */ /* 0x000fe400078e020a */
[----:B------:R-:W-:-:S07]  /*1d80*/  VIADD R5, R10, 0x200 ;  /* 0x000002000a057836 */ /* 0x000fce0000000000 */
.L_x_256:
        /* <DEDUP_REMOVED lines=24> */
.L_x_252:
[----:B------:R-:W-:Y:S05]  /*1f10*/  BSYNC.RECONVERGENT B1 ;  /* 0x0000000000017941 */ /* 0x000fea0003800200 */
.L_x_251:
[----:B------:R-:W-:Y:S01]  /*1f20*/  ISETP.GE.U32.AND P0, PT, R4, 0x100, PT ;  /* 0x000001000400780c */ /* 0x000fe20003f06070 */
[----:B0----5:R-:W-:-:S12]  /*1f30*/  IMAD.MOV.U32 R6, RZ, RZ, R3 ;  /* 0x000000ffff067224 */ /* 0x021fd800078e0003 */
[----:B------:R-:W-:Y:S05]  /*1f40*/  @!P0 BRA `(.L_x_257) ;  /* 0x0000000000dc8947 */ /* 0x000fea0003800000 */
[----:B------:R-:W0:Y:S01]  /*1f50*/  S2R R8, SR_LANEID ;  /* 0x0000000000087919 */ /* 0x000e220000000000 */
[----:B------:R-:W1:Y:S02]  /*1f60*/  SHFL.DOWN PT, R3, R6, 0x1, 0x1f ;  /* 0x08201f0006037f89 */ /* 0x000e6400000e0000 */
[----:B-1----:R-:W-:Y:S02]  /*1f70*/  FSETP.GEU.AND P0, PT, R6, R3, PT ;  /* 0x000000030600720b */ /* 0x002fe40003f0e000 */
[C---:B0-----:R-:W-:Y:S02]  /*1f80*/  ISETP.GT.AND P1, PT, R8.reuse, 0x1e, PT ;  /* 0x0000001e0800780c */ /* 0x041fe40003f24270 */
        /* <DEDUP_REMOVED lines=51> */
.L_x_257:
[----:B------:R-:W-:Y:S01]  /*22c0*/  LOP3.LUT R3, R2, 0x3e0, RZ, 0xc0, !PT ;  /* 0x000003e002037812 */ /* 0x000fe200078ec0ff */
[----:B------:R-:W0:Y:S04]  /*22d0*/  S2R R8, SR_LANEID ;  /* 0x0000000000087919 */ /* 0x000e280000000000 */
[----:B------:R-:W-:Y:S01]  /*22e0*/  VIADD R5, R3, 0x20 ;  /* 0x0000002003057836 */ /* 0x000fe20000000000 */
[----:B------:R-:W-:-:S04]  /*22f0*/  LOP3.LUT R3, RZ, R3, RZ, 0x33, !PT ;  /* 0x00000003ff037212 */ /* 0x000fc800078e33ff */
[----:B------:R-:W-:Y:S01]  /*2300*/  ISETP.GT.U32.AND P0, PT, R5, R4, PT ;  /* 0x000000040500720c */ /* 0x000fe20003f04070 */
[----:B------:R-:W-:-:S05]  /*2310*/  IMAD.IADD R3, R3, 0x1, R4 ;  /* 0x0000000103037824 */ /* 0x000fca00078e0204 */
        /* <DEDUP_REMOVED lines=16> */
[C---:B------:R-:W-:Y:S01]  /*2420*/  ISETP.NE.AND P0, PT, R8.reuse, RZ, PT ;  /* 0x000000ff0800720c */ /* 0x040fe20003f05270 */
[----:B------:R-:W-:Y:S01]  /*2430*/  VIADD R8, R8, 0x10 ;  /* 0x0000001008087836 */ /* 0x000fe20000000000 */
[----:B------:R-:W-:Y:S01]  /*2440*/  ISETP.GT.AND P1, PT, R10, R3, PT ;  /* 0x000000030a00720c */ /* 0x000fe20003f24270 */
        /* <DEDUP_REMOVED lines=46> */
.L_x_248:
[----:B------:R-:W0:Y:S01]  /*2730*/  S2R R6, SR_TID.X ;  /* 0x0000000000067919 */ /* 0x000e220000002100 */
[----:B------:R-:W1:Y:S02]  /*2740*/  LDCU.64 UR10, c[0x0][0x380] ;  /* 0x00007000ff0a77ac */ /* 0x000e640008000a00 */
[----:B-1----:R-:W-:Y:S02]  /*2750*/  IMAD.U32 R2, RZ, RZ, UR10 ;  /* 0x0000000aff027e24 */ /* 0x002fe4000f8e00ff */
[----:B------:R-:W-:Y:S02]  /*2760*/  IMAD.U32 R3, RZ, RZ, UR11 ;  /* 0x0000000bff037e24 */ /* 0x000fe4000f8e00ff */
[----:B0-----:R-:W-:-:S04]  /*2770*/  IMAD.IADD R9, R23, 0x1, R6 ;  /* 0x0000000117097824 */ /* 0x001fc800078e0206 */
[----:B------:R-:W-:-:S05]  /*2780*/  IMAD.WIDE.U32 R8, R9, 0x4, R2 ;  /* 0x0000000409087825 */ /* 0x000fca00078e0002 */
        /* <DEDUP_REMOVED lines=44> */
[----:B------:R-:W-:Y:S02]  /*2a50*/  ISETP.GE.U32.AND P1, PT, R4, UR5, PT ;  /* 0x0000000504007c0c */ /* 0x000fe4000bf26070 */
[----:B------:R-:W-:-:S04]  /*2a60*/  FSETP.GEU.AND P0, PT, R11, R18, PT ;  /* 0x000000120b00720b */ /* 0x000fc80003f0e000 */
[----:B------:R-:W-:-:S07]  /*2a70*/  FSEL R11, R18, R11, !P0 ;  /* 0x0000000b120b7208 */ /* 0x000fce0004000000 */
[----:B------:R-:W-:Y:S05]  /*2a80*/  @!P1 BRA `(.L_x_258) ;  /* 0x0000000800149947 */ /* 0x000fea0003800000 */
[----:B------:R-:W-:Y:S01]  /*2a90*/  UIADD3 UR7, UPT, UPT, UR6, -0x1000, URZ ;  /* 0xfffff00006077890 */ /* 0x000fe2000fffe0ff */
[----:B------:R-:W-:Y:S01]  /*2aa0*/  VIADD R23, R23, UR5 ;  /* 0x0000000517177c36 */ /* 0x000fe20008000000 */
[----:B------:R-:W-:-:S03]  /*2ab0*/  UMOV UR4, URZ ;  /* 0x000000ff00047c82 */ /* 0x000fc60008000000 */
[C---:B------:R-:W-:Y:S01]  /*2ac0*/  VIADD R7, R23.reuse, 0x100 ;  /* 0x0000010017077836 */ /* 0x040fe20000000000 */
[C---:B------:R-:W-:Y:S01]  /*2ad0*/  ISETP.GT.U32.AND P0, PT, R23.reuse, UR7, PT ;  /* 0x0000000717007c0c */ /* 0x040fe2000bf04070 */
[----:B------:R-:W-:-:S12]  /*2ae0*/  IMAD.IADD R9, R23, 0x1, R6 ;  /* 0x0000000117097824 */ /* 0x000fd800078e0206 */
[----:B------:R-:W-:Y:S05]  /*2af0*/  @P0 BRA `(.L_x_259) ;  /* 0x0000000000f80947 */ /* 0x000fea0003800000 */
[----:B------:R-:W0:Y:S01]  /*2b00*/  LDC.64 R2, c[0x0][0x380] ;  /* 0x0000e000ff027b82 */ /* 0x000e220000000a00 */
[----:B------:R-:W1:Y:S01]  /*2b10*/  LDCU UR6, c[0x0][0x3a8] ;  /* 0x00007500ff0677ac */ /* 0x000e620008000800 */
[----:B------:R-:W-:Y:S01]  /*2b20*/  NOP ;  /* 0x0000000000007918 */ /* 0x000fe20000000000 */
.L_x_260:
[----:B------:R-:W-:-:S04]  /*2b30*/  IMAD.IADD R5, R6, 0x1, R23 ;  /* 0x0000000106057824 */ /* 0x000fc800078e0217 */
[----:B0-----:R-:W-:-:S05]  /*2b40*/  IMAD.WIDE.U32 R4, R5, 0x4, R2 ;  /* 0x0000000405047825 */ /* 0x001fca00078e0002 */
        /* <DEDUP_REMOVED lines=17> */
[----:B------:R1:W2:Y:S01]  /*2c60*/  LDG.E.CONSTANT R8, desc[UR8][R4.64+0x3400] ;  /* 0x0034000804087981 */ /* 0x0002a2000c1e9900 */
        /* <DEDUP_REMOVED lines=10> */
[----:B------:R-:W-:-:S04]  /*2d10*/  FSETP.GEU.AND P2, PT, R12, R15, PT ;  /* 0x0000000f0c00720b */ /* 0x000fc80003f4e000 */
[----:B------:R-:W-:Y:S02]  /*2d20*/  FSEL R12, R15, R12, !P2 ;  /* 0x0000000c0f0c7208 */ /* 0x000fe40005000000 */
[----:B------:R-:W-:Y:S02]  /*2d30*/  FSETP.GEU.AND P0, PT, R11, R18, PT ;  /* 0x000000120b00720b */ /* 0x000fe40003f0e000 */
[----:B------:R-:W-:Y:S02]  /*2d40*/  FSETP.GEU.AND P1, PT, R20, R27, PT ;  /* 0x0000001b1400720b */ /* 0x000fe40003f2e000 */
[----:B------:R-:W-:Y:S02]  /*2d50*/  FSETP.GEU.AND P2, PT, R14, R17, PT ;  /* 0x000000110e00720b */ /* 0x000fe40003f4e000 */
[----:B------:R-:W-:Y:S02]  /*2d60*/  FSEL R11, R18, R11, !P0 ;  /* 0x0000000b120b7208 */ /* 0x000fe40004000000 */
[----:B------:R-:W-:-:S02]  /*2d70*/  FSEL R20, R27, R20, !P1 ;  /* 0x000000141b147208 */ /* 0x000fc40004800000 */
[----:B------:R-:W-:Y:S02]  /*2d80*/  FSEL R14, R17, R14, !P2 ;  /* 0x0000000e110e7208 */ /* 0x000fe40005000000 */
[----:B------:R-:W-:Y:S02]  /*2d90*/  FSETP.GEU.AND P0, PT, R11, R20, PT ;  /* 0x000000140b00720b */ /* 0x000fe40003f0e000 */
[----:B-1----:R-:W-:Y:S02]  /*2da0*/  IADD3 R4, PT, PT, -R23, UR6, RZ ;  /* 0x0000000617047c10 */ /* 0x002fe4000fffe1ff */
[----:B------:R-:W-:Y:S02]  /*2db0*/  FSEL R11, R20, R11, !P0 ;  /* 0x0000000b140b7208 */ /* 0x000fe40004000000 */
[----:B--2---:R-:W-:-:S04]  /*2dc0*/  FSETP.GEU.AND P3, PT, R8, R13, PT ;  /* 0x0000000d0800720b */ /* 0x004fc80003f6e000 */
[----:B------:R-:W-:-:S04]  /*2dd0*/  FSEL R13, R13, R8, !P3 ;  /* 0x000000080d0d7208 */ /* 0x000fc80005800000 */
[----:B------:R-:W-:-:S04]  /*2de0*/  FSETP.GEU.AND P3, PT, R12, R13, PT ;  /* 0x0000000d0c00720b */ /* 0x000fc80003f6e000 */
[----:B------:R-:W-:-:S04]  /*2df0*/  FSEL R13, R13, R12, !P3 ;  /* 0x0000000c0d0d7208 */ /* 0x000fc80005800000 */
[----:B------:R-:W-:-:S04]  /*2e00*/  FSETP.GEU.AND P1, PT, R14, R13, PT ;  /* 0x0000000d0e00720b */ /* 0x000fc80003f2e000 */
        /* <DEDUP_REMOVED lines=11> */
[----:B------:R-:W-:-:S13]  /*2ec0*/  ISETP.GT.U32.AND P0, PT, R23, UR7, PT ;  /* 0x0000000717007c0c */ /* 0x000fda000bf04070 */
[----:B------:R-:W-:Y:S05]  /*2ed0*/  @!P0 BRA `(.L_x_260) ;  /* 0xfffffffc00148947 */ /* 0x000fea000383ffff */
.L_x_259:
[----:B------:R-:W-:-:S13]  /*2ee0*/  ISETP.GE.U32.AND P0, PT, R23, UR6, PT ;  /* 0x0000000617007c0c */ /* 0x000fda000bf06070 */
[----:B------:R-:W-:Y:S05]  /*2ef0*/  @P0 BRA `(.L_x_258) ;  /* 0x0000000000f80947 */ /* 0x000fea0003800000 */
[----:B------:R-:W-:Y:S01]  /*2f00*/  IADD3 R23, PT, PT, -R23, UR6, RZ ;  /* 0x0000000617177c10 */ /* 0x000fe2000fffe1ff */
[----:B------:R-:W-:Y:S03]  /*2f10*/  BSSY.RECONVERGENT B1, `(.L_x_258) ;  /* 0x000003c000017945 */ /* 0x000fe60003800200 */
[----:B------:R-:W-:-:S13]  /*2f20*/  ISETP.GE.AND P0, PT, R6, R23, PT ;  /* 0x000000170600720c */ /* 0x000fda0003f06270 */
[----:B------:R-:W-:Y:S05]  /*2f30*/  @P0 BRA `(.L_x_261) ;  /* 0x0000000000e40947 */ /* 0x000fea0003800000 */
[----:B------:R-:W0:Y:S01]  /*2f40*/  LDC R8, c[0x0][0x3ac] ;  /* 0x0000eb00ff087b82 */ /* 0x000e220000000800 */
[----:B------:R-:W1:Y:S01]  /*2f50*/  LDCU UR5, c[0x0][0x3ac] ;  /* 0x00007580ff0577ac */ /* 0x000e620008000800 */
[----:B------:R-:W-:Y:S01]  /*2f60*/  LOP3.LUT R4, RZ, R6, RZ, 0x33, !PT ;  /* 0x00000006ff047212 */ /* 0x000fe200078e33ff */
[----:B------:R-:W-:Y:S01]  /*2f70*/  IMAD.SHL.U32 R10, R0, 0x1000, RZ ;  /* 0x00001000000a7824 */ /* 0x000fe200078e00ff */
[----:B------:R-:W-:Y:S03]  /*2f80*/  BSSY.RECONVERGENT B2, `(.L_x_262) ;  /* 0x0000019000027945 */ /* 0x000fe60003800200 */
[----:B------:R-:W-:Y:S01]  /*2f90*/  VIADD R5, R4, UR6 ;  /* 0x0000000604057c36 */ /* 0x000fe20008000000 */
[----:B-1----:R-:W-:Y:S01]  /*2fa0*/  USHF.L.U32 UR5, UR5, 0xc, URZ ;  /* 0x0000000c05057899 */ /* 0x002fe200080006ff */
[----:B0-----:R-:W-:-:S03]  /*2fb0*/  IMAD R4, R8, UR4, RZ ;  /* 0x0000000408047c24 */ /* 0x001fc6000f8e02ff */
[C---:B------:R-:W-:Y:S02]  /*2fc0*/  LOP3.LUT R8, R5.reuse, 0x300, RZ, 0xc0, !PT ;  /* 0x0000030005087812 */ /* 0x040fe400078ec0ff */
[----:B------:R-:W-:Y:S02]  /*2fd0*/  VIADD R10, R10, UR5 ;  /* 0x000000050a0a7c36 */ /* 0x000fe40008000000 */
[----:B------:R-:W-:Y:S02]  /*2fe0*/  ISETP.NE.AND P0, PT, R8, 0x300, PT ;  /* 0x000003000800780c */ /* 0x000fe40003f05270 */
[C---:B------:R-:W-:Y:S01]  /*2ff0*/  IMAD.IADD R13, R5.reuse, 0x1, -R10 ;  /* 0x00000001050d7824 */ /* 0x040fe200078e0a0a */
[----:B------:R-:W-:Y:S01]  /*3000*/  LEA.HI R5, R5, 0x1, RZ, 0x18 ;  /* 0x0000000105057811 */ /* 0x000fe200078fc0ff */
[----:B------:R-:W-:Y:S02]  /*3010*/  IMAD.MOV.U32 R8, RZ, RZ, R6 ;  /* 0x000000ffff087224 */ /* 0x000fe400078e0006 */
[----:B------:R-:W-:-:S05]  /*3020*/  IMAD R4, R4, -0x1000, R13 ;  /* 0xfffff00004047824 */ /* 0x000fca00078e020d */
[----:B------:R-:W-:Y:S02]  /*3030*/  ISETP.GE.U32.AND P2, PT, R4, 0x300, PT ;  /* 0x000003000400780c */ /* 0x000fe40003f46070 */
[----:B------:R-:W-:Y:S11]  /*3040*/  @!P0 BRA `(.L_x_263) ;  /* 0x0000000000308947 */ /* 0x000ff60003800000 */
[----:B------:R-:W-:Y:S01]  /*3050*/  LOP3.LUT R5, R5, 0x3, RZ, 0xc0, !PT ;  /* 0x0000000305057812 */ /* 0x000fe200078ec0ff */
[----:B------:R-:W-:-:S04]  /*3060*/  IMAD.MOV.U32 R8, RZ, RZ, R6 ;  /* 0x000000ffff087224 */ /* 0x000fc800078e0006 */
[----:B------:R-:W-:-:S07]  /*3070*/  IMAD.MOV R10, RZ, RZ, -R5 ;  /* 0x000000ffff0a7224 */ /* 0x000fce00078e0a05 */
.L_x_264:
        /* <DEDUP_REMOVED lines=9> */
.L_x_263:
[----:B------:R-:W-:Y:S05]  /*3110*/  BSYNC.RECONVERGENT B2 ;  /* 0x0000000000027941 */ /* 0x000fea0003800200 */
.L_x_262:
[----:B------:R-:W-:Y:S05]  /*3120*/  @!P2 BRA `(.L_x_261) ;  /* 0x000000000068a947 */ /* 0x000fea0003800000 */
[C---:B------:R-:W-:Y:S02]  /*3130*/  IMAD.IADD R17, R8.reuse, 0x1, R7 ;  /* 0x0000000108117824 */ /* 0x040fe400078e0207 */
[----:B------:R-:W-:-:S07]  /*3140*/  VIADD R7, R8, 0x200 ;  /* 0x0000020008077836 */ /* 0x000fce0000000000 */
.L_x_265:
        /* <DEDUP_REMOVED lines=24> */
.L_x_261:
[----:B------:R-:W-:Y:S05]  /*32d0*/  BSYNC.RECONVERGENT B1 ;  /* 0x0000000000017941 */ /* 0x000fea0003800200 */
.L_x_258:
        /* <DEDUP_REMOVED lines=53> */
.L_x_239:
[----:B------:R-:W-:Y:S05]  /*3630*/  BSYNC.RECONVERGENT B0 ;  /* 0x0000000000007941 */ /* 0x000fea0003800200 */
.L_x_227:
[----:B------:R-:W-:Y:S05]  /*3640*/  @P0 EXIT ;  /* 0x000000000000094d */ /* 0x000fea0003800000 */
[----:B------:R-:W0:Y:S02]  /*3650*/  LDC.64 R2, c[0x0][0x388] ;  /* 0x0000e200ff027b82 */ /* 0x000e240000000a00 */
[----:B0-----:R-:W-:-:S05]  /*3660*/  IMAD.WIDE.U32 R2, R0, 0x4, R2 ;  /* 0x0000000400027825 */ /* 0x001fca00078e0002 */
[----:B------:R-:W-:Y:S01]  /*3670*/  STG.E desc[UR8][R2.64], R8 ;  /* 0x0000000802007986 */ /* 0x000fe2000c101908 */
[----:B------:R-:W-:Y:S05]  /*3680*/  EXIT ;  /* 0x000000000000794d */ /* 0x000fea0003800000 */
.L_x_266:
        /* <DEDUP_REMOVED lines=15> */
.L_x_789:


//--------------------- .text._ZN3cub18CUB_300001_SM_10006detail6reduce28DeviceReduceSingleTileKernelINS2_10policy_hubIfjN4cuda3__47maximumIfEEE10Policy1000EPfSB_jS8_ffNS5_3std3__410__identityEEEvT0_T1_T2_T3_T4_T6_ --------------------------
	.section	.text._ZN3cub18CUB_300001_SM_10006detail6reduce28DeviceReduceSingleTileKernelINS2_10policy_hubIfjN4cuda3__47maximumIfEEE10Policy1000EPfSB_jS8_ffNS5_3std3__410__identityEEEvT0_T1_T2_T3_T4_T6_,"ax",@progbits
	.align	128
        .global         _ZN3cub18CUB_300001_SM_10006detail6reduce28DeviceReduceSingleTileKernelINS2_10policy_hubIfjN4cuda3__47maximumIfEEE10Policy1000EPfSB_jS8_ffNS5_3std3__410__identityEEEvT0_T1_T2_T3_T4_T6_
        .type           _ZN3cub18CUB_300001_SM_10006detail6reduce28DeviceReduceSingleTileKernelINS2_10policy_hubIfjN4cuda3__47maximumIfEEE10Policy1000EPfSB_jS8_ffNS5_3std3__410__identityEEEvT0_T1_T2_T3_T4_T6_,@function
        .size           _ZN3cub18CUB_300001_SM_10006detail6reduce28DeviceReduceSingleTileKernelINS2_10policy_hubIfjN4cuda3__47maximumIfEEE10Policy1000EPfSB_jS8_ffNS5_3std3__410__identityEEEvT0_T1_T2_T3_T4_T6_,(.L_x_790 - _ZN3cub18CUB_300001_SM_10006detail6reduce28DeviceReduceSingleTileKernelINS2_10policy_hubIfjN4cuda3__47maximumIfEEE10Policy1000EPfSB_jS8_ffNS5_3std3__410__identityEEEvT0_T1_T2_T3_T4_T6_)
        .other          _ZN3cub18CUB_300001_SM_10006detail6reduce28DeviceReduceSingleTileKernelINS2_10policy_hubIfjN4cuda3__47maximumIfEEE10Policy1000EPfSB_jS8_ffNS5_3std3__410__identityEEEvT0_T1_T2_T3_T4_T6_,@"STO_CUDA_ENTRY STV_DEFAULT"
_ZN3cub18CUB_300001_SM_10006detail6reduce28DeviceReduceSingleTileKernelINS2_10policy_hubIfjN4cuda3__47maximumIfEEE10Policy1000EPfSB_jS8_ffNS5_3std3__410__identityEEEvT0_T1_T2_T3_T4_T6_:
.text._ZN3cub18CUB_300001_SM_10006detail6reduce28DeviceReduceSingleTileKernelINS2_10policy_hubIfjN4cuda3__47maximumIfEEE10Policy1000EPfSB_jS8_ffNS5_3std3__410__identityEEEvT0_T1_T2_T3_T4_T6_:
        /* <DEDUP_REMOVED lines=13> */
.L_x_267:
[----:B------:R-:W0:Y:S01]  /*00d0*/  LDCU UR4, c[0x0][0x380] ;  /* 0x00007000ff0477ac */ /* 0x000e220008000800 */
[----:B------:R-:W-:Y:S01]  /*00e0*/  BSSY.RECONVERGENT B0, `(.L_x_268) ;  /* 0x00003e2000007945 */ /* 0x000fe20003800200 */
[----:B0-----:R-:W-:-:S09]  /*00f0*/  ULOP3.LUT UP0, URZ, UR4, 0xf, URZ, 0xc0, !UPT ;  /* 0x0000000f04ff7892 */ /* 0x001fd2000f80c0ff */
[----:B------:R-:W-:Y:S05]  /*0100*/  BRA.U UP0, `(.L_x_269) ;  /* 0x0000001d008c7547 */ /* 0x000fea000b800000 */
        /* <DEDUP_REMOVED lines=12> */
.L_x_272:
[----:B------:R-:W-:Y:S05]  /*01d0*/  BSYNC.RECONVERGENT B1 ;  /* 0x0000000000017941 */ /* 0x000fea0003800200 */
.L_x_271:
        /* <DEDUP_REMOVED lines=16> */
.L_x_277:
        /* <DEDUP_REMOVED lines=10> */
.L_x_276:
[----:B------:R-:W-:Y:S05]  /*0380*/  BSYNC.RECONVERGENT B2 ;  /* 0x0000000000027941 */ /* 0x000fea0003800200 */
.L_x_275:
[----:B------:R-:W-:Y:S05]  /*0390*/  @!P0 BRA `(.L_x_274) ;  /* 0x0000000400b88947 */ /* 0x000fea0003800000 */
[----:B------:R-:W0:Y:S01]  /*03a0*/  LDC.64 R4, c[0x0][0x380] ;  /* 0x0000e000ff047b82 */ /* 0x000e220000000a00 */
[----:B------:R-:W-:Y:S01]  /*03b0*/  IMAD.IADD R7, R3, 0x1, -R6 ;  /* 0x0000000103077824 */ /* 0x000fe200078e0a06 */
[----:B------:R-:W-:Y:S01]  /*03c0*/  BSSY.RECONVERGENT B2, `(.L_x_278) ;  /* 0x000003c000027945 */ /* 0x000fe20003800200 */
[----:B------:R-:W-:-:S03]  /*03d0*/  PLOP3.LUT P0, PT, PT, PT, PT, 0x80, 0x8 ;  /* 0x000000000008781c */ /* 0x000fc60003f0f070 */
[----:B------:R-:W-:Y:S01]  /*03e0*/  ISETP.GT.AND P1, PT, R7, 0xc00, PT ;  /* 0x00000c000700780c */ /* 0x000fe20003f24270 */
[----:B0-----:R-:W-:-:S12]  /*03f0*/  IMAD.WIDE.U32 R4, R6, 0x4, R4 ;  /* 0x0000000406047825 */ /* 0x001fd800078e0004 */
[----:B------:R-:W-:Y:S05]  /*0400*/  @!P1 BRA `(.L_x_279) ;  /* 0x0000000000dc9947 */ /* 0x000fea0003800000 */
[----:B------:R-:W-:Y:S01]  /*0410*/  PLOP3.LUT P0, PT, PT, PT, PT, 0x8, 0x80 ;  /* 0x000000000080781c */ /* 0x000fe20003f0e170 */
[----:B------:R-:W-:-:S12]  /*0420*/  VIADD R9, R3, 0xfffff400 ;  /* 0xfffff40003097836 */ /* 0x000fd80000000000 */
.L_x_280:
[----:B------:R-:W2:Y:S04]  /*0430*/  LDG.E.CONSTANT R17, desc[UR6][R4.64] ;  /* 0x0000000604117981 */ /* 0x000ea8000c1e9900 */
[----:B------:R-:W3:Y:S04]  /*0440*/  LDG.E.CONSTANT R19, desc[UR6][R4.64+0x400] ;  /* 0x0004000604137981 */ /* 0x000ee8000c1e9900 */
[----:B------:R-:W4:Y:S04]  /*0450*/  LDG.E.CONSTANT R21, desc[UR6][R4.64+0x800] ;  /* 0x0008000604157981 */ /* 0x000f28000c1e9900 */
        /* <DEDUP_REMOVED lines=12> */
[----:B------:R0:W4:Y:S01]  /*0520*/  LDG.E.CONSTANT R7, desc[UR6][R4.64+0x3c00] ;  /* 0x003c000604077981 */ /* 0x000122000c1e9900 */
[----:B------:R-:W-:-:S05]  /*0530*/  VIADD R6, R6, 0x1000 ;  /* 0x0000100006067836 */ /* 0x000fca0000000000 */
[----:B------:R-:W-:Y:S02]  /*0540*/  ISETP.GE.AND P2, PT, R6, R9, PT ;  /* 0x000000090600720c */ /* 0x000fe40003f46270 */
[----:B0-----:R-:W-:-:S05]  /*0550*/  IADD3 R4, P3, PT, R4, 0x4000, RZ ;  /* 0x0000400004047810 */ /* 0x001fca0007f7e0ff */
[----:B------:R-:W-:Y:S01]  /*0560*/  IMAD.X R5, RZ, RZ, R5, P3 ;  /* 0x000000ffff057224 */ /* 0x000fe200018e0605 */
        /* <DEDUP_REMOVED lines=33> */
.L_x_279:
[----:B------:R-:W-:Y:S05]  /*0780*/  BSYNC.RECONVERGENT B2 ;  /* 0x0000000000027941 */ /* 0x000fea0003800200 */
.L_x_278:
[----:B------:R-:W-:Y:S01]  /*0790*/  IMAD.IADD R7, R3, 0x1, -R6 ;  /* 0x0000000103077824 */ /* 0x000fe200078e0a06 */
[----:B------:R-:W-:Y:S04]  /*07a0*/  BSSY.RECONVERGENT B2, `(.L_x_281) ;  /* 0x000001f000027945 */ /* 0x000fe80003800200 */
[----:B------:R-:W-:-:S13]  /*07b0*/  ISETP.GT.AND P1, PT, R7, 0x400, PT ;  /* 0x000004000700780c */ /* 0x000fda0003f24270 */
[----:B------:R-:W-:Y:S05]  /*07c0*/  @!P1 BRA `(.L_x_282) ;  /* 0x0000000000709947 */ /* 0x000fea0003800000 */
[----:B------:R-:W2:Y:S04]  /*07d0*/  LDG.E.CONSTANT R7, desc[UR6][R4.64] ;  /* 0x0000000604077981 */ /* 0x000ea8000c1e9900 */
[----:B------:R-:W3:Y:S04]  /*07e0*/  LDG.E.CONSTANT R9, desc[UR6][R4.64+0x400] ;  /* 0x0004000604097981 */ /* 0x000ee8000c1e9900 */
[----:B------:R-:W4:Y:S04]  /*07f0*/  LDG.E.CONSTANT R11, desc[UR6][R4.64+0x800] ;  /* 0x00080006040b7981 */ /* 0x000f28000c1e9900 */
[----:B------:R-:W4:Y:S04]  /*0800*/  LDG.E.CONSTANT R13, desc[UR6][R4.64+0xc00] ;  /* 0x000c0006040d7981 */ /* 0x000f28000c1e9900 */
[----:B------:R-:W4:Y:S04]  /*0810*/  LDG.E.CONSTANT R15, desc[UR6][R4.64+0x1000] ;  /* 0x00100006040f7981 */ /* 0x000f28000c1e9900 */
[----:B------:R-:W4:Y:S04]  /*0820*/  LDG.E.CONSTANT R17, desc[UR6][R4.64+0x1400] ;  /* 0x0014000604117981 */ /* 0x000f28000c1e9900 */
[----:B------:R-:W4:Y:S04]  /*0830*/  LDG.E.CONSTANT R19, desc[UR6][R4.64+0x1800] ;  /* 0x0018000604137981 */ /* 0x000f28000c1e9900 */
[----:B------:R0:W4:Y:S01]  /*0840*/  LDG.E.CONSTANT R21, desc[UR6][R4.64+0x1c00] ;  /* 0x001c000604157981 */ /* 0x000122000c1e9900 */
[----:B------:R-:W-:Y:S01]  /*0850*/  VIADD R6, R6, 0x800 ;  /* 0x0000080006067836 */ /* 0x000fe20000000000 */
        /* <DEDUP_REMOVED lines=19> */
.L_x_282:
[----:B------:R-:W-:Y:S05]  /*0990*/  BSYNC.RECONVERGENT B2 ;  /* 0x0000000000027941 */ /* 0x000fea0003800200 */
.L_x_281:
[----:B------:R-:W-:-:S13]  /*09a0*/  ISETP.LT.OR P0, PT, R6, R3, P0 ;  /* 0x000000030600720c */ /* 0x000fda0000701670 */
[----:B------:R-:W-:Y:S05]  /*09b0*/  @!P0 BRA `(.L_x_274) ;  /* 0x0000000000308947 */ /* 0x000fea0003800000 */
        /* <DEDUP_REMOVED lines=12> */
.L_x_274:
[----:B------:R-:W-:Y:S05]  /*0a80*/  BSYNC.RECONVERGENT B1 ;  /* 0x0000000000017941 */ /* 0x000fea0003800200 */
.L_x_273:
[----:B------:R-:W-:Y:S01]  /*0a90*/  ISETP.GE.U32.AND P0, PT, R3, 0x100, PT ;  /* 0x000001000300780c */ /* 0x000fe20003f06070 */
        /* <DEDUP_REMOVED lines=10> */
[----:B------:R-:W1:Y:S06]  /*0b40*/  SHFL.DOWN PT, R3, R2, 0x2, 0x1f ;  /* 0x08401f0002037f89 */ /* 0x000e6c00000e0000 */
[----:B------:R-:W2:Y:S01]  /*0b50*/  @!P2 S2R R6, SR_CgaCtaId ;  /* 0x000000000006a919 */ /* 0x000ea20000008800 */
[----:B0-----:R-:W-:Y:S02]  /*0b60*/  @!P2 MOV R5, 0x400 ;  /* 0x000004000005a802 */ /* 0x001fe40000000f00 */
[----:B------:R-:W-:-:S04]  /*0b70*/  @!P2 SHF.R.U32.HI R4, RZ, 0x3, R0 ;  /* 0x00000003ff04a819 */ /* 0x000fc80000011600 */
[----:B------:R-:W-:Y:S02]  /*0b80*/  @!P2 LOP3.LUT R4, R4, 0x7c, RZ, 0xc0, !PT ;  /* 0x0000007c0404a812 */ /* 0x000fe400078ec0ff */
[----:B-1----:R-:W-:-:S04]  /*0b90*/  FSETP.GEU.AND P1, PT, R2, R3, PT ;  /* 0x000000030200720b */ /* 0x002fc80003f2e000 */
[----:B------:R-:W-:Y:S02]  /*0ba0*/  @!P0 FSEL R2, R3, R2, !P1 ;  /* 0x0000000203028208 */ /* 0x000fe40004800000 */
[----:B------:R-:W-:-:S03]  /*0bb0*/  ISETP.GT.AND P0, PT, R8, 0x1b, PT ;  /* 0x0000001b0800780c */ /* 0x000fc60003f04270 */
[----:B------:R-:W0:Y:S01]  /*0bc0*/  SHFL.DOWN PT, R3, R2, 0x4, 0x1f ;  /* 0x08801f0002037f89 */ /* 0x000e2200000e0000 */
[----:B--2---:R-:W-:-:S05]  /*0bd0*/  @!P2 LEA R5, R6, R5, 0x18 ;  /* 0x000000050605a211 */ /* 0x004fca00078ec0ff */
        /* <DEDUP_REMOVED lines=37> */
.L_x_283:
[----:B------:R-:W-:Y:S01]  /*0e30*/  LOP3.LUT R2, R0, 0x3e0, RZ, 0xc0, !PT ;  /* 0x000003e000027812 */ /* 0x000fe200078ec0ff */
[----:B------:R-:W1:Y:S04]  /*0e40*/  S2R R9, SR_LANEID ;  /* 0x0000000000097919 */ /* 0x000e680000000000 */
[----:B0-----:R-:W-:Y:S01]  /*0e50*/  VIADD R4, R2, 0x20 ;  /* 0x0000002002047836 */ /* 0x001fe20000000000 */
[----:B------:R-:W-:-:S04]  /*0e60*/  LOP3.LUT R2, RZ, R2, RZ, 0x33, !PT ;  /* 0x00000002ff027212 */ /* 0x000fc800078e33ff */
[----:B------:R-:W-:Y:S01]  /*0e70*/  ISETP.GT.U32.AND P0, PT, R4, R3, PT ;  /* 0x000000030400720c */ /* 0x000fe20003f04070 */
[----:B------:R-:W-:-:S05]  /*0e80*/  IMAD.IADD R2, R2, 0x1, R3 ;  /* 0x0000000102027824 */ /* 0x000fca00078e0203 */
        /* <DEDUP_REMOVED lines=65> */
.L_x_270:
[----:B------:R-:W0:Y:S01]  /*12a0*/  S2R R0, SR_TID.X ;  /* 0x0000000000007919 */ /* 0x000e220000002100 */
[----:B------:R-:W1:Y:S02]  /*12b0*/  LDCU.64 UR4, c[0x0][0x380] ;  /* 0x00007000ff0477ac */ /* 0x000e640008000a00 */
[----:B-1----:R-:W-:Y:S02]  /*12c0*/  IMAD.U32 R20, RZ, RZ, UR4 ;  /* 0x00000004ff147e24 */ /* 0x002fe4000f8e00ff */
[----:B------:R-:W-:Y:S02]  /*12d0*/  IMAD.U32 R21, RZ, RZ, UR5 ;  /* 0x00000005ff157e24 */ /* 0x000fe4000f8e00ff */
[----:B0-----:R-:W-:-:S04]  /*12e0*/  IMAD.SHL.U32 R2, R0, 0x4, RZ ;  /* 0x0000000400027824 */ /* 0x001fc800078e00ff */
[----:B------:R-:W-:-:S05]  /*12f0*/  IMAD.WIDE.U32 R22, R2, 0x4, R20 ;  /* 0x0000000402167825 */ /* 0x000fca00078e0014 */
[----:B------:R-:W2:Y:S04]  /*1300*/  LDG.E.128.CONSTANT R4, desc[UR6][R22.64] ;  /* 0x0000000616047981 */ /* 0x000ea8000c1e9d00 */
[----:B------:R-:W3:Y:S04]  /*1310*/  LDG.E.128.CONSTANT R8, desc[UR6][R22.64+0x1000] ;  /* 0x0010000616087981 */ /* 0x000ee8000c1e9d00 */
[----:B------:R-:W4:Y:S04]  /*1320*/  LDG.E.128.CONSTANT R12, desc[UR6][R22.64+0x2000] ;  /* 0x00200006160c7981 */ /* 0x000f28000c1e9d00 */
[----:B------:R0:W5:Y:S01]  /*1330*/  LDG.E.128.CONSTANT R16, desc[UR6][R22.64+0x3000] ;  /* 0x0030000616107981 */ /* 0x000162000c1e9d00 */
[----:B------:R-:W-:Y:S01]  /*1340*/  UMOV UR4, 0x1000 ;  /* 0x0000100000047882 */ /* 0x000fe20000000000 */
[----:B0-----:R-:W-:Y:S01]  /*1350*/  VIADD R22, R3, 0xfffff000 ;  /* 0xfffff00003167836 */ /* 0x001fe20000000000 */
        /* <DEDUP_REMOVED lines=33> */
[----:B------:R-:W-:-:S07]  /*1570*/  UMOV UR4, 0x1000 ;  /* 0x0000100000047882 */ /* 0x000fce0000000000 */
[----:B------:R-:W1:Y:S02]  /*1580*/  LDC.64 R20, c[0x0][0x380] ;  /* 0x0000e000ff147b82 */ /* 0x000e640000000a00 */
.L_x_287:
        /* <DEDUP_REMOVED lines=11> */
[----:B------:R-:W-:Y:S01]  /*1640*/  FSEL R4, R6, R5, !P1 ;  /* 0x0000000506047208 */ /* 0x000fe20004800000 */
[----:B0-----:R-:W-:Y:S01]  /*1650*/  VIADD R5, R3, -UR4 ;  /* 0x8000000403057c36 */ /* 0x001fe20008000000 */
        /* <DEDUP_REMOVED lines=22> */
[----:B------:R-:W-:Y:S02]  /*17c0*/  ISETP.GE.U32.AND P1, PT, R5, 0x1000, PT ;  /* 0x000010000500780c */ /* 0x000fe40003f26070 */
[----:B------:R-:W-:-:S04]  /*17d0*/  FSETP.GEU.AND P0, PT, R4, R17, PT ;  /* 0x000000110400720b */ /* 0x000fc80003f0e000 */
[----:B------:R-:W-:-:S04]  /*17e0*/  FSEL R17, R17, R4, !P0 ;  /* 0x0000000411117208 */ /* 0x000fc80004000000 */
[----:B------:R-:W-:-:S04]  /*17f0*/  FSETP.GEU.AND P0, PT, R17, R19, PT ;  /* 0x000000131100720b */ /* 0x000fc80003f0e000 */
[----:B------:R-:W-:Y:S01]  /*1800*/  FSEL R23, R19, R17, !P0 ;  /* 0x0000001113177208 */ /* 0x000fe20004000000 */
[----:B------:R-:W-:Y:S08]  /*1810*/  @!P1 BRA `(.L_x_286) ;  /* 0x0000000000f09947 */ /* 0x000ff00003800000 */
[----:B------:R-:W-:-:S06]  /*1820*/  UIADD3 UR4, UPT, UPT, UR4, 0x1000, URZ ;  /* 0x0000100004047890 */ /* 0x000fcc000fffe0ff */
[----:B------:R-:W-:-:S13]  /*1830*/  ISETP.LT.U32.AND P0, PT, R22, UR4, PT ;  /* 0x0000000416007c0c */ /* 0x000fda000bf01070 */
[----:B------:R-:W-:Y:S05]  /*1840*/  @!P0 BRA `(.L_x_287) ;  /* 0xfffffffc00508947 */ /* 0x000fea000383ffff */
.L_x_285:
[----:B------:R-:W-:-:S13]  /*1850*/  ISETP.LE.U32.AND P0, PT, R3, UR4, PT ;  /* 0x0000000403007c0c */ /* 0x000fda000bf03070 */
[----:B------:R-:W-:Y:S05]  /*1860*/  @P0 BRA `(.L_x_286) ;  /* 0x0000000000dc0947 */ /* 0x000fea0003800000 */
[----:B------:R-:W-:Y:S01]  /*1870*/  VIADD R5, R3, -UR4 ;  /* 0x8000000403057c36 */ /* 0x000fe20008000000 */
[----:B------:R-:W-:Y:S04]  /*1880*/  BSSY.RECONVERGENT B1, `(.L_x_286) ;  /* 0x0000035000017945 */ /* 0x000fe80003800200 */
[----:B------:R-:W-:-:S13]  /*1890*/  ISETP.GE.AND P0, PT, R0, R5, PT ;  /* 0x000000050000720c */ /* 0x000fda0003f06270 */
[----:B------:R-:W-:Y:S05]  /*18a0*/  @P0 BRA `(.L_x_288) ;  /* 0x0000000000c80947 */ /* 0x000fea0003800000 */
[----:B------:R-:W-:Y:S01]  /*18b0*/  LOP3.LUT R2, RZ, R0, RZ, 0x33, !PT ;  /* 0x00000000ff027212 */ /* 0x000fe200078e33ff */
[----:B------:R-:W-:Y:S01]  /*18c0*/  BSSY.RECONVERGENT B2, `(.L_x_289) ;  /* 0x0000015000027945 */ /* 0x000fe20003800200 */
[----:B------:R-:W-:Y:S02]  /*18d0*/  IMAD.MOV.U32 R4, RZ, RZ, R0 ;  /* 0x000000ffff047224 */ /* 0x000fe400078e0000 */
[----:B------:R-:W-:-:S04]  /*18e0*/  IADD3 R2, PT, PT, R3, -UR4, R2 ;  /* 0x8000000403027c10 */ /* 0x000fc8000fffe002 */
[C---:B------:R-:W-:Y:S02]  /*18f0*/  LOP3.LUT R3, R2.reuse, 0x300, RZ, 0xc0, !PT ;  /* 0x0000030002037812 */ /* 0x040fe400078ec0ff */
[----:B------:R-:W-:Y:S02]  /*1900*/  ISETP.GE.U32.AND P2, PT, R2, 0x300, PT ;  /* 0x000003000200780c */ /* 0x000fe40003f46070 */
[----:B------:R-:W-:-:S13]  /*1910*/  ISETP.NE.AND P0, PT, R3, 0x300, PT ;  /* 0x000003000300780c */ /* 0x000fda0003f05270 */
[----:B------:R-:W-:Y:S05]  /*1920*/  @!P0 BRA `(.L_x_290) ;  /* 0x0000000000388947 */ /* 0x000fea0003800000 */
[----:B------:R-:W-:Y:S01]  /*1930*/  LEA.HI R2, R2, 0x1, RZ, 0x18 ;  /* 0x0000000102027811 */ /* 0x000fe200078fc0ff */
[----:B------:R-:W-:Y:S02]  /*1940*/  VIADD R7, R0, UR4 ;  /* 0x0000000400077c36 */ /* 0x000fe40008000000 */
[----:B------:R-:W-:Y:S01]  /*1950*/  IMAD.MOV.U32 R4, RZ, RZ, R0 ;  /* 0x000000ffff047224 */ /* 0x000fe200078e0000 */
[----:B------:R-:W-:-:S05]  /*1960*/  LOP3.LUT R2, R2, 0x3, RZ, 0xc0, !PT ;  /* 0x0000000302027812 */ /* 0x000fca00078ec0ff */
[----:B------:R-:W-:-:S07]  /*1970*/  IMAD.MOV R6, RZ, RZ, -R2 ;  /* 0x000000ffff067224 */ /* 0x000fce00078e0a02 */
.L_x_291:
        /* <DEDUP_REMOVED lines=9> */
.L_x_290:
[----:B------:R-:W-:Y:S05]  /*1a10*/  BSYNC.RECONVERGENT B2 ;  /* 0x0000000000027941 */ /* 0x000fea0003800200 */
.L_x_289:
[----:B------:R-:W-:Y:S05]  /*1a20*/  @!P2 BRA `(.L_x_288) ;  /* 0x000000000068a947 */ /* 0x000fea0003800000 */
[C---:B------:R-:W-:Y:S02]  /*1a30*/  VIADD R12, R4.reuse, 0x200 ;  /* 0x00000200040c7836 */ /* 0x040fe40000000000 */
[----:B------:R-:W-:-:S07]  /*1a40*/  VIADD R13, R4, UR4 ;  /* 0x00000004040d7c36 */ /* 0x000fce0008000000 */
.L_x_292:
[----:B------:R-:W-:-:S04]  /*1a50*/  IMAD.WIDE.U32 R2, R13, 0x4, R20 ;  /* 0x000000040d027825 */ /* 0x000fc800078e0014 */
[C---:B------:R-:W-:Y:S02]  /*1a60*/  VIADD R7, R13.reuse, 0x100 ;  /* 0x000001000d077836 */ /* 0x040fe40000000000 */
[----:B------:R-:W2:Y:S01]  /*1a70*/  LDG.E.CONSTANT R2, desc[UR6][R2.64] ;  /* 0x0000000602027981 */ /* 0x000ea2000c1e9900 */
[----:B------:R-:W-:Y:S02]  /*1a80*/  VIADD R9, R13, 0x200 ;  /* 0x000002000d097836 */ /* 0x000fe40000000000 */
[----:B------:R-:W-:-:S04]  /*1a90*/  IMAD.WIDE.U32 R6, R7, 0x4, R20 ;  /* 0x0000000407067825 */ /* 0x000fc800078e0014 */
[--C-:B------:R-:W-:Y:S02]  /*1aa0*/  IMAD.WIDE.U32 R8, R9, 0x4, R20.reuse ;  /* 0x0000000409087825 */ /* 0x100fe400078e0014 */
[----:B------:R-:W3:Y:S02]  /*1ab0*/  LDG.E.CONSTANT R6, desc[UR6][R6.64] ;  /* 0x0000000606067981 */ /* 0x000ee4000c1e9900 */
[----:B------:R-:W-:Y:S02]  /*1ac0*/  VIADD R11, R13, 0x300 ;  /* 0x000003000d0b7836 */ /* 0x000fe40000000000 */
[----:B------:R-:W4:Y:S02]  /*1ad0*/  LDG.E.CONSTANT R8, desc[UR6][R8.64] ;  /* 0x0000000608087981 */ /* 0x000f24000c1e9900 */
[----:B------:R-:W-:-:S06]  /*1ae0*/  IMAD.WIDE.U32 R10, R11, 0x4, R20 ;  /* 0x000000040b0a7825 */ /* 0x000fcc00078e0014 */
        /* <DEDUP_REMOVED lines=14> */
.L_x_288:
[----:B------:R-:W-:Y:S05]  /*1bd0*/  BSYNC.RECONVERGENT B1 ;  /* 0x0000000000017941 */ /* 0x000fea0003800200 */
.L_x_286:
        /* <DEDUP_REMOVED lines=54> */
.L_x_269:
        /* <DEDUP_REMOVED lines=12> */
.L_x_295:
[----:B------:R-:W-:Y:S05]  /*2000*/  BSYNC.RECONVERGENT B1 ;  /* 0x0000000000017941 */ /* 0x000fea0003800200 */
.L_x_294:
        /* <DEDUP_REMOVED lines=16> */
.L_x_300:
        /* <DEDUP_REMOVED lines=10> */
.L_x_299:
[----:B------:R-:W-:Y:S05]  /*21b0*/  BSYNC.RECONVERGENT B2 ;  /* 0x0000000000027941 */ /* 0x000fea0003800200 */
.L_x_298:
        /* <DEDUP_REMOVED lines=10> */
.L_x_303:
        /* <DEDUP_REMOVED lines=53> */
.L_x_302:
[----:B------:R-:W-:Y:S05]  /*25b0*/  BSYNC.RECONVERGENT B2 ;  /* 0x0000000000027941 */ /* 0x000fea0003800200 */
.L_x_301:
        /* <DEDUP_REMOVED lines=32> */
.L_x_305:
[----:B------:R-:W-:Y:S05]  /*27c0*/  BSYNC.RECONVERGENT B2 ;  /* 0x0000000000027941 */ /* 0x000fea0003800200 */
.L_x_304:
        /* <DEDUP_REMOVED lines=14> */
.L_x_297:
[----:B------:R-:W-:Y:S05]  /*28b0*/  BSYNC.RECONVERGENT B1 ;  /* 0x0000000000017941 */ /* 0x000fea0003800200 */
.L_x_296:
        /* <DEDUP_REMOVED lines=58> */
.L_x_306:
        /* <DEDUP_REMOVED lines=71> */
.L_x_293:
[----:B------:R-:W0:Y:S01]  /*30d0*/  S2R R11, SR_TID.X ;  /* 0x00000000000b7919 */ /* 0x000e220000002100 */
[----:B------:R-:W1:Y:S02]  /*30e0*/  LDCU.64 UR4, c[0x0][0x380] ;  /* 0x00007000ff0477ac */ /* 0x000e640008000a00 */
[----:B-1----:R-:W-:Y:S02]  /*30f0*/  IMAD.U32 R6, RZ, RZ, UR4 ;  /* 0x00000004ff067e24 */ /* 0x002fe4000f8e00ff */
[----:B------:R-:W-:Y:S02]  /*3100*/  IMAD.U32 R7, RZ, RZ, UR5 ;  /* 0x00000005ff077e24 */ /* 0x000fe4000f8e00ff */
        /* <DEDUP_REMOVED lines=24> */
[----:B------:R-:W-:Y:S01]  /*3290*/  FSEL R15, R15, R10, !P3 ;  /* 0x0000000a0f0f7208 */ /* 0x000fe20005800000 */
[----:B------:R-:W-:Y:S01]  /*32a0*/  IMAD.MOV.U32 R10, RZ, RZ, 0x1000 ;  /* 0x00001000ff0a7424 */ /* 0x000fe200078e00ff */
[----:B------:R-:W-:-:S04]  /*32b0*/  FSETP.GEU.AND P0, PT, R12, R17, PT ;  /* 0x000000110c00720b */ /* 0x000fc80003f0e000 */
[----:B------:R-:W-:Y:S02]  /*32c0*/  FSEL R12, R17, R12, !P0 ;  /* 0x0000000c110c7208 */ /* 0x000fe40004000000 */
[----:B------:R-:W-:Y:S02]  /*32d0*/  FSETP.GEU.AND P0, PT, R0, R9, PT ;  /* 0x000000090000720b */ /* 0x000fe40003f0e000 */
[----:B------:R-:W-:Y:S02]  /*32e0*/  FSETP.GEU.AND P1, PT, R14, R19, PT ;  /* 0x000000130e00720b */ /* 0x000fe40003f2e000 */
[----:B------:R-:W-:Y:S01]  /*32f0*/  FSEL R9, R9, R0, !P0 ;  /* 0x0000000009097208 */ /* 0x000fe20004000000 */
[----:B------:R-:W-:Y:S01]  /*3300*/  VIADD R0, R3, 0xfffff000 ;  /* 0xfffff00003007836 */ /* 0x000fe20000000000 */
        /* <DEDUP_REMOVED lines=15> */
[----:B------:R-:W-:Y:S02]  /*3400*/  ISETP.GE.U32.AND P1, PT, R0, 0x1000, PT ;  /* 0x000010000000780c */ /* 0x000fe40003f26070 */
[----:B------:R-:W-:-:S04]  /*3410*/  FSETP.GEU.AND P0, PT, R8, R23, PT ;  /* 0x000000170800720b */ /* 0x000fc80003f0e000 */
[----:B------:R-:W-:-:S07]  /*3420*/  FSEL R12, R23, R8, !P0 ;  /* 0x00000008170c7208 */ /* 0x000fce0004000000 */
[----:B------:R-:W-:Y:S05]  /*3430*/  @!P1 BRA `(.L_x_307) ;  /* 0x0000000000f49947 */ /* 0x000fea0003800000 */
[----:B------:R-:W0:Y:S01]  /*3440*/  LDC R14, c[0x0][0x390] ;  /* 0x0000e400ff0e7b82 */ /* 0x000e220000000800 */
[----:B------:R-:W-:-:S07]  /*3450*/  IMAD.MOV.U32 R10, RZ, RZ, 0x1000 ;  /* 0x00001000ff0a7424 */ /* 0x000fce00078e00ff */
[----:B------:R-:W1:Y:S02]  /*3460*/  LDC.64 R6, c[0x0][0x380] ;  /* 0x0000e000ff067b82 */ /* 0x000e640000000a00 */
.L_x_309:
[----:B------:R-:W-:-:S04]  /*3470*/  IMAD.WIDE.U32 R2, R10, 0x4, R4 ;  /* 0x000000040a027825 */ /* 0x000fc800078e0004 */
[----:B------:R-:W-:Y:S01]  /*3480*/  IMAD.IADD R9, R11, 0x1, R10 ;  /* 0x000000010b097824 */ /* 0x000fe200078e020a */
[----:B------:R-:W2:Y:S03]  /*3490*/  LDG.E.CONSTANT R15, desc[UR6][R2.64+0x400] ;  /* 0x00040006020f7981 */ /* 0x000ea6000c1e9900 */
[----:B-1----:R-:W-:Y:S01]  /*34a0*/  IMAD.WIDE.U32 R8, R9, 0x4, R6 ;  /* 0x0000000409087825 */ /* 0x002fe200078e0006 */
        /* <DEDUP_REMOVED lines=14> */
[----:B------:R0:W5:Y:S02]  /*3590*/  LDG.E.CONSTANT R27, desc[UR6][R2.64+0x3c00] ;  /* 0x003c0006021b7981 */ /* 0x000164000c1e9900 */
[----:B0-----:R-:W-:-:S04]  /*35a0*/  IMAD.MOV.U32 R3, RZ, RZ, R14 ;  /* 0x000000ffff037224 */ /* 0x001fc800078e000e */
[----:B------:R-:W-:Y:S01]  /*35b0*/  IMAD.IADD R2, R3, 0x1, -R10 ;  /* 0x0000000103027824 */ /* 0x000fe200078e0a0a */
        /* <DEDUP_REMOVED lines=34> */
[----:B------:R-:W-:-:S05]  /*37e0*/  VIADD R10, R10, 0x1000 ;  /* 0x000010000a0a7836 */ /* 0x000fca0000000000 */
[----:B------:R-:W-:-:S13]  /*37f0*/  ISETP.GT.U32.AND P0, PT, R10, R0, PT ;  /* 0x000000000a00720c */ /* 0x000fda0003f04070 */
[----:B------:R-:W-:Y:S05]  /*3800*/  @!P0 BRA `(.L_x_309) ;  /* 0xfffffffc00188947 */ /* 0x000fea000383ffff */
.L_x_307:
[----:B------:R-:W-:-:S13]  /*3810*/  ISETP.GE.U32.AND P0, PT, R10, R3, PT ;  /* 0x000000030a00720c */ /* 0x000fda0003f06070 */
        /* <DEDUP_REMOVED lines=13> */
[----:B------:R-:W-:Y:S01]  /*38f0*/  LEA.HI R2, R2, 0x1, RZ, 0x18 ;  /* 0x0000000102027811 */ /* 0x000fe200078fc0ff */
[----:B------:R-:W-:Y:S02]  /*3900*/  IMAD.IADD R9, R11, 0x1, R10 ;  /* 0x000000010b097824 */ /* 0x000fe400078e020a */
[----:B------:R-:W-:Y:S01]  /*3910*/  IMAD.MOV.U32 R5, RZ, RZ, R11 ;  /* 0x000000ffff057224 */ /* 0x000fe200078e000b */
[----:B------:R-:W-:-:S05]  /*3920*/  LOP3.LUT R2, R2, 0x3, RZ, 0xc0, !PT ;  /* 0x0000000302027812 */ /* 0x000fca00078ec0ff */
[----:B------:R-:W-:-:S07]  /*3930*/  IMAD.MOV R4, RZ, RZ, -R2 ;  /* 0x000000ffff047224 */ /* 0x000fce00078e0a02 */
.L_x_313:
        /* <DEDUP_REMOVED lines=9> */
.L_x_312:
[----:B------:R-:W-:Y:S05]  /*39d0*/  BSYNC.RECONVERGENT B2 ;  /* 0x0000000000027941 */ /* 0x000fea0003800200 */
.L_x_311:
[----:B------:R-:W-:Y:S05]  /*39e0*/  @!P2 BRA `(.L_x_310) ;  /* 0x000000000068a947 */ /* 0x000fea0003800000 */
[C---:B------:R-:W-:Y:S02]  /*39f0*/  IMAD.IADD R13, R5.reuse, 0x1, R10 ;  /* 0x00000001050d7824 */ /* 0x040fe400078e020a */
[----:B------:R-:W-:-:S07]  /*3a00*/  VIADD R10, R5, 0x200 ;  /* 0x00000200050a7836 */ /* 0x000fce0000000000 */
.L_x_314:
        /* <DEDUP_REMOVED lines=24> */
.L_x_310:
[----:B------:R-:W-:Y:S05]  /*3b90*/  BSYNC.RECONVERGENT B1 ;  /* 0x0000000000017941 */ /* 0x000fea0003800200 */
.L_x_308:
        /* <DEDUP_REMOVED lines=54> */
.L_x_284:
[----:B------:R-:W-:Y:S05]  /*3f00*/  BSYNC.RECONVERGENT B0 ;  /* 0x0000000000007941 */ /* 0x000fea0003800200 */
.L_x_268:
[----:B------:R-:W-:Y:S05]  /*3f10*/  @P0 EXIT ;  /* 0x000000000000094d */ /* 0x000fea0003800000 */
[----:B------:R-:W0:Y:S01]  /*3f20*/  LDCU UR4, c[0x0][0x398] ;  /* 0x00007300ff0477ac */ /* 0x000e220008000800 */
[----:B------:R-:W1:Y:S01]  /*3f30*/  LDC.64 R4, c[0x0][0x388] ;  /* 0x0000e200ff047b82 */ /* 0x000e620000000a00 */
[----:B0-----:R-:W-:-:S04]  /*3f40*/  FSETP.GT.AND P0, PT, R2, UR4, PT ;  /* 0x0000000402007c0b */ /* 0x001fc8000bf04000 */
[----:B------:R-:W-:-:S05]  /*3f50*/  FSEL R3, R2, UR4, P0 ;  /* 0x0000000402037c08 */ /* 0x000fca0008000000 */
[----:B-1----:R-:W-:Y:S01]  /*3f60*/  STG.E desc[UR6][R4.64], R3 ;  /* 0x0000000304007986 */ /* 0x002fe2000c101906 */
[----:B------:R-:W-:Y:S05]  /*3f70*/  EXIT ;  /* 0x000000000000794d */ /* 0x000fea0003800000 */
.L_x_315:
        /* <DEDUP_REMOVED lines=16> */
.L_x_790:


//--------------------- .text._ZN3cub18CUB_300001_SM_10006detail6reduce28DeviceReduceSingleTileKernelINS2_10policy_hubIfyN4cuda3__47minimumIfEEE10Policy1000EPfSB_iS8_ffNS5_3std3__410__identityEEEvT0_T1_T2_T3_T4_T6_ --------------------------
	.section	.text._ZN3cub18CUB_300001_SM_10006detail6reduce28DeviceReduceSingleTileKernelINS2_10policy_hubIfyN4cuda3__47minimumIfEEE10Policy1000EPfSB_iS8_ffNS5_3std3__410__identityEEEvT0_T1_T2_T3_T4_T6_,"ax",@progbits
	.align	128
        .global         _ZN3cub18CUB_300001_SM_10006detail6reduce28DeviceReduceSingleTileKernelINS2_10policy_hubIfyN4cuda3__47minimumIfEEE10Policy1000EPfSB_iS8_ffNS5_3std3__410__identityEEEvT0_T1_T2_T3_T4_T6_
        .type           _ZN3cub18CUB_300001_SM_10006detail6reduce28DeviceReduceSingleTileKernelINS2_10policy_hubIfyN4cuda3__47minimumIfEEE10Policy1000EPfSB_iS8_ffNS5_3std3__410__identityEEEvT0_T1_T2_T3_T4_T6_,@function
        .size           _ZN3cub18CUB_300001_SM_10006detail6reduce28DeviceReduceSingleTileKernelINS2_10policy_hubIfyN4cuda3__47minimumIfEEE10Policy1000EPfSB_iS8_ffNS5_3std3__410__identityEEEvT0_T1_T2_T3_T4_T6_,(.L_x_791 - _ZN3cub18CUB_300001_SM_10006detail6reduce28DeviceReduceSingleTileKernelINS2_10policy_hubIfyN4cuda3__47minimumIfEEE10Policy1000EPfSB_iS8_ffNS5_3std3__410__identityEEEvT0_T1_T2_T3_T4_T6_)
        .other          _ZN3cub18CUB_300001_SM_10006detail6reduce28DeviceReduceSingleTileKernelINS2_10policy_hubIfyN4cuda3__47minimumIfEEE10Policy1000EPfSB_iS8_ffNS5_3std3__410__identityEEEvT0_T1_T2_T3_T4_T6_,@"STO_CUDA_ENTRY STV_DEFAULT"
_ZN3cub18CUB_300001_SM_10006detail6reduce28DeviceReduceSingleTileKernelINS2_10policy_hubIfyN4cuda3__47minimumIfEEE10Policy1000EPfSB_iS8_ffNS5_3std3__410__identityEEEvT0_T1_T2_T3_T4_T6_:
.text._ZN3cub18CUB_300001_SM_10006detail6reduce28DeviceReduceSingleTileKernelINS2_10policy_hubIfyN4cuda3__47minimumIfEEE10Policy1000EPfSB_iS8_ffNS5_3std3__410__identityEEEvT0_T1_T2_T3_T4_T6_:
        /* <DEDUP_REMOVED lines=13> */
.L_x_316:
        /* <DEDUP_REMOVED lines=16> */
.L_x_321:
[----:B------:R-:W-:Y:S05]  /*01d0*/  BSYNC.RECONVERGENT B1 ;  /* 0x0000000000017941 */ /* 0x000fea0003800200 */
.L_x_320:
        /* <DEDUP_REMOVED lines=16> */
.L_x_326:
        /* <DEDUP_REMOVED lines=10> */
.L_x_325:
[----:B------:R-:W-:Y:S05]  /*0380*/  BSYNC.RECONVERGENT B2 ;  /* 0x0000000000027941 */ /* 0x000fea0003800200 */
.L_x_324:
        /* <DEDUP_REMOVED lines=8> */
.L_x_329:
        /* <DEDUP_REMOVED lines=59> */
.L_x_328:
[----:B------:R-:W-:Y:S05]  /*07c0*/  BSYNC.RECONVERGENT B2 ;  /* 0x0000000000027941 */ /* 0x000fea0003800200 */
.L_x_327:
        /* <DEDUP_REMOVED lines=34> */
.L_x_331:
[----:B------:R-:W-:Y:S05]  /*09f0*/  BSYNC.RECONVERGENT B2 ;  /* 0x0000000000027941 */ /* 0x000fea0003800200 */
.L_x_330:
        /* <DEDUP_REMOVED lines=16> */
.L_x_323:
[----:B------:R-:W-:Y:S05]  /*0b00*/  BSYNC.RECONVERGENT B1 ;  /* 0x0000000000017941 */ /* 0x000fea0003800200 */
.L_x_322:
[----:B------:R-:W-:Y:S01]  /*0b10*/  ISETP.GE.AND P0, PT, R20, 0x100, PT ;  /* 0x000001001400780c */ /* 0x000fe20003f06270 */
[----:B-----5:R-:W-:-:S12]  /*0b20*/  IMAD.MOV.U32 R9, RZ, RZ, R0 ;  /* 0x000000ffff097224 */ /* 0x020fd800078e0000 */
[----:B------:R-:W-:Y:S05]  /*0b30*/  @!P0 BRA `(.L_x_332) ;  /* 0x0000000000dc8947 */ /* 0x000fea0003800000 */
[----:B0-----:R-:W0:Y:S01]  /*0b40*/  S2R R2, SR_LANEID ;  /* 0x0000000000027919 */ /* 0x001e220000000000 */
[----:B------:R-:W1:Y:S02]  /*0b50*/  SHFL.DOWN PT, R0, R9, 0x1, 0x1f ;  /* 0x08201f0009007f89 */ /* 0x000e6400000e0000 */
[CC--:B-1----:R-:W-:Y:S02]  /*0b60*/  FSETP.GEU.AND P1, PT, R9.reuse, R0.reuse, PT ;  /* 0x000000000900720b */ /* 0x0c2fe40003f2e000 */
[----:B0-----:R-:W-:Y:S02]  /*0b70*/  ISETP.GT.AND P0, PT, R2, 0x1e, PT ;  /* 0x0000001e0200780c */ /* 0x001fe40003f04270 */
[----:B------:R-:W-:-:S04]  /*0b80*/  FSEL R0, R9, R0, !P1 ;  /* 0x0000000009007208 */ /* 0x000fc80004800000 */
[----:B------:R-:W-:Y:S02]  /*0b90*/  FSEL R0, R9, R0, P0 ;  /* 0x0000000009007208 */ /* 0x000fe40000000000 */
[----:B------:R-:W-:-:S03]  /*0ba0*/  ISETP.GT.AND P0, PT, R2, 0x1d, PT ;  /* 0x0000001d0200780c */ /* 0x000fc60003f04270 */
[----:B------:R-:W0:Y:S02]  /*0bb0*/  SHFL.DOWN PT, R3, R0, 0x2, 0x1f ;  /* 0x08401f0000037f89 */ /* 0x000e2400000e0000 */
[----:B0-----:R-:W-:-:S08]  /*0bc0*/  FSETP.GEU.AND P1, PT, R0, R3, PT ;  /* 0x000000030000720b */ /* 0x001fd00003f2e000 */
[----:B------:R-:W-:Y:S02]  /*0bd0*/  @!P0 FSEL R0, R0, R3, !P1 ;  /* 0x0000000300008208 */ /* 0x000fe40004800000 */
[----:B------:R-:W-:-:S03]  /*0be0*/  ISETP.GT.AND P0, PT, R2, 0x1b, PT ;  /* 0x0000001b0200780c */ /* 0x000fc60003f04270 */
[----:B------:R-:W0:Y:S02]  /*0bf0*/  SHFL.DOWN PT, R3, R0, 0x4, 0x1f ;  /* 0x08801f0000037f89 */ /* 0x000e2400000e0000 */
[----:B0-----:R-:W-:-:S08]  /*0c00*/  FSETP.GEU.AND P1, PT, R0, R3, PT ;  /* 0x000000030000720b */ /* 0x001fd00003f2e000 */
[----:B------:R-:W-:Y:S02]  /*0c10*/  @!P0 FSEL R0, R0, R3, !P1 ;  /* 0x0000000300008208 */ /* 0x000fe40004800000 */
[C---:B------:R-:W-:Y:S02]  /*0c20*/  ISETP.NE.AND P0, PT, R2.reuse, RZ, PT ;  /* 0x000000ff0200720c */ /* 0x040fe40003f05270 */
[----:B------:R-:W-:Y:S01]  /*0c30*/  ISETP.GT.AND P1, PT, R2, 0x17, PT ;  /* 0x000000170200780c */ /* 0x000fe20003f24270 */
[----:B------:R-:W0:Y:S10]  /*0c40*/  SHFL.DOWN PT, R3, R0, 0x8, 0x1f ;  /* 0x09001f0000037f89 */ /* 0x000e3400000e0000 */
[----:B------:R-:W1:Y:S01]  /*0c50*/  @!P0 S2R R5, SR_CgaCtaId ;  /* 0x0000000000058919 */ /* 0x000e620000008800 */
[----:B------:R-:W-:-:S02]  /*0c60*/  @!P0 MOV R4, 0x400 ;  /* 0x0000040000048802 */ /* 0x000fc40000000f00 */
[----:B0-----:R-:W-:-:S04]  /*0c70*/  FSETP.GEU.AND P2, PT, R0, R3, PT ;  /* 0x000000030000720b */ /* 0x001fc80003f4e000 */
[----:B------:R-:W-:Y:S02]  /*0c80*/  @!P1 FSEL R0, R0, R3, !P2 ;  /* 0x0000000300009208 */ /* 0x000fe40005000000 */
[----:B------:R-:W-:Y:S02]  /*0c90*/  ISETP.GT.AND P1, PT, R2, 0xf, PT ;  /* 0x0000000f0200780c */ /* 0x000fe40003f24270 */
[----:B------:R-:W-:Y:S01]  /*0ca0*/  @!P0 SHF.R.U32.HI R2, RZ, 0x3, R7 ;  /* 0x00000003ff028819 */ /* 0x000fe20000011607 */
[----:B------:R-:W0:Y:S03]  /*0cb0*/  SHFL.DOWN PT, R3, R0, 0x10, 0x1f ;  /* 0x0a001f0000037f89 */ /* 0x000e2600000e0000 */
        /* <DEDUP_REMOVED lines=31> */
.L_x_332:
        /* <DEDUP_REMOVED lines=22> */
[----:B------:R-:W-:Y:S02]  /*1010*/  ISETP.NE.AND P0, PT, R4, RZ, PT ;  /* 0x000000ff0400720c */ /* 0x000fe40003f05270 */
[----:B------:R-:W-:Y:S01]  /*1020*/  ISETP.GT.AND P1, PT, R2, R5, PT ;  /* 0x000000050200720c */ /* 0x000fe20003f24270 */
[----:B------:R-:W0:Y:S01]  /*1030*/  SHFL.DOWN PT, R0, R9, 0x8, R5 ;  /* 0x0900000009007989 */ /* 0x000e2200000e0005 */
[----:B------:R-:W-:-:S09]  /*1040*/  VIADD R2, R4, 0x10 ;  /* 0x0000001004027836 */ /* 0x000fd20000000000 */
        /* <DEDUP_REMOVED lines=45> */
.L_x_319:
        /* <DEDUP_REMOVED lines=44> */
.L_x_336:
        /* <DEDUP_REMOVED lines=44> */
.L_x_334:
        /* <DEDUP_REMOVED lines=20> */
.L_x_340:
        /* <DEDUP_REMOVED lines=9> */
.L_x_339:
[----:B------:R-:W-:Y:S05]  /*1a70*/  BSYNC.RECONVERGENT B2 ;  /* 0x0000000000027941 */ /* 0x000fea0003800200 */
.L_x_338:
        /* <DEDUP_REMOVED lines=16> */
.L_x_343:
        /* <DEDUP_REMOVED lines=62> */
.L_x_342:
[----:B------:R-:W-:Y:S05]  /*1f60*/  BSYNC.RECONVERGENT B2 ;  /* 0x0000000000027941 */ /* 0x000fea0003800200 */
.L_x_341:
        /* <DEDUP_REMOVED lines=34> */
[CC--:B------:R-:W-:Y:S02]  /*2190*/  FSETP.GEU.AND P1, PT, R4.reuse, R25.reuse, PT ;  /* 0x000000190400720b */ /* 0x0c0fe40003f2e000 */
[----:B------:R-:W-:Y:S02]  /*21a0*/  PLOP3.LUT P0, PT, PT, PT, PT, 0x8, 0x80 ;  /* 0x000000000080781c */ /* 0x000fe40003f0e170 */
[----:B------:R-:W-:-:S11]  /*21b0*/  FSEL R21, R4, R25, !P1 ;  /* 0x0000001904157208 */ /* 0x000fd60004800000 */
.L_x_345:
[----:B------:R-:W-:Y:S05]  /*21c0*/  BSYNC.RECONVERGENT B2 ;  /* 0x0000000000027941 */ /* 0x000fea0003800200 */
.L_x_344:
        /* <DEDUP_REMOVED lines=16> */
.L_x_337:
[----:B------:R-:W-:Y:S05]  /*22d0*/  BSYNC.RECONVERGENT B1 ;  /* 0x0000000000017941 */ /* 0x000fea0003800200 */
.L_x_335:
[----:B------:R-:W0:Y:S01]  /*22e0*/  S2R R3, SR_LANEID ;  /* 0x0000000000037919 */ /* 0x000e220000000000 */
[----:B------:R-:W1:Y:S02]  /*22f0*/  SHFL.DOWN PT, R2, R21, 0x1, 0x1f ;  /* 0x08201f0015027f89 */ /* 0x000e6400000e0000 */
[----:B-1----:R-:W-:Y:S02]  /*2300*/  FSETP.GEU.AND P0, PT, R21, R2, PT ;  /* 0x000000021500720b */ /* 0x002fe40003f0e000 */
[C---:B0-----:R-:W-:Y:S02]  /*2310*/  ISETP.GT.AND P1, PT, R3.reuse, 0x1e, PT ;  /* 0x0000001e0300780c */ /* 0x041fe40003f24270 */
[----:B------:R-:W-:-:S11]  /*2320*/  ISETP.GT.AND P2, PT, R3, 0x17, PT ;  /* 0x000000170300780c */ /* 0x000fd60003f44270 */
[----:B------:R-:W-:Y:S02]  /*2330*/  @!P1 FSEL R21, R21, R2, !P0 ;  /* 0x0000000215159208 */ /* 0x000fe40004000000 */
        /* <DEDUP_REMOVED lines=8> */
[----:B------:R-:W-:-:S03]  /*23c0*/  ISETP.NE.AND P0, PT, R3, RZ, PT ;  /* 0x000000ff0300720c */ /* 0x000fc60003f05270 */
        /* <DEDUP_REMOVED lines=39> */
.L_x_318:
        /* <DEDUP_REMOVED lines=12> */
.L_x_348:
[----:B------:R-:W-:Y:S05]  /*2700*/  BSYNC.RECONVERGENT B1 ;  /* 0x0000000000017941 */ /* 0x000fea0003800200 */
.L_x_347:
        /* <DEDUP_REMOVED lines=16> */
.L_x_353:
        /* <DEDUP_REMOVED lines=10> */
.L_x_352:
[----:B------:R-:W-:Y:S05]  /*28b0*/  BSYNC.RECONVERGENT B2 ;  /* 0x0000000000027941 */ /* 0x000fea0003800200 */
.L_x_351:
        /* <DEDUP_REMOVED lines=8> */
.L_x_356:
        /* <DEDUP_REMOVED lines=59> */
.L_x_355:
[----:B------:R-:W-:Y:S05]  /*2cf0*/  BSYNC.RECONVERGENT B2 ;  /* 0x0000000000027941 */ /* 0x000fea0003800200 */
.L_x_354:
        /* <DEDUP_REMOVED lines=34> */
.L_x_358:
[----:B------:R-:W-:Y:S05]  /*2f20*/  BSYNC.RECONVERGENT B2 ;  /* 0x0000000000027941 */ /* 0x000fea0003800200 */
.L_x_357:
        /* <DEDUP_REMOVED lines=16> */
.L_x_350:
[----:B------:R-:W-:Y:S05]  /*3030*/  BSYNC.RECONVERGENT B1 ;  /* 0x0000000000017941 */ /* 0x000fea0003800200 */
.L_x_349:
[----:B------:R-:W-:Y:S01]  /*3040*/  ISETP.GE.AND P0, PT, R20, 0x100, PT ;  /* 0x000001001400780c */ /* 0x000fe20003f06270 */
[----:B-----5:R-:W-:-:S12]  /*3050*/  IMAD.MOV.U32 R5, RZ, RZ, R0 ;  /* 0x000000ffff057224 */ /* 0x020fd800078e0000 */
[----:B------:R-:W-:Y:S05]  /*3060*/  @!P0 BRA `(.L_x_359) ;  /* 0x0000000000dc8947 */ /* 0x000fea0003800000 */
[----:B0-----:R-:W0:Y:S01]  /*3070*/  S2R R2, SR_LANEID ;  /* 0x0000000000027919 */ /* 0x001e220000000000 */
[----:B------:R-:W1:Y:S02]  /*3080*/  SHFL.DOWN PT, R0, R5, 0x1, 0x1f ;  /* 0x08201f0005007f89 */ /* 0x000e6400000e0000 */
[CC--:B-1----:R-:W-:Y:S02]  /*3090*/  FSETP.GEU.AND P0, PT, R5.reuse, R0.reuse, PT ;  /* 0x000000000500720b */ /* 0x0c2fe40003f0e000 */
[C---:B0-----:R-:W-:Y:S02]  /*30a0*/  ISETP.GT.AND P1, PT, R2.reuse, 0x1e, PT ;  /* 0x0000001e0200780c */ /* 0x041fe40003f24270 */
[C---:B------:R-:W-:Y:S02]  /*30b0*/  FSEL R0, R5.reuse, R0, !P0 ;  /* 0x0000000005007208 */ /* 0x040fe40004000000 */
[----:B------:R-:W-:Y:S02]  /*30c0*/  ISETP.GT.AND P2, PT, R2, 0x17, PT ;  /* 0x000000170200780c */ /* 0x000fe40003f44270 */
[----:B------:R-:W-:-:S02]  /*30d0*/  FSEL R0, R5, R0, P1 ;  /* 0x0000000005007208 */ /* 0x000fc40000800000 */
        /* <DEDUP_REMOVED lines=48> */
.L_x_359:
        /* <DEDUP_REMOVED lines=71> */
.L_x_346:
        /* <DEDUP_REMOVED lines=29> */
[CC--:B------:R-:W-:Y:S02]  /*3a20*/  FSETP.GEU.AND P0, PT, R4.reuse, R5.reuse, PT ;  /* 0x000000050400720b */ /* 0x0c0fe40003f0e000 */
[CC--:B------:R-:W-:Y:S02]  /*3a30*/  FSETP.GEU.AND P1, PT, R13.reuse, R14.reuse, PT ;  /* 0x0000000e0d00720b */ /* 0x0c0fe40003f2e000 */
        /* <DEDUP_REMOVED lines=10> */
[CC--:B------:R-:W-:Y:S02]  /*3ae0*/  FSETP.GEU.AND P0, PT, R4.reuse, R7.reuse, PT ;  /* 0x000000070400720b */ /* 0x0c0fe40003f0e000 */
[CC--:B------:R-:W-:Y:S02]  /*3af0*/  FSETP.GEU.AND P3, PT, R15.reuse, R18.reuse, PT ;  /* 0x000000120f00720b */ /* 0x0c0fe40003f6e000 */
        /* <DEDUP_REMOVED lines=12> */
.L_x_362:
        /* <DEDUP_REMOVED lines=36> */
[-C--:B------:R-:W-:Y:S01]  /*3e00*/  FSETP.GEU.AND P2, PT, R24, R15.reuse, PT ;  /* 0x0000000f1800720b */ /* 0x080fe20003f4e000 */
[----:B-1----:R-:W-:Y:S01]  /*3e10*/  IMAD.IADD R4, R20, 0x1, -R11 ;  /* 0x0000000114047824 */ /* 0x002fe200078e0a0b */
        /* <DEDUP_REMOVED lines=18> */
.L_x_360:
        /* <DEDUP_REMOVED lines=20> */
.L_x_366:
        /* <DEDUP_REMOVED lines=9> */
.L_x_365:
[----:B------:R-:W-:Y:S05]  /*4110*/  BSYNC.RECONVERGENT B2 ;  /* 0x0000000000027941 */ /* 0x000fea0003800200 */
.L_x_364:
        /* <DEDUP_REMOVED lines=16> */
.L_x_369:
        /* <DEDUP_REMOVED lines=62> */
.L_x_368:
[----:B------:R-:W-:Y:S05]  /*4600*/  BSYNC.RECONVERGENT B2 ;  /* 0x0000000000027941 */ /* 0x000fea0003800200 */
.L_x_367:
        /* <DEDUP_REMOVED lines=10> */
[----:B------:R-:W5:Y:S04]  /*46b0*/  LDG.E.CONSTANT R20, desc[UR6][R2.64+0x1000] ;  /* 0x0010000602147981 */ /* 0x000f68000c1e9900 */
[----:B------:R1:W5:Y:S01]  /*46c0*/  LDG.E.CONSTANT R22, desc[UR6][R2.64+0x1400] ;  /* 0x0014000602167981 */ /* 0x000362000c1e9900 */
[----:B0-----:R-:W-:-:S06]  /*46d0*/  IMAD.WIDE.U32 R4, R11, 0x4, R6 ;  /* 0x000000040b047825 */ /* 0x001fcc00078e0006 */
[----:B------:R-:W2:Y:S01]  /*46e0*/  LDG.E.CONSTANT R5, desc[UR6][R4.64] ;  /* 0x0000000604057981 */ /* 0x000ea2000c1e9900 */
[----:B------:R-:W-:-:S06]  /*46f0*/  IMAD.WIDE.U32 R6, R13, 0x4, R6 ;  /* 0x000000040d067825 */ /* 0x000fcc00078e0006 */
[----:B------:R-:W5:Y:S01]  /*4700*/  LDG.E.CONSTANT R6, desc[UR6][R6.64] ;  /* 0x0000000606067981 */ /* 0x000f62000c1e9900 */
[----:B-1----:R-:W-:Y:S01]  /*4710*/  IADD3 R2, P2, PT, R2, 0x2000, RZ ;  /* 0x0000200002027810 */ /* 0x002fe20007f5e0ff */
[----:B------:R-:W-:Y:S02]  /*4720*/  VIADD R10, R10, 0x800 ;  /* 0x000008000a0a7836 */ /* 0x000fe40000000000 */
[----:B------:R-:W-:Y:S02]  /*4730*/  VIADD R11, R11, 0x800 ;  /* 0x000008000b0b7836 */ /* 0x000fe40000000000 */
        /* <DEDUP_REMOVED lines=18> */
.L_x_371:
[----:B------:R-:W-:Y:S05]  /*4860*/  BSYNC.RECONVERGENT B2 ;  /* 0x0000000000027941 */ /* 0x000fea0003800200 */
.L_x_370:
        /* <DEDUP_REMOVED lines=16> */
.L_x_363:
[----:B------:R-:W-:Y:S05]  /*4970*/  BSYNC.RECONVERGENT B1 ;  /* 0x0000000000017941 */ /* 0x000fea0003800200 */
.L_x_361:
[----:B------:R-:W0:Y:S01]  /*4980*/  S2R R4, SR_LANEID ;  /* 0x0000000000047919 */ /* 0x000e220000000000 */
[----:B------:R-:W-:-:S05]  /*4990*/  IMAD.MOV.U32 R3, RZ, RZ, R8 ;  /* 0x000000ffff037224 */ /* 0x000fca00078e0008 */
        /* <DEDUP_REMOVED lines=52> */
.L_x_333:
[----:B------:R-:W-:Y:S05]  /*4ce0*/  BSYNC.RECONVERGENT B0 ;  /* 0x0000000000007941 */ /* 0x000fea0003800200 */
.L_x_317:
[----:B------:R-:W-:Y:S05]  /*4cf0*/  @P0 EXIT ;  /* 0x000000000000094d */ /* 0x000fea0003800000 */
[----:B------:R-:W0:Y:S01]  /*4d00*/  LDCU UR4, c[0x0][0x398] ;  /* 0x00007300ff0477ac */ /* 0x000e220008000800 */
[----:B------:R-:W1:Y:S01]  /*4d10*/  LDC.64 R4, c[0x0][0x388] ;  /* 0x0000e200ff047b82 */ /* 0x000e620000000a00 */
[----:B0-----:R-:W-:-:S04]  /*4d20*/  FSETP.GT.AND P0, PT, R2, UR4, PT ;  /* 0x0000000402007c0b */ /* 0x001fc8000bf04000 */
[----:B------:R-:W-:-:S05]  /*4d30*/  FSEL R3, R2, UR4, !P0 ;  /* 0x0000000402037c08 */ /* 0x000fca000c000000 */
[----:B-1----:R-:W-:Y:S01]  /*4d40*/  STG.E desc[UR6][R4.64], R3 ;  /* 0x0000000304007986 */ /* 0x002fe2000c101906 */
[----:B------:R-:W-:Y:S05]  /*4d50*/  EXIT ;  /* 0x000000000000794d */ /* 0x000fea0003800000 */
.L_x_372:
        /* <DEDUP_REMOVED lines=10> */
.L_x_791:


//--------------------- .text._ZN3cub18CUB_300001_SM_10006detail6reduce18DeviceReduceKernelINS2_10policy_hubIfyN4cuda3__47minimumIfEEE10Policy1000EPfyS8_fNS5_3std3__410__identityEEEvT0_PT3_T1_NS0_13GridEvenShareISI_EET2_T4_ --------------------------
	.section	.text._ZN3cub18CUB_300001_SM_10006detail6reduce18DeviceReduceKernelINS2_10policy_hubIfyN4cuda3__47minimumIfEEE10Policy1000EPfyS8_fNS5_3std3__410__identityEEEvT0_PT3_T1_NS0_13GridEvenShareISI_EET2_T4_,"ax",@progbits
	.align	128
        .global         _ZN3cub18CUB_300001_SM_10006detail6reduce18DeviceReduceKernelINS2_10policy_hubIfyN4cuda3__47minimumIfEEE10Policy1000EPfyS8_fNS5_3std3__410__identityEEEvT0_PT3_T1_NS0_13GridEvenShareISI_EET2_T4_
        .type           _ZN3cub18CUB_300001_SM_10006detail6reduce18DeviceReduceKernelINS2_10policy_hubIfyN4cuda3__47minimumIfEEE10Policy1000EPfyS8_fNS5_3std3__410__identityEEEvT0_PT3_T1_NS0_13GridEvenShareISI_EET2_T4_,@function
        .size           _ZN3cub18CUB_300001_SM_10006detail6reduce18DeviceReduceKernelINS2_10policy_hubIfyN4cuda3__47minimumIfEEE10Policy1000EPfyS8_fNS5_3std3__410__identityEEEvT0_PT3_T1_NS0_13GridEvenShareISI_EET2_T4_,(.L_x_792 - _ZN3cub18CUB_300001_SM_10006detail6reduce18DeviceReduceKernelINS2_10policy_hubIfyN4cuda3__47minimumIfEEE10Policy1000EPfyS8_fNS5_3std3__410__identityEEEvT0_PT3_T1_NS0_13GridEvenShareISI_EET2_T4_)
        .other          _ZN3cub18CUB_300001_SM_10006detail6reduce18DeviceReduceKernelINS2_10policy_hubIfyN4cuda3__47minimumIfEEE10Policy1000EPfyS8_fNS5_3std3__410__identityEEEvT0_PT3_T1_NS0_13GridEvenShareISI_EET2_T4_,@"STO_CUDA_ENTRY STV_DEFAULT"
_ZN3cub18CUB_300001_SM_10006detail6reduce18DeviceReduceKernelINS2_10policy_hubIfyN4cuda3__47minimumIfEEE10Policy1000EPfyS8_fNS5_3std3__410__identityEEEvT0_PT3_T1_NS0_13GridEvenShareISI_EET2_T4_:
.text._ZN3cub18CUB_300001_SM_10006detail6reduce18DeviceReduceKernelINS2_10policy_hubIfyN4cuda3__47minimumIfEEE10Policy1000EPfyS8_fNS5_3std3__410__identityEEEvT0_PT3_T1_NS0_13GridEvenShareISI_EET2_T4_:
        /* <DEDUP_REMOVED lines=32> */
.L_x_377:
[----:B------:R-:W-:Y:S05]  /*0200*/  BSYNC.RECONVERGENT B1 ;  /* 0x0000000000017941 */ /* 0x000fea0003800200 */
.L_x_376:
        /* <DEDUP_REMOVED lines=19> */
.L_x_382:
        /* <DEDUP_REMOVED lines=11> */
.L_x_381:
[----:B------:R-:W-:Y:S05]  /*03f0*/  BSYNC.RECONVERGENT B2 ;  /* 0x0000000000027941 */ /* 0x000fea0003800200 */
.L_x_380:
        /* <DEDUP_REMOVED lines=8> */
.L_x_385:
        /* <DEDUP_REMOVED lines=70> */
.L_x_384:
[----:B------:R-:W-:Y:S05]  /*08e0*/  BSYNC.RECONVERGENT B2 ;  /* 0x0000000000027941 */ /* 0x000fea0003800200 */
.L_x_383:
        /* <DEDUP_REMOVED lines=40> */
.L_x_387:
[----:B------:R-:W-:Y:S05]  /*0b70*/  BSYNC.RECONVERGENT B2 ;  /* 0x0000000000027941 */ /* 0x000fea0003800200 */
.L_x_386:
        /* <DEDUP_REMOVED lines=19> */
.L_x_379:
[----:B------:R-:W-:Y:S05]  /*0cb0*/  BSYNC.RECONVERGENT B1 ;  /* 0x0000000000017941 */ /* 0x000fea0003800200 */
.L_x_378:
[----:B------:R-:W-:-:S13]  /*0cc0*/  ISETP.GE.AND P0, PT, R7, 0x100, PT ;  /* 0x000001000700780c */ /* 0x000fda0003f06270 */
[----:B------:R-:W-:Y:S05]  /*0cd0*/  @!P0 BRA `(.L_x_388) ;  /* 0x0000000000dc8947 */ /* 0x000fea0003800000 */
[----:B0-----:R-:W0:Y:S01]  /*0ce0*/  S2R R2, SR_LANEID ;  /* 0x0000000000027919 */ /* 0x001e220000000000 */
[----:B-----5:R-:W1:Y:S02]  /*0cf0*/  SHFL.DOWN PT, R0, R9, 0x1, 0x1f ;  /* 0x08201f0009007f89 */ /* 0x020e6400000e0000 */
        /* <DEDUP_REMOVED lines=53> */
.L_x_388:
        /* <DEDUP_REMOVED lines=71> */
.L_x_375:
        /* <DEDUP_REMOVED lines=61> */
.L_x_392:
        /* <DEDUP_REMOVED lines=47> */
[-C--:B------:R-:W-:Y:S02]  /*1b80*/  FSETP.GEU.AND P2, PT, R8, R5.reuse, PT ;  /* 0x000000050800720b */ /* 0x080fe40003f4e000 */
[----:B------:R-:W-:Y:S02]  /*1b90*/  ISETP.GE.U32.AND.EX P0, PT, R4, UR12, PT, P0 ;  /* 0x0000000c04007c0c */ /* 0x000fe4000bf06100 */
[----:B------:R-:W-:-:S02]  /*1ba0*/  FSEL R5, R8, R5, !P2 ;  /* 0x0000000508057208 */ /* 0x000fc40005000000 */
[----:B------:R-:W-:Y:S02]  /*1bb0*/  LEA R20, P1, R9, R20, 0x2 ;  /* 0x0000001409147211 */ /* 0x000fe400078210ff */
[-C--:B------:R-:W-:Y:S02]  /*1bc0*/  FSETP.GEU.AND P2, PT, R5, R7.reuse, PT ;  /* 0x000000070500720b */ /* 0x080fe40003f4e000 */
        /* <DEDUP_REMOVED lines=10> */
.L_x_391:
        /* <DEDUP_REMOVED lines=27> */
.L_x_396:
        /* <DEDUP_REMOVED lines=11> */
.L_x_395:
[----:B------:R-:W-:Y:S05]  /*1ed0*/  BSYNC.RECONVERGENT B2 ;  /* 0x0000000000027941 */ /* 0x000fea0003800200 */
.L_x_394:
        /* <DEDUP_REMOVED lines=12> */
.L_x_399:
        /* <DEDUP_REMOVED lines=53> */
.L_x_398:
[----:B------:R-:W-:Y:S05]  /*22f0*/  BSYNC.RECONVERGENT B2 ;  /* 0x0000000000027941 */ /* 0x000fea0003800200 */
.L_x_397:
        /* <DEDUP_REMOVED lines=32> */
.L_x_401:
[----:B------:R-:W-:Y:S05]  /*2500*/  BSYNC.RECONVERGENT B2 ;  /* 0x0000000000027941 */ /* 0x000fea0003800200 */
.L_x_400:
        /* <DEDUP_REMOVED lines=14> */
.L_x_393:
[----:B------:R-:W-:Y:S05]  /*25f0*/  BSYNC.RECONVERGENT B1 ;  /* 0x0000000000017941 */ /* 0x000fea0003800200 */
.L_x_390:
[----:B------:R-:W0:Y:S01]  /*2600*/  S2R R2, SR_LANEID ;  /* 0x0000000000027919 */ /* 0x000e220000000000 */
[----:B------:R-:W1:Y:S01]  /*2610*/  SHFL.DOWN PT, R0, R21, 0x1, 0x1f ;  /* 0x08201f0015007f89 */ /* 0x000e6200000e0000 */
[----:B------:R-:W2:Y:S01]  /*2620*/  S2R R5, SR_TID.X ;  /* 0x0000000000057919 */ /* 0x000ea20000002100 */
        /* <DEDUP_REMOVED lines=19> */
[----:B--2---:R-:W-:Y:S01]  /*2760*/  @!P0 SHF.R.U32.HI R2, RZ, 0x3, R5 ;  /* 0x00000003ff028819 */ /* 0x004fe20000011605 */
        /* <DEDUP_REMOVED lines=32> */
.L_x_374:
        /* <DEDUP_REMOVED lines=20> */
.L_x_404:
[----:B------:R-:W-:Y:S05]  /*2ab0*/  BSYNC.RECONVERGENT B1 ;  /* 0x0000000000017941 */ /* 0x000fea0003800200 */
.L_x_403:
        /* <DEDUP_REMOVED lines=19> */
.L_x_409:
        /* <DEDUP_REMOVED lines=11> */
.L_x_408:
[----:B------:R-:W-:Y:S05]  /*2ca0*/  BSYNC.RECONVERGENT B2 ;  /* 0x0000000000027941 */ /* 0x000fea0003800200 */
.L_x_407:
        /* <DEDUP_REMOVED lines=9> */
.L_x_412:
        /* <DEDUP_REMOVED lines=70> */
.L_x_411:
[----:B------:R-:W-:Y:S05]  /*31a0*/  BSYNC.RECONVERGENT B2 ;  /* 0x0000000000027941 */ /* 0x000fea0003800200 */
.L_x_410:
        /* <DEDUP_REMOVED lines=40> */
.L_x_414:
[----:B------:R-:W-:Y:S05]  /*3430*/  BSYNC.RECONVERGENT B2 ;  /* 0x0000000000027941 */ /* 0x000fea0003800200 */
.L_x_413:
        /* <DEDUP_REMOVED lines=19> */
.L_x_406:
[----:B------:R-:W-:Y:S05]  /*3570*/  BSYNC.RECONVERGENT B1 ;  /* 0x0000000000017941 */ /* 0x000fea0003800200 */
.L_x_405:
[----:B------:R-:W-:Y:S01]  /*3580*/  UISETP.GE.AND UP0, UPT, UR7, 0x100, UPT ;  /* 0x000001000700788c */ /* 0x000fe2000bf06270 */
[----:B-----5:R-:W-:-:S08]  /*3590*/  IMAD.MOV.U32 R5, RZ, RZ, R6 ;  /* 0x000000ffff057224 */ /* 0x020fd000078e0006 */
[----:B------:R-:W-:Y:S05]  /*35a0*/  BRA.U !UP0, `(.L_x_415) ;  /* 0x0000000108d87547 */ /* 0x000fea000b800000 */
[----:B------:R-:W1:Y:S01]  /*35b0*/  S2R R4, SR_LANEID ;  /* 0x0000000000047919 */ /* 0x000e620000000000 */
[----:B0-----:R-:W0:Y:S02]  /*35c0*/  SHFL.DOWN PT, R2, R5, 0x1, 0x1f ;  /* 0x08201f0005027f89 */ /* 0x001e2400000e0000 */
[CC--:B0-----:R-:W-:Y:S02]  /*35d0*/  FSETP.GEU.AND P0, PT, R5.reuse, R2.reuse, PT ;  /* 0x000000020500720b */ /* 0x0c1fe40003f0e000 */
[C---:B-1----:R-:W-:Y:S02]  /*35e0*/  ISETP.GT.AND P1, PT, R4.reuse, 0x1e, PT ;  /* 0x0000001e0400780c */ /* 0x042fe40003f24270 */
        /* <DEDUP_REMOVED lines=50> */
.L_x_415:
        /* <DEDUP_REMOVED lines=78> */
.L_x_402:
        /* <DEDUP_REMOVED lines=72> */
.L_x_418:
        /* <DEDUP_REMOVED lines=62> */
[CC--:B------:R-:W-:Y:S02]  /*4650*/  FSETP.GEU.AND P0, PT, R21.reuse, R6.reuse, PT ;  /* 0x000000061500720b */ /* 0x0c0fe40003f0e000 */
        /* <DEDUP_REMOVED lines=9> */
.L_x_417:
        /* <DEDUP_REMOVED lines=26> */
.L_x_422:
        /* <DEDUP_REMOVED lines=11> */
.L_x_421:
[----:B------:R-:W-:Y:S05]  /*4940*/  BSYNC.RECONVERGENT B2 ;  /* 0x0000000000027941 */ /* 0x000fea0003800200 */
.L_x_420:
        /* <DEDUP_REMOVED lines=13> */
.L_x_425:
        /* <DEDUP_REMOVED lines=53> */
.L_x_424:
[----:B------:R-:W-:Y:S05]  /*4d70*/  BSYNC.RECONVERGENT B2 ;  /* 0x0000000000027941 */ /* 0x000fea0003800200 */
.L_x_423:
        /* <DEDUP_REMOVED lines=32> */
.L_x_427:
[----:B------:R-:W-:Y:S05]  /*4f80*/  BSYNC.RECONVERGENT B2 ;  /* 0x0000000000027941 */ /* 0x000fea0003800200 */
.L_x_426:
        /* <DEDUP_REMOVED lines=14> */
.L_x_419:
[----:B------:R-:W-:Y:S05]  /*5070*/  BSYNC.RECONVERGENT B1 ;  /* 0x0000000000017941 */ /* 0x000fea0003800200 */
.L_x_416:
[----:B------:R-:W0:Y:S01]  /*5080*/  S2R R4, SR_LANEID ;  /* 0x0000000000047919 */ /* 0x000e220000000000 */
[----:B------:R-:W-:Y:S01]  /*5090*/  IMAD.MOV.U32 R3, RZ, RZ, R2 ;  /* 0x000000ffff037224 */ /* 0x000fe200078e0002 */
[----:B------:R-:W1:Y:S04]  /*50a0*/  S2R R6, SR_TID.X ;  /* 0x0000000000067919 */ /* 0x000e680000002100 */
[----:B------:R-:W2:Y:S01]  /*50b0*/  SHFL.DOWN PT, R0, R3, 0x1, 0x1f ;  /* 0x08201f0003007f89 */ /* 0x000ea200000e0000 */
[C---:B0-----:R-:W-:Y:S02]  /*50c0*/  ISETP.GT.AND P1, PT, R4.reuse, 0x1e, PT ;  /* 0x0000001e0400780c */ /* 0x041fe40003f24270 */
[----:B--2---:R-:W-:Y:S02]  /*50d0*/  FSETP.GEU.AND P0, PT, R3, R0, PT ;  /* 0x000000000300720b */ /* 0x004fe40003f0e000 */
[----:B------:R-:W-:-:S09]  /*50e0*/  ISETP.GT.AND P2, PT, R4, 0x17, PT ;  /* 0x000000170400780c */ /* 0x000fd20003f44270 */
        /* <DEDUP_REMOVED lines=11> */
[----:B------:R-:W2:Y:S01]  /*51a0*/  @!P0 S2R R5, SR_CgaCtaId ;  /* 0x0000000000058919 */ /* 0x000ea20000008800 */
[----:B-1----:R-:W-:-:S04]  /*51b0*/  @!P0 SHF.R.U32.HI R2, RZ, 0x3, R6 ;  /* 0x00000003ff028819 */ /* 0x002fc80000011606 */
[----:B------:R-:W-:Y:S02]  /*51c0*/  @!P0 LOP3.LUT R2, R2, 0x7c, RZ, 0xc0, !PT ;  /* 0x0000007c02028812 */ /* 0x000fe400078ec0ff */
[----:B0-----:R-:W-:-:S04]  /*51d0*/  FSETP.GEU.AND P1, PT, R3, R0, PT ;  /* 0x000000000300720b */ /* 0x001fc80003f2e000 */
[----:B------:R-:W-:Y:S02]  /*51e0*/  @!P2 FSEL R3, R3, R0, !P1 ;  /* 0x000000000303a208 */ /* 0x000fe40004800000 */
[----:B------:R-:W-:Y:S02]  /*51f0*/  ISETP.GT.AND P2, PT, R4, 0xf, PT ;  /* 0x0000000f0400780c */ /* 0x000fe40003f44270 */
[----:B------:R-:W-:Y:S01]  /*5200*/  @!P0 MOV R4, 0x400 ;  /* 0x0000040000048802 */ /* 0x000fe20000000f00 */
[----:B------:R-:W0:Y:S03]  /*5210*/  SHFL.DOWN PT, R0, R3, 0x10, 0x1f ;  /* 0x0a001f0003007f89 */ /* 0x000e2600000e0000 */
[----:B--2---:R-:W-:-:S05]  /*5220*/  @!P0 LEA R5, R5, R4, 0x18 ;  /* 0x0000000405058211 */ /* 0x004fca00078ec0ff */
        /* <DEDUP_REMOVED lines=28> */
.L_x_389:
[----:B------:R-:W-:Y:S05]  /*53f0*/  BSYNC.RECONVERGENT B0 ;  /* 0x0000000000007941 */ /* 0x000fea0003800200 */
.L_x_373:
[----:B------:R-:W-:Y:S05]  /*5400*/  @P0 EXIT ;  /* 0x000000000000094d */ /* 0x000fea0003800000 */
[----:B------:R-:W0:Y:S02]  /*5410*/  LDCU.64 UR4, c[0x0][0x388] ;  /* 0x00007100ff0477ac */ /* 0x000e240008000a00 */
[----:B0-----:R-:W-:-:S06]  /*5420*/  UIMAD.WIDE.U32 UR4, UR17, 0x4, UR4 ;  /* 0x00000004110478a5 */ /* 0x001fcc000f8e0004 */
[----:B------:R-:W-:Y:S02]  /*5430*/  IMAD.U32 R4, RZ, RZ, UR4 ;  /* 0x00000004ff047e24 */ /* 0x000fe4000f8e00ff */
[----:B------:R-:W-:-:S05]  /*5440*/  IMAD.U32 R5, RZ, RZ, UR5 ;  /* 0x00000005ff057e24 */ /* 0x000fca000f8e00ff */
[----:B------:R-:W-:Y:S01]  /*5450*/  STG.E desc[UR14][R4.64], R2 ;  /* 0x0000000204007986 */ /* 0x000fe2000c10190e */
[----:B------:R-:W-:Y:S05]  /*5460*/  EXIT ;  /* 0x000000000000794d */ /* 0x000fea0003800000 */
.L_x_428:
        /* <DEDUP_REMOVED lines=9> */
.L_x_792:


//--------------------- .text._ZN3cub18CUB_300001_SM_10006detail6reduce28DeviceReduceSingleTileKernelINS2_10policy_hubIfyN4cuda3__47minimumIfEEE10Policy1000EPfSB_yS8_ffNS5_3std3__410__identityEEEvT0_T1_T2_T3_T4_T6_ --------------------------
	.section	.text._ZN3cub18CUB_300001_SM_10006detail6reduce28DeviceReduceSingleTileKernelINS2_10policy_hubIfyN4cuda3__47minimumIfEEE10Policy1000EPfSB_yS8_ffNS5_3std3__410__identityEEEvT0_T1_T2_T3_T4_T6_,"ax",@progbits
	.align	128
        .global         _ZN3cub18CUB_300001_SM_10006detail6reduce28DeviceReduceSingleTileKernelINS2_10policy_hubIfyN4cuda3__47minimumIfEEE10Policy1000EPfSB_yS8_ffNS5_3std3__410__identityEEEvT0_T1_T2_T3_T4_T6_
        .type           _ZN3cub18CUB_300001_SM_10006detail6reduce28DeviceReduceSingleTileKernelINS2_10policy_hubIfyN4cuda3__47minimumIfEEE10Policy1000EPfSB_yS8_ffNS5_3std3__410__identityEEEvT0_T1_T2_T3_T4_T6_,@function
        .size           _ZN3cub18CUB_300001_SM_10006detail6reduce28DeviceReduceSingleTileKernelINS2_10policy_hubIfyN4cuda3__47minimumIfEEE10Policy1000EPfSB_yS8_ffNS5_3std3__410__identityEEEvT0_T1_T2_T3_T4_T6_,(.L_x_793 - _ZN3cub18CUB_300001_SM_10006detail6reduce28DeviceReduceSingleTileKernelINS2_10policy_hubIfyN4cuda3__47minimumIfEEE10Policy1000EPfSB_yS8_ffNS5_3std3__410__identityEEEvT0_T1_T2_T3_T4_T6_)
        .other          _ZN3cub18CUB_300001_SM_10006detail6reduce28DeviceReduceSingleTileKernelINS2_10policy_hubIfyN4cuda3__47minimumIfEEE10Policy1000EPfSB_yS8_ffNS5_3std3__410__identityEEEvT0_T1_T2_T3_T4_T6_,@"STO_CUDA_ENTRY STV_DEFAULT"
_ZN3cub18CUB_300001_SM_10006detail6reduce28DeviceReduceSingleTileKernelINS2_10policy_hubIfyN4cuda3__47minimumIfEEE10Policy1000EPfSB_yS8_ffNS5_3std3__410__identityEEEvT0_T1_T2_T3_T4_T6_:
.text._ZN3cub18CUB_300001_SM_10006detail6reduce28DeviceReduceSingleTileKernelINS2_10policy_hubIfyN4cuda3__47minimumIfEEE10Policy1000EPfSB_yS8_ffNS5_3std3__410__identityEEEvT0_T1_T2_T3_T4_T6_:
        /* <DEDUP_REMOVED lines=15> */
.L_x_429:
        /* <DEDUP_REMOVED lines=14> */
[----:B0-----:R-:W-:-:S06]  /*01d0*/  IMAD.WIDE.U32 R16, R9, 0x4, R16 ;  /* 0x0000000409107825 */ /* 0x001fcc00078e0010 */
[----:B------:R0:W5:Y:S01]  /*01e0*/  LDG.E.CONSTANT R16, desc[UR6][R16.64] ;  /* 0x0000000610107981 */ /* 0x000162000c1e9900 */
[----:B------:R-:W-:-:S07]  /*01f0*/  VIADD R11, R9, 0x100 ;  /* 0x00000100090b7836 */ /* 0x000fce0000000000 */
.L_x_434:
[----:B------:R-:W-:Y:S05]  /*0200*/  BSYNC.RECONVERGENT B1 ;  /* 0x0000000000017941 */ /* 0x000fea0003800200 */
.L_x_433:
[----:B------:R-:W-:Y:S01]  /*0210*/  ISETP.GE.U32.AND P0, PT, R11, R20, PT ;  /* 0x000000140b00720c */ /* 0x000fe20003f06070 */
[----:B------:R-:W-:-:S12]  /*0220*/  BSSY.RECONVERGENT B1, `(.L_x_435) ;  /* 0x0000091000017945 */ /* 0x000fd80003800200 */
[----:B------:R-:W-:Y:S05]  /*0230*/  @P0 BRA `(.L_x_436) ;  /* 0x00000008003c0947 */ /* 0x000fea0003800000 */
[----:B------:R-:W-:Y:S01]  /*0240*/  LOP3.LUT R3, RZ, R11, RZ, 0x33, !PT ;  /* 0x0000000bff037212 */ /* 0x000fe200078e33ff */
[----:B------:R-:W-:Y:S04]  /*0250*/  BSSY.RECONVERGENT B2, `(.L_x_437) ;  /* 0x0000016000027945 */ /* 0x000fe80003800200 */
[----:B------:R-:W-:-:S05]  /*0260*/  IMAD.IADD R0, R3, 0x1, R20 ;  /* 0x0000000103007824 */ /* 0x000fca00078e0214 */
[C---:B------:R-:W-:Y:S02]  /*0270*/  LOP3.LUT R2, R0.reuse, 0x300, RZ, 0xc0, !PT ;  /* 0x0000030000027812 */ /* 0x040fe400078ec0ff */
[----:B------:R-:W-:Y:S02]  /*0280*/  ISETP.GE.U32.AND P2, PT, R0, 0x300, PT ;  /* 0x000003000000780c */ /* 0x000fe40003f46070 */
[----:B------:R-:W-:-:S13]  /*0290*/  ISETP.NE.AND P0, PT, R2, 0x300, PT ;  /* 0x000003000200780c */ /* 0x000fda0003f05270 */
[----:B------:R-:W-:Y:S05]  /*02a0*/  @!P0 BRA `(.L_x_438) ;  /* 0x0000000000408947 */ /* 0x000fea0003800000 */
[----:B------:R-:W1:Y:S01]  /*02b0*/  LDC.64 R2, c[0x0][0x380] ;  /* 0x0000e000ff027b82 */ /* 0x000e620000000a00 */
[----:B------:R-:W-:-:S04]  /*02c0*/  LEA.HI R0, R0, 0x1, RZ, 0x18 ;  /* 0x0000000100007811 */ /* 0x000fc800078fc0ff */
[----:B------:R-:W-:-:S05]  /*02d0*/  LOP3.LUT R0, R0, 0x3, RZ, 0xc0, !PT ;  /* 0x0000000300007812 */ /* 0x000fca00078ec0ff */
[----:B------:R-:W-:Y:S02]  /*02e0*/  IMAD.MOV R0, RZ, RZ, -R0 ;  /* 0x000000ffff007224 */ /* 0x000fe400078e0a00 */
[----:B-1----:R-:W-:-:S04]  /*02f0*/  IMAD.WIDE.U32 R2, R11, 0x4, R2 ;  /* 0x000000040b027825 */ /* 0x002fc800078e0002 */
[----:B------:R-:W-:-:S07]  /*0300*/  IMAD.MOV.U32 R5, RZ, RZ, R3 ;  /* 0x000000ffff057224 */ /* 0x000fce00078e0003 */
.L_x_439:
[----:B------:R-:W-:-:S06]  /*0310*/  IMAD.MOV.U32 R3, RZ, RZ, R5 ;  /* 0x000000ffff037224 */ /* 0x000fcc00078e0005 */
[----:B------:R1:W2:Y:S01]  /*0320*/  LDG.E.CONSTANT R3, desc[UR6][R2.64] ;  /* 0x0000000602037981 */ /* 0x0002a2000c1e9900 */
[----:B------:R-:W-:Y:S02]  /*0330*/  VIADD R0, R0, 0x1 ;  /* 0x0000000100007836 */ /* 0x000fe40000000000 */
[----:B------:R-:W-:-:S03]  /*0340*/  VIADD R11, R11, 0x100 ;  /* 0x000001000b0b7836 */ /* 0x000fc60000000000 */
[----:B------:R-:W-:Y:S02]  /*0350*/  ISETP.NE.AND P1, PT, R0, RZ, PT ;  /* 0x000000ff0000720c */ /* 0x000fe40003f25270 */
[----:B-1----:R-:W-:-:S05]  /*0360*/  IADD3 R2, P3, PT, R2, 0x400, RZ ;  /* 0x0000040002027810 */ /* 0x002fca0007f7e0ff */
[----:B------:R-:W-:Y:S01]  /*0370*/  IMAD.X R5, RZ, RZ, R5, P3 ;  /* 0x000000ffff057224 */ /* 0x000fe200018e0605 */
[----:B--2--5:R-:W-:-:S04]  /*0380*/  FSETP.GEU.AND P0, PT, R16, R3, PT ;  /* 0x000000031000720b */ /* 0x024fc80003f0e000 */
[----:B------:R-:W-:Y:S01]  /*0390*/  FSEL R16, R16, R3, !P0 ;  /* 0x0000000310107208 */ /* 0x000fe20004000000 */
[----:B------:R-:W-:Y:S08]  /*03a0*/  @P1 BRA `(.L_x_439) ;  /* 0xfffffffc00d81947 */ /* 0x000ff0000383ffff */
.L_x_438:
[----:B------:R-:W-:Y:S05]  /*03b0*/  BSYNC.RECONVERGENT B2 ;  /* 0x0000000000027941 */ /* 0x000fea0003800200 */
.L_x_437:
        /* <DEDUP_REMOVED lines=8> */
.L_x_442:
[----:B------:R-:W1:Y:S02]  /*0440*/  LDC.64 R2, c[0x0][0x380] ;  /* 0x0000e000ff027b82 */ /* 0x000e640000000a00 */
[----:B-1----:R-:W-:-:S05]  /*0450*/  IMAD.WIDE R24, R11, 0x4, R2 ;  /* 0x000000040b187825 */ /* 0x002fca00078e0202 */
[----:B0-----:R-:W2:Y:S04]  /*0460*/  LDG.E.CONSTANT R17, desc[UR6][R24.64] ;  /* 0x0000000618117981 */ /* 0x001ea8000c1e9900 */
        /* <DEDUP_REMOVED lines=56> */
.L_x_441:
[----:B------:R-:W-:Y:S05]  /*07f0*/  BSYNC.RECONVERGENT B2 ;  /* 0x0000000000027941 */ /* 0x000fea0003800200 */
.L_x_440:
[----:B------:R-:W-:Y:S01]  /*0800*/  IMAD.IADD R0, R20, 0x1, -R11 ;  /* 0x0000000114007824 */ /* 0x000fe200078e0a0b */
[----:B------:R-:W-:Y:S04]  /*0810*/  BSSY.RECONVERGENT B2, `(.L_x_443) ;  /* 0x0000021000027945 */ /* 0x000fe80003800200 */
[----:B------:R-:W-:-:S13]  /*0820*/  ISETP.GT.AND P1, PT, R0, 0x400, PT ;  /* 0x000004000000780c */ /* 0x000fda0003f24270 */
[----:B------:R-:W-:Y:S05]  /*0830*/  @!P1 BRA `(.L_x_444) ;  /* 0x0000000000789947 */ /* 0x000fea0003800000 */
[----:B------:R-:W1:Y:S02]  /*0840*/  LDC.64 R4, c[0x0][0x380] ;  /* 0x0000e000ff047b82 */ /* 0x000e640000000a00 */
[----:B-1----:R-:W-:-:S05]  /*0850*/  IMAD.WIDE R2, R11, 0x4, R4 ;  /* 0x000000040b027825 */ /* 0x002fca00078e0204 */
[----:B------:R-:W2:Y:S04]  /*0860*/  LDG.E.CONSTANT R7, desc[UR6][R2.64] ;  /* 0x0000000602077981 */ /* 0x000ea8000c1e9900 */
[----:B------:R-:W3:Y:S04]  /*0870*/  LDG.E.CONSTANT R0, desc[UR6][R2.64+0x400] ;  /* 0x0004000602007981 */ /* 0x000ee8000c1e9900 */
        /* <DEDUP_REMOVED lines=26> */
.L_x_444:
[----:B------:R-:W-:Y:S05]  /*0a20*/  BSYNC.RECONVERGENT B2 ;  /* 0x0000000000027941 */ /* 0x000fea0003800200 */
.L_x_443:
[----:B------:R-:W-:-:S13]  /*0a30*/  ISETP.LT.OR P0, PT, R11, R20, P0 ;  /* 0x000000140b00720c */ /* 0x000fda0000701670 */
[----:B------:R-:W-:Y:S05]  /*0a40*/  @!P0 BRA `(.L_x_436) ;  /* 0x0000000000388947 */ /* 0x000fea0003800000 */
[----:B------:R-:W1:Y:S02]  /*0a50*/  LDC.64 R2, c[0x0][0x380] ;  /* 0x0000e000ff027b82 */ /* 0x000e640000000a00 */
[----:B-1----:R-:W-:-:S05]  /*0a60*/  IMAD.WIDE R2, R11, 0x4, R2 ;  /* 0x000000040b027825 */ /* 0x002fca00078e0202 */
        /* <DEDUP_REMOVED lines=12> */
.L_x_436:
[----:B------:R-:W-:Y:S05]  /*0b30*/  BSYNC.RECONVERGENT B1 ;  /* 0x0000000000017941 */ /* 0x000fea0003800200 */
.L_x_435:
[----:B------:R-:W-:Y:S01]  /*0b40*/  ISETP.GE.U32.AND P0, PT, R20, 0x100, PT ;  /* 0x000001001400780c */ /* 0x000fe20003f06070 */
[----:B-----5:R-:W-:-:S03]  /*0b50*/  IMAD.MOV.U32 R7, RZ, RZ, R16 ;  /* 0x000000ffff077224 */ /* 0x020fc600078e0010 */
[----:B------:R-:W-:-:S13]  /*0b60*/  ISETP.GE.U32.AND.EX P0, PT, R21, RZ, PT, P0 ;  /* 0x000000ff1500720c */ /* 0x000fda0003f06100 */
[----:B------:R-:W-:Y:S05]  /*0b70*/  @!P0 BRA `(.L_x_445) ;  /* 0x0000000000dc8947 */ /* 0x000fea0003800000 */
[----:B------:R-:W1:Y:S01]  /*0b80*/  S2R R2, SR_LANEID ;  /* 0x0000000000027919 */ /* 0x000e620000000000 */
[----:B------:R-:W2:Y:S02]  /*0b90*/  SHFL.DOWN PT, R0, R7, 0x1, 0x1f ;  /* 0x08201f0007007f89 */ /* 0x000ea400000e0000 */
[CC--:B--2---:R-:W-:Y:S02]  /*0ba0*/  FSETP.GEU.AND P1, PT, R7.reuse, R0.reuse, PT ;  /* 0x000000000700720b */ /* 0x0c4fe40003f2e000 */
[C---:B-1----:R-:W-:Y:S02]  /*0bb0*/  ISETP.GT.AND P0, PT, R2.reuse, 0x1e, PT ;  /* 0x0000001e0200780c */ /* 0x042fe40003f04270 */
[C---:B------:R-:W-:Y:S02]  /*0bc0*/  FSEL R0, R7.reuse, R0, !P1 ;  /* 0x0000000007007208 */ /* 0x040fe40004800000 */
[----:B------:R-:W-:Y:S02]  /*0bd0*/  ISETP.NE.AND P2, PT, R2, RZ, PT ;  /* 0x000000ff0200720c */ /* 0x000fe40003f45270 */
[----:B------:R-:W-:-:S02]  /*0be0*/  FSEL R0, R7, R0, P0 ;  /* 0x0000000007007208 */ /* 0x000fc40000000000 */
[----:B------:R-:W-:-:S03]  /*0bf0*/  ISETP.GT.AND P0, PT, R2, 0x1d, PT ;  /* 0x0000001d0200780c */ /* 0x000fc60003f04270 */
[----:B------:R-:W1:Y:S06]  /*0c00*/  SHFL.DOWN PT, R3, R0, 0x2, 0x1f ;  /* 0x08401f0000037f89 */ /* 0x000e6c00000e0000 */
[----:B------:R-:W2:Y:S01]  /*0c10*/  @!P2 S2R R5, SR_CgaCtaId ;  /* 0x000000000005a919 */ /* 0x000ea20000008800 */
[----:B------:R-:W-:Y:S02]  /*0c20*/  @!P2 MOV R4, 0x400 ;  /* 0x000004000004a802 */ /* 0x000fe40000000f00 */
[----:B-1----:R-:W-:-:S04]  /*0c30*/  FSETP.GEU.AND P1, PT, R0, R3, PT ;  /* 0x000000030000720b */ /* 0x002fc80003f2e000 */
[----:B------:R-:W-:Y:S02]  /*0c40*/  @!P0 FSEL R0, R0, R3, !P1 ;  /* 0x0000000300008208 */ /* 0x000fe40004800000 */
[----:B------:R-:W-:-:S03]  /*0c50*/  ISETP.GT.AND P0, PT, R2, 0x1b, PT ;  /* 0x0000001b0200780c */ /* 0x000fc60003f04270 */
[----:B------:R-:W1:Y:S01]  /*0c60*/  SHFL.DOWN PT, R3, R0, 0x4, 0x1f ;  /* 0x08801f0000037f89 */ /* 0x000e6200000e0000 */
[----:B--2---:R-:W-:Y:S02]  /*0c70*/  @!P2 LEA R5, R5, R4, 0x18 ;  /* 0x000000040505a211 */ /* 0x004fe400078ec0ff */
[----:B-1----:R-:W-:-:S07]  /*0c80*/  FSETP.GEU.AND P1, PT, R0, R3, PT ;  /* 0x000000030000720b */ /* 0x002fce0003f2e000 */
[----:B------:R-:W-:Y:S02]  /*0c90*/  @!P0 FSEL R0, R0, R3, !P1 ;  /* 0x0000000300008208 */ /* 0x000fe40004800000 */
[----:B------:R-:W-:-:S03]  /*0ca0*/  ISETP.GT.AND P0, PT, R2, 0x17, PT ;  /* 0x000000170200780c */ /* 0x000fc60003f04270 */
[----:B------:R-:W1:Y:S02]  /*0cb0*/  SHFL.DOWN PT, R3, R0, 0x8, 0x1f ;  /* 0x09001f0000037f89 */ /* 0x000e6400000e0000 */
[----:B-1----:R-:W-:-:S08]  /*0cc0*/  FSETP.GEU.AND P1, PT, R0, R3, PT ;  /* 0x000000030000720b */ /* 0x002fd00003f2e000 */
[----:B------:R-:W-:Y:S02]  /*0cd0*/  @!P0 FSEL R0, R0, R3, !P1 ;  /* 0x0000000300008208 */ /* 0x000fe40004800000 */
[----:B------:R-:W-:Y:S02]  /*0ce0*/  ISETP.GT.AND P0, PT, R2, 0xf, PT ;  /* 0x0000000f0200780c */ /* 0x000fe40003f04270 */
[----:B------:R-:W-:Y:S01]  /*0cf0*/  @!P2 SHF.R.U32.HI R2, RZ, 0x3, R9 ;  /* 0x00000003ff02a819 */ /* 0x000fe20000011609 */
[----:B------:R-:W1:Y:S03]  /*0d00*/  SHFL.DOWN PT, R3, R0, 0x10, 0x1f ;  /* 0x0a001f0000037f89 */ /* 0x000e6600000e0000 */
[----:B------:R-:W-:-:S05]  /*0d10*/  @!P2 LOP3.LUT R2, R2, 0x7c, RZ, 0xc0, !PT ;  /* 0x0000007c0202a812 */ /* 0x000fca00078ec0ff */
[----:B------:R-:W-:Y:S01]  /*0d20*/  @!P2 IMAD.IADD R5, R2, 0x1, R5 ;  /* 0x000000010205a824 */ /* 0x000fe200078e0205 */
[----:B-1----:R-:W-:-:S04]  /*0d30*/  FSETP.GEU.AND P1, PT, R0, R3, PT ;  /* 0x000000030000720b */ /* 0x002fc80003f2e000 */
[----:B------:R-:W-:-:S05]  /*0d40*/  @!P0 FSEL R0, R0, R3, !P1 ;  /* 0x0000000300008208 */ /* 0x000fca0004800000 */
[----:B------:R-:W-:-:S05]  /*0d50*/  IMAD.MOV.U32 R2, RZ, RZ, R0 ;  /* 0x000000ffff027224 */ /* 0x000fca00078e0000 */
[----:B------:R1:W-:Y:S01]  /*0d60*/  @!P2 STS [R5+0x8], R2 ;  /* 0x000008020500a388 */ /* 0x0003e20000000800 */
[----:B------:R-:W-:Y:S01]  /*0d70*/  BAR.SYNC.DEFER_BLOCKING 0x0 ;  /* 0x0000000000007b1d */ /* 0x000fe20000010000 */
[----:B------:R-:W-:-:S13]  /*0d80*/  ISETP.NE.AND P2, PT, R9, RZ, PT ;  /* 0x000000ff0900720c */ /* 0x000fda0003f45270 */
[----:B-1----:R-:W-:Y:S05]  /*0d90*/  @P2 BRA `(.L_x_446) ;  /* 0x0000003c00f42947 */ /* 0x002fea0003800000 */
[----:B------:R-:W1:Y:S01]  /*0da0*/  S2UR UR5, SR_CgaCtaId ;  /* 0x00000000000579c3 */ /* 0x000e620000008800 */
[----:B------:R-:W-:Y:S02]  /*0db0*/  UMOV UR4, 0x400 ;  /* 0x0000040000047882 */ /* 0x000fe40000000000 */
[----:B-1----:R-:W-:-:S09]  /*0dc0*/  ULEA UR4, UR5, UR4, 0x18 ;  /* 0x0000000405047291 */ /* 0x002fd2000f8ec0ff */
[----:B------:R-:W1:Y:S04]  /*0dd0*/  LDS R3, [UR4+0xc] ;  /* 0x00000c04ff037984 */ /* 0x000e680008000800 */
[----:B------:R-:W2:Y:S04]  /*0de0*/  LDS.128 R4, [UR4+0x10] ;  /* 0x00001004ff047984 */ /* 0x000ea80008000c00 */
[----:B------:R-:W3:Y:S01]  /*0df0*/  LDS.64 R8, [UR4+0x20] ;  /* 0x00002004ff087984 */ /* 0x000ee20008000a00 */
[----:B-1----:R-:W-:-:S04]  /*0e00*/  FSETP.GEU.AND P0, PT, R2, R3, PT ;  /* 0x000000030200720b */ /* 0x002fc80003f0e000 */
[----:B------:R-:W-:-:S04]  /*0e10*/  FSEL R3, R2, R3, !P0 ;  /* 0x0000000302037208 */ /* 0x000fc80004000000 */
[----:B--2---:R-:W-:-:S04]  /*0e20*/  FSETP.GEU.AND P0, PT, R3, R4, PT ;  /* 0x000000040300720b */ /* 0x004fc80003f0e000 */
[----:B------:R-:W-:-:S04]  /*0e30*/  FSEL R4, R3, R4, !P0 ;  /* 0x0000000403047208 */ /* 0x000fc80004000000 */
[----:B------:R-:W-:-:S04]  /*0e40*/  FSETP.GEU.AND P0, PT, R4, R5, PT ;  /* 0x000000050400720b */ /* 0x000fc80003f0e000 */
[----:B------:R-:W-:-:S04]  /*0e50*/  FSEL R5, R4, R5, !P0 ;  /* 0x0000000504057208 */ /* 0x000fc80004000000 */
[----:B------:R-:W-:-:S04]  /*0e60*/  FSETP.GEU.AND P0, PT, R5, R6, PT ;  /* 0x000000060500720b */ /* 0x000fc80003f0e000 */
[----:B------:R-:W-:-:S04]  /*0e70*/  FSEL R6, R5, R6, !P0 ;  /* 0x0000000605067208 */ /* 0x000fc80004000000 */
[----:B------:R-:W-:-:S04]  /*0e80*/  FSETP.GEU.AND P0, PT, R6, R7, PT ;  /* 0x000000070600720b */ /* 0x000fc80003f0e000 */
[----:B------:R-:W-:-:S04]  /*0e90*/  FSEL R7, R6, R7, !P0 ;  /* 0x0000000706077208 */ /* 0x000fc80004000000 */
[----:B---3--:R-:W-:-:S04]  /*0ea0*/  FSETP.GEU.AND P0, PT, R7, R8, PT ;  /* 0x000000080700720b */ /* 0x008fc80003f0e000 */
[----:B------:R-:W-:-:S04]  /*0eb0*/  FSEL R2, R7, R8, !P0 ;  /* 0x0000000807027208 */ /* 0x000fc80004000000 */
[----:B------:R-:W-:-:S04]  /*0ec0*/  FSETP.GEU.AND P0, PT, R2, R9, PT ;  /* 0x000000090200720b */ /* 0x000fc80003f0e000 */
[----:B------:R-:W-:Y:S01]  /*0ed0*/  FSEL R2, R2, R9, !P0 ;  /* 0x0000000902027208 */ /* 0x000fe20004000000 */
[----:B------:R-:W-:Y:S08]  /*0ee0*/  BRA `(.L_x_446) ;  /* 0x0000003c00a07947 */ /* 0x000ff00003800000 */
.L_x_445:
[----:B------:R-:W-:Y:S01]  /*0ef0*/  LOP3.LUT R0, R9, 0x3e0, RZ, 0xc0, !PT ;  /* 0x000003e009007812 */ /* 0x000fe200078ec0ff */
[----:B------:R-:W1:Y:S03]  /*0f00*/  S2R R4, SR_LANEID ;  /* 0x0000000000047919 */ /* 0x000e660000000000 */
[----:B------:R-:W-:Y:S01]  /*0f10*/  LOP3.LUT R5, RZ, R0, RZ, 0x33, !PT ;  /* 0x00000000ff057212 */ /* 0x000fe200078e33ff */
[----:B------:R-:W-:-:S04]  /*0f20*/  VIADD R3, R0, 0x20 ;  /* 0x0000002000037836 */ /* 0x000fc80000000000 */
[----:B------:R-:W-:Y:S01]  /*0f30*/  IMAD.IADD R5, R5, 0x1, R20 ;  /* 0x0000000105057824 */ /* 0x000fe200078e0214 */
[----:B------:R-:W-:-:S04]  /*0f40*/  ISETP.GT.U32.AND P0, PT, R3, R20, PT ;  /* 0x000000140300720c */ /* 0x000fc80003f04070 */
[----:B------:R-:W-:-:S05]  /*0f50*/  SEL R5, R5, 0x1f, P0 ;  /* 0x0000001f05057807 */ /* 0x000fca0000000000 */
[----:B------:R-:W2:Y:S01]  /*0f60*/  SHFL.DOWN PT, R0, R7, 0x1, R5 ;  /* 0x0820000007007989 */ /* 0x000ea200000e0005 */
[C---:B-1----:R-:W-:Y:S01]  /*0f70*/  ISETP.GE.AND P0, PT, R4.reuse, R5, PT ;  /* 0x000000050400720c */ /* 0x042fe20003f06270 */
[C---:B------:R-:W-:Y:S01]  /*0f80*/  VIADD R2, R4.reuse, 0x2 ;  /* 0x0000000204027836 */ /* 0x040fe20000000000 */
[----:B------:R-:W-:Y:S02]  /*0f90*/  ISETP.NE.AND P2, PT, R4, RZ, PT ;  /* 0x000000ff0400720c */ /* 0x000fe40003f45270 */
[----:B--2---:R-:W-:-:S09]  /*0fa0*/  FSETP.GEU.AND P1, PT, R7, R0, PT ;  /* 0x000000000700720b */ /* 0x004fd20003f2e000 */
[----:B------:R-:W-:Y:S02]  /*0fb0*/  @!P0 FSEL R7, R7, R0, !P1 ;  /* 0x0000000007078208 */ /* 0x000fe40004800000 */
[----:B------:R-:W1:Y:S01]  /*0fc0*/  @!P2 S2R R6, SR_CgaCtaId ;  /* 0x000000000006a919 */ /* 0x000e620000008800 */
[----:B------:R-:W-:Y:S01]  /*0fd0*/  ISETP.GT.AND P0, PT, R2, R5, PT ;  /* 0x000000050200720c */ /* 0x000fe20003f04270 */
[----:B------:R-:W-:Y:S01]  /*0fe0*/  VIADD R2, R4, 0x4 ;  /* 0x0000000404027836 */ /* 0x000fe20000000000 */
[----:B------:R-:W-:Y:S01]  /*0ff0*/  @!P2 MOV R3, 0x400 ;  /* 0x000004000003a802 */ /* 0x000fe20000000f00 */
[----:B------:R-:W2:Y:S02]  /*1000*/  SHFL.DOWN PT, R0, R7, 0x2, R5 ;  /* 0x0840000007007989 */ /* 0x000ea400000e0005 */
[----:B--2---:R-:W-:-:S08]  /*1010*/  FSETP.GEU.AND P1, PT, R7, R0, PT ;  /* 0x000000000700720b */ /* 0x004fd00003f2e000 */
[----:B------:R-:W-:Y:S02]  /*1020*/  @!P0 FSEL R7, R7, R0, !P1 ;  /* 0x0000000007078208 */ /* 0x000fe40004800000 */
[----:B------:R-:W-:Y:S01]  /*1030*/  ISETP.GT.AND P0, PT, R2, R5, PT ;  /* 0x000000050200720c */ /* 0x000fe20003f04270 */
[----:B------:R-:W-:Y:S01]  /*1040*/  VIADD R2, R4, 0x8 ;  /* 0x0000000804027836 */ /* 0x000fe20000000000 */
[----:B-1----:R-:W-:Y:S01]  /*1050*/  @!P2 LEA R3, R6, R3, 0x18 ;  /* 0x000000030603a211 */ /* 0x002fe200078ec0ff */
[----:B------:R-:W1:Y:S02]  /*1060*/  SHFL.DOWN PT, R0, R7, 0x4, R5 ;  /* 0x0880000007007989 */ /* 0x000e6400000e0005 */
[----:B-1----:R-:W-:-:S08]  /*1070*/  FSETP.GEU.AND P1, PT, R7, R0, PT ;  /* 0x000000000700720b */ /* 0x002fd00003f2e000 */
[----:B------:R-:W-:Y:S02]  /*1080*/  @!P0 FSEL R7, R7, R0, !P1 ;  /* 0x0000000007078208 */ /* 0x000fe40004800000 */
[----:B------:R-:W-:Y:S01]  /*1090*/  ISETP.GT.AND P0, PT, R2, R5, PT ;  /* 0x000000050200720c */ /* 0x000fe20003f04270 */
[----:B------:R-:W-:Y:S02]  /*10a0*/  VIADD R2, R4, 0x10 ;  /* 0x0000001004027836 */ /* 0x000fe40000000000 */
[----:B------:R-:W1:Y:S02]  /*10b0*/  SHFL.DOWN PT, R0, R7, 0x8, R5 ;  /* 0x0900000007007989 */ /* 0x000e6400000e0005 */
[----:B-1----:R-:W-:-:S08]  /*10c0*/  FSETP.GEU.AND P1, PT, R7, R0, PT ;  /* 0x000000000700720b */ /* 0x002fd00003f2e000 */
[----:B------:R-:W-:Y:S02]  /*10d0*/  @!P0 FSEL R7, R7, R0, !P1 ;  /* 0x0000000007078208 */ /* 0x000fe40004800000 */
[----:B------:R-:W-:Y:S02]  /*10e0*/  ISETP.GT.AND P0, PT, R2, R5, PT ;  /* 0x000000050200720c */ /* 0x000fe40003f04270 */
[----:B------:R-:W-:Y:S01]  /*10f0*/  @!P2 SHF.R.U32.HI R2, RZ, 0x3, R9 ;  /* 0x00000003ff02a819 */ /* 0x000fe20000011609 */
[----:B------:R-:W1:Y:S03]  /*1100*/  SHFL.DOWN PT, R0, R7, 0x10, R5 ;  /* 0x0a00000007007989 */ /* 0x000e6600000e0005 */
        /* <DEDUP_REMOVED lines=10> */
[----:B------:R-:W-:Y:S01]  /*11b0*/  UMOV UR4, 0x400 ;  /* 0x0000040000047882 */ /* 0x000fe20000000000 */
[C---:B------:R-:W-:Y:S02]  /*11c0*/  ISETP.GT.U32.AND P1, PT, R20.reuse, 0x20, PT ;  /* 0x000000201400780c */ /* 0x040fe40003f24070 */
[C---:B------:R-:W-:Y:S02]  /*11d0*/  ISETP.GT.U32.AND P0, PT, R20.reuse, 0x40, PT ;  /* 0x000000401400780c */ /* 0x040fe40003f04070 */
[C---:B------:R-:W-:Y:S02]  /*11e0*/  ISETP.GT.U32.AND.EX P1, PT, R21.reuse, RZ, PT, P1 ;  /* 0x000000ff1500720c */ /* 0x040fe40003f24110 */
[----:B------:R-:W-:Y:S02]  /*11f0*/  ISETP.GT.U32.AND.EX P0, PT, R21, RZ, PT, P0 ;  /* 0x000000ff1500720c */ /* 0x000fe40003f04100 */
[----:B------:R-:W-:Y:S01]  /*1200*/  ISETP.GT.U32.AND P3, PT, R20, 0x60, PT ;  /* 0x000000601400780c */ /* 0x000fe20003f64070 */
[----:B-1----:R-:W-:-:S09]  /*1210*/  ULEA UR4, UR5, UR4, 0x18 ;  /* 0x0000000405047291 */ /* 0x002fd2000f8ec0ff */
[----:B------:R-:W1:Y:S04]  /*1220*/  LDS R3, [UR4+0xc] ;  /* 0x00000c04ff037984 */ /* 0x000e680008000800 */
[----:B------:R-:W2:Y:S04]  /*1230*/  LDS.128 R4, [UR4+0x10] ;  /* 0x00001004ff047984 */ /* 0x000ea80008000c00 */
[----:B------:R-:W3:Y:S01]  /*1240*/  LDS.64 R8, [UR4+0x20] ;  /* 0x00002004ff087984 */ /* 0x000ee20008000a00 */
[----:B-1----:R-:W-:-:S04]  /*1250*/  FSETP.GEU.AND P4, PT, R2, R3, PT ;  /* 0x000000030200720b */ /* 0x002fc80003f8e000 */
[----:B------:R-:W-:Y:S02]  /*1260*/  @P1 FSEL R2, R2, R3, !P4 ;  /* 0x0000000302021208 */ /* 0x000fe40006000000 */
[C---:B------:R-:W-:Y:S02]  /*1270*/  ISETP.GT.U32.AND.EX P1, PT, R21.reuse, RZ, PT, P3 ;  /* 0x000000ff1500720c */ /* 0x040fe40003f24130 */
[-C--:B--2---:R-:W-:Y:S02]  /*1280*/  FSETP.GEU.AND P4, PT, R2, R4.reuse, PT ;  /* 0x000000040200720b */ /* 0x084fe40003f8e000 */
[----:B------:R-:W-:Y:S02]  /*1290*/  ISETP.GT.U32.AND P3, PT, R20, 0x80, PT ;  /* 0x000000801400780c */ /* 0x000fe40003f64070 */
[----:B------:R-:W-:Y:S02]  /*12a0*/  @P0 FSEL R2, R2, R4, !P4 ;  /* 0x0000000402020208 */ /* 0x000fe40006000000 */
[----:B------:R-:W-:-:S02]  /*12b0*/  ISETP.GT.U32.AND.EX P0, PT, R21, RZ, PT, P3 ;  /* 0x000000ff1500720c */ /* 0x000fc40003f04130 */
[-C--:B------:R-:W-:Y:S02]  /*12c0*/  FSETP.GEU.AND P4, PT, R2, R5.reuse, PT ;  /* 0x000000050200720b */ /* 0x080fe40003f8e000 */
        /* <DEDUP_REMOVED lines=10> */
[CC--:B---3--:R-:W-:Y:S02]  /*1370*/  FSETP.GEU.AND P3, PT, R2.reuse, R8.reuse, PT ;  /* 0x000000080200720b */ /* 0x0c8fe40003f6e000 */
[----:B------:R-:W-:Y:S02]  /*1380*/  ISETP.GT.U32.AND.EX P1, PT, R21, RZ, PT, P1 ;  /* 0x000000ff1500720c */ /* 0x000fe40003f24110 */
[----:B------:R-:W-:-:S04]  /*1390*/  @P0 FSEL R2, R2, R8, !P3 ;  /* 0x0000000802020208 */ /* 0x000fc80005800000 */
[----:B------:R-:W-:-:S07]  /*13a0*/  FSETP.GEU.AND P0, PT, R2, R9, PT ;  /* 0x000000090200720b */ /* 0x000fce0003f0e000 */
[----:B------:R-:W-:Y:S01]  /*13b0*/  @P1 FSEL R2, R2, R9, !P0 ;  /* 0x0000000902021208 */ /* 0x000fe20004000000 */
[----:B------:R-:W-:Y:S06]  /*13c0*/  BRA `(.L_x_446) ;  /* 0x0000003800687947 */ /* 0x000fec0003800000 */
.L_x_432:
        /* <DEDUP_REMOVED lines=48> */
.L_x_449:
        /* <DEDUP_REMOVED lines=48> */
.L_x_447:
        /* <DEDUP_REMOVED lines=24> */
.L_x_453:
        /* <DEDUP_REMOVED lines=11> */
.L_x_452:
[----:B------:R-:W-:Y:S05]  /*1c00*/  BSYNC.RECONVERGENT B2 ;  /* 0x0000000000027941 */ /* 0x000fea0003800200 */
.L_x_451:
        /* <DEDUP_REMOVED lines=13> */
.L_x_456:
        /* <DEDUP_REMOVED lines=53> */
.L_x_455:
[----:B------:R-:W-:Y:S05]  /*2030*/  BSYNC.RECONVERGENT B2 ;  /* 0x0000000000027941 */ /* 0x000fea0003800200 */
.L_x_454:
        /* <DEDUP_REMOVED lines=32> */
.L_x_458:
[----:B------:R-:W-:Y:S05]  /*2240*/  BSYNC.RECONVERGENT B2 ;  /* 0x0000000000027941 */ /* 0x000fea0003800200 */
.L_x_457:
        /* <DEDUP_REMOVED lines=14> */
.L_x_450:
[----:B------:R-:W-:Y:S05]  /*2330*/  BSYNC.RECONVERGENT B1 ;  /* 0x0000000000017941 */ /* 0x000fea0003800200 */
.L_x_448:
        /* <DEDUP_REMOVED lines=8> */
[----:B------:R-:W-:Y:S01]  /*23c0*/  @!P2 MOV R4, 0x400 ;  /* 0x000004000004a802 */ /* 0x000fe20000000f00 */
[----:B------:R-:W1:Y:S02]  /*23d0*/  SHFL.DOWN PT, R2, R29, 0x2, 0x1f ;  /* 0x08401f001d027f89 */ /* 0x000e6400000e0000 */
[----:B-1----:R-:W-:-:S08]  /*23e0*/  FSETP.GEU.AND P0, PT, R29, R2, PT ;  /* 0x000000021d00720b */ /* 0x002fd00003f0e000 */
[----:B------:R-:W-:Y:S02]  /*23f0*/  @!P1 FSEL R29, R29, R2, !P0 ;  /* 0x000000021d1d9208 */ /* 0x000fe40004000000 */
[----:B------:R-:W-:Y:S02]  /*2400*/  ISETP.GT.AND P1, PT, R3, 0x1b, PT ;  /* 0x0000001b0300780c */ /* 0x000fe40003f24270 */
[----:B0-----:R-:W-:Y:S01]  /*2410*/  @!P2 LEA R4, R5, R4, 0x18 ;  /* 0x000000040504a211 */ /* 0x001fe200078ec0ff */
[----:B------:R-:W0:Y:S02]  /*2420*/  SHFL.DOWN PT, R2, R29, 0x4, 0x1f ;  /* 0x08801f001d027f89 */ /* 0x000e2400000e0000 */
[----:B0-----:R-:W-:-:S08]  /*2430*/  FSETP.GEU.AND P0, PT, R29, R2, PT ;  /* 0x000000021d00720b */ /* 0x001fd00003f0e000 */
[----:B------:R-:W-:Y:S02]  /*2440*/  @!P1 FSEL R29, R29, R2, !P0 ;  /* 0x000000021d1d9208 */ /* 0x000fe40004000000 */
[----:B------:R-:W-:-:S03]  /*2450*/  ISETP.GT.AND P1, PT, R3, 0x17, PT ;  /* 0x000000170300780c */ /* 0x000fc60003f24270 */
[----:B------:R-:W0:Y:S02]  /*2460*/  SHFL.DOWN PT, R2, R29, 0x8, 0x1f ;  /* 0x09001f001d027f89 */ /* 0x000e2400000e0000 */
[----:B0-----:R-:W-:-:S08]  /*2470*/  FSETP.GEU.AND P0, PT, R29, R2, PT ;  /* 0x000000021d00720b */ /* 0x001fd00003f0e000 */
[----:B------:R-:W-:Y:S02]  /*2480*/  @!P1 FSEL R29, R29, R2, !P0 ;  /* 0x000000021d1d9208 */ /* 0x000fe40004000000 */
[----:B------:R-:W-:Y:S02]  /*2490*/  ISETP.GT.AND P1, PT, R3, 0xf, PT ;  /* 0x0000000f0300780c */ /* 0x000fe40003f24270 */
[----:B------:R-:W-:Y:S01]  /*24a0*/  @!P2 SHF.R.U32.HI R3, RZ, 0x3, R0 ;  /* 0x00000003ff03a819 */ /* 0x000fe20000011600 */
[----:B------:R-:W0:Y:S03]  /*24b0*/  SHFL.DOWN PT, R2, R29, 0x10, 0x1f ;  /* 0x0a001f001d027f89 */ /* 0x000e2600000e0000 */
        /* <DEDUP_REMOVED lines=30> */
.L_x_431:
        /* <DEDUP_REMOVED lines=13> */
.L_x_461:
[----:B------:R-:W-:Y:S05]  /*2770*/  BSYNC.RECONVERGENT B1 ;  /* 0x0000000000017941 */ /* 0x000fea0003800200 */
.L_x_460:
        /* <DEDUP_REMOVED lines=16> */
.L_x_466:
        /* <DEDUP_REMOVED lines=10> */
.L_x_465:
[----:B------:R-:W-:Y:S05]  /*2920*/  BSYNC.RECONVERGENT B2 ;  /* 0x0000000000027941 */ /* 0x000fea0003800200 */
.L_x_464:
        /* <DEDUP_REMOVED lines=8> */
.L_x_469:
        /* <DEDUP_REMOVED lines=59> */
.L_x_468:
[----:B------:R-:W-:Y:S05]  /*2d60*/  BSYNC.RECONVERGENT B2 ;  /* 0x0000000000027941 */ /* 0x000fea0003800200 */
.L_x_467:
        /* <DEDUP_REMOVED lines=34> */
.L_x_471:
[----:B------:R-:W-:Y:S05]  /*2f90*/  BSYNC.RECONVERGENT B2 ;  /* 0x0000000000027941 */ /* 0x000fea0003800200 */
.L_x_470:
        /* <DEDUP_REMOVED lines=16> */
.L_x_463:
[----:B------:R-:W-:Y:S05]  /*30a0*/  BSYNC.RECONVERGENT B1 ;  /* 0x0000000000017941 */ /* 0x000fea0003800200 */
.L_x_462:
[----:B------:R-:W-:Y:S01]  /*30b0*/  ISETP.GE.U32.AND P0, PT, R20, 0x100, PT ;  /* 0x000001001400780c */ /* 0x000fe20003f06070 */
[----:B-----5:R-:W-:-:S03]  /*30c0*/  IMAD.MOV.U32 R5, RZ, RZ, R16 ;  /* 0x000000ffff057224 */ /* 0x020fc600078e0010 */
[----:B------:R-:W-:-:S13]  /*30d0*/  ISETP.GE.U32.AND.EX P0, PT, R21, RZ, PT, P0 ;  /* 0x000000ff1500720c */ /* 0x000fda0003f06100 */
[----:B------:R-:W-:Y:S05]  /*30e0*/  @!P0 BRA `(.L_x_472) ;  /* 0x0000000000dc8947 */ /* 0x000fea0003800000 */
[----:B0-----:R-:W0:Y:S01]  /*30f0*/  S2R R2, SR_LANEID ;  /* 0x0000000000027919 */ /* 0x001e220000000000 */
[----:B------:R-:W1:Y:S02]  /*3100*/  SHFL.DOWN PT, R0, R5, 0x1, 0x1f ;  /* 0x08201f0005007f89 */ /* 0x000e6400000e0000 */
[CC--:B-1----:R-:W-:Y:S02]  /*3110*/  FSETP.GEU.AND P0, PT, R5.reuse, R0.reuse, PT ;  /* 0x000000000500720b */ /* 0x0c2fe40003f0e000 */
[C---:B0-----:R-:W-:Y:S02]  /*3120*/  ISETP.GT.AND P1, PT, R2.reuse, 0x1e, PT ;  /* 0x0000001e0200780c */ /* 0x041fe40003f24270 */
[C---:B------:R-:W-:Y:S02]  /*3130*/  FSEL R0, R5.reuse, R0, !P0 ;  /* 0x0000000005007208 */ /* 0x040fe40004000000 */
[----:B------:R-:W-:Y:S02]  /*3140*/  ISETP.NE.AND P2, PT, R2, RZ, PT ;  /* 0x000000ff0200720c */ /* 0x000fe40003f45270 */
[----:B------:R-:W-:-:S02]  /*3150*/  FSEL R0, R5, R0, P1 ;  /* 0x0000000005007208 */ /* 0x000fc40000800000 */
[----:B------:R-:W-:-:S03]  /*3160*/  ISETP.GT.AND P1, PT, R2, 0x1d, PT ;  /* 0x0000001d0200780c */ /* 0x000fc60003f24270 */
[----:B------:R-:W0:Y:S06]  /*3170*/  SHFL.DOWN PT, R3, R0, 0x2, 0x1f ;  /* 0x08401f0000037f89 */ /* 0x000e2c00000e0000 */
[----:B------:R-:W1:Y:S01]  /*3180*/  @!P2 S2R R5, SR_CgaCtaId ;  /* 0x000000000005a919 */ /* 0x000e620000008800 */
[----:B------:R-:W-:Y:S02]  /*3190*/  @!P2 MOV R4, 0x400 ;  /* 0x000004000004a802 */ /* 0x000fe40000000f00 */
[----:B0-----:R-:W-:-:S04]  /*31a0*/  FSETP.GEU.AND P0, PT, R0, R3, PT ;  /* 0x000000030000720b */ /* 0x001fc80003f0e000 */
[----:B------:R-:W-:Y:S02]  /*31b0*/  @!P1 FSEL R0, R0, R3, !P0 ;  /* 0x0000000300009208 */ /* 0x000fe40004000000 */
[----:B------:R-:W-:-:S03]  /*31c0*/  ISETP.GT.AND P1, PT, R2, 0x1b, PT ;  /* 0x0000001b0200780c */ /* 0x000fc60003f24270 */
[----:B------:R-:W0:Y:S01]  /*31d0*/  SHFL.DOWN PT, R3, R0, 0x4, 0x1f ;  /* 0x08801f0000037f89 */ /* 0x000e2200000e0000 */
[----:B-1----:R-:W-:Y:S02]  /*31e0*/  @!P2 LEA R5, R5, R4, 0x18 ;  /* 0x000000040505a211 */ /* 0x002fe400078ec0ff */
[----:B0-----:R-:W-:-:S07]  /*31f0*/  FSETP.GEU.AND P0, PT, R0, R3, PT ;  /* 0x000000030000720b */ /* 0x001fce0003f0e000 */
        /* <DEDUP_REMOVED lines=38> */
.L_x_472:
[----:B------:R-:W-:Y:S01]  /*3460*/  LOP3.LUT R0, R9, 0x3e0, RZ, 0xc0, !PT ;  /* 0x000003e009007812 */ /* 0x000fe200078ec0ff */
[----:B0-----:R-:W0:Y:S03]  /*3470*/  S2R R2, SR_LANEID ;  /* 0x0000000000027919 */ /* 0x001e260000000000 */
[----:B------:R-:W-:Y:S01]  /*3480*/  LOP3.LUT R7, RZ, R0, RZ, 0x33, !PT ;  /* 0x00000000ff077212 */ /* 0x000fe200078e33ff */
[----:B------:R-:W-:-:S04]  /*3490*/  VIADD R3, R0, 0x20 ;  /* 0x0000002000037836 */ /* 0x000fc80000000000 */
[----:B------:R-:W-:Y:S01]  /*34a0*/  IMAD.IADD R7, R7, 0x1, R20 ;  /* 0x0000000107077824 */ /* 0x000fe200078e0214 */
[----:B------:R-:W-:-:S04]  /*34b0*/  ISETP.GT.U32.AND P0, PT, R3, R20, PT ;  /* 0x000000140300720c */ /* 0x000fc80003f04070 */
[----:B------:R-:W-:-:S05]  /*34c0*/  SEL R4, R7, 0x1f, P0 ;  /* 0x0000001f07047807 */ /* 0x000fca0000000000 */
[----:B------:R-:W1:Y:S01]  /*34d0*/  SHFL.DOWN PT, R0, R5, 0x1, R4 ;  /* 0x0820000005007989 */ /* 0x000e6200000e0004 */
        /* <DEDUP_REMOVED lines=49> */
[-C--:B-1----:R-:W-:Y:S02]  /*37f0*/  FSETP.GEU.AND P4, PT, R2, R4.reuse, PT ;  /* 0x000000040200720b */ /* 0x082fe40003f8e000 */
        /* <DEDUP_REMOVED lines=14> */
[CC--:B--2---:R-:W-:Y:S02]  /*38e0*/  FSETP.GEU.AND P3, PT, R2.reuse, R8.reuse, PT ;  /* 0x000000080200720b */ /* 0x0c4fe40003f6e000 */
[----:B------:R-:W-:Y:S02]  /*38f0*/  ISETP.GT.U32.AND.EX P1, PT, R21, RZ, PT, P1 ;  /* 0x000000ff1500720c */ /* 0x000fe40003f24110 */
[----:B------:R-:W-:-:S04]  /*3900*/  @P0 FSEL R2, R2, R8, !P3 ;  /* 0x0000000802020208 */ /* 0x000fc80005800000 */
[----:B------:R-:W-:-:S07]  /*3910*/  FSETP.GEU.AND P0, PT, R2, R9, PT ;  /* 0x000000090200720b */ /* 0x000fce0003f0e000 */
[----:B------:R-:W-:Y:S01]  /*3920*/  @P1 FSEL R2, R2, R9, !P0 ;  /* 0x0000000902021208 */ /* 0x000fe20004000000 */
[----:B------:R-:W-:Y:S06]  /*3930*/  BRA `(.L_x_446) ;  /* 0x00000014000c7947 */ /* 0x000fec0003800000 */
.L_x_459:
        /* <DEDUP_REMOVED lines=51> */
[CC--:B------:R-:W-:Y:S01]  /*3c70*/  FSETP.GEU.AND P1, PT, R7.reuse, R14.reuse, PT ;  /* 0x0000000e0700720b */ /* 0x0c0fe20003f2e000 */
[----:B------:R-:W-:Y:S02]  /*3c80*/  IMAD.MOV.U32 R9, RZ, RZ, 0x1000 ;  /* 0x00001000ff097424 */ /* 0x000fe400078e00ff */
[----:B------:R-:W-:Y:S01]  /*3c90*/  IMAD.MOV.U32 R6, RZ, RZ, RZ ;  /* 0x000000ffff067224 */ /* 0x000fe200078e00ff */
[----:B------:R-:W-:Y:S01]  /*3ca0*/  FSEL R7, R7, R14, !P1 ;  /* 0x0000000e07077208 */ /* 0x000fe20004800000 */
[----:B------:R-:W-:Y:S08]  /*3cb0*/  @!P0 BRA `(.L_x_473) ;  /* 0x0000000000fc8947 */ /* 0x000ff00003800000 */
[----:B------:R-:W0:Y:S01]  /*3cc0*/  LDC.64 R20, c[0x0][0x390] ;  /* 0x0000e400ff147b82 */ /* 0x000e220000000a00 */
[----:B------:R-:W-:Y:S02]  /*3cd0*/  IMAD.MOV.U32 R9, RZ, RZ, 0x1000 ;  /* 0x00001000ff097424 */ /* 0x000fe400078e00ff */
[----:B------:R-:W-:-:S07]  /*3ce0*/  IMAD.MOV.U32 R6, RZ, RZ, RZ ;  /* 0x000000ffff067224 */ /* 0x000fce00078e00ff */
.L_x_475:
        /* <DEDUP_REMOVED lines=41> */
[CC--:B------:R-:W-:Y:S02]  /*3f80*/  FSETP.GEU.AND P3, PT, R18.reuse, R25.reuse, PT ;  /* 0x000000191200720b */ /* 0x0c0fe40003f6e000 */
        /* <DEDUP_REMOVED lines=18> */
.L_x_473:
        /* <DEDUP_REMOVED lines=24> */
.L_x_479:
        /* <DEDUP_REMOVED lines=11> */
.L_x_478:
[----:B------:R-:W-:Y:S05]  /*42e0*/  BSYNC.RECONVERGENT B2 ;  /* 0x0000000000027941 */ /* 0x000fea0003800200 */
.L_x_477:
        /* <DEDUP_REMOVED lines=13> */
.L_x_482:
        /* <DEDUP_REMOVED lines=53> */
.L_x_481:
[----:B------:R-:W-:Y:S05]  /*4710*/  BSYNC.RECONVERGENT B2 ;  /* 0x0000000000027941 */ /* 0x000fea0003800200 */
.L_x_480:
        /* <DEDUP_REMOVED lines=32> */
.L_x_484:
[----:B------:R-:W-:Y:S05]  /*4920*/  BSYNC.RECONVERGENT B2 ;  /* 0x0000000000027941 */ /* 0x000fea0003800200 */
.L_x_483:
        /* <DEDUP_REMOVED lines=14> */
.L_x_476:
[----:B------:R-:W-:Y:S05]  /*4a10*/  BSYNC.RECONVERGENT B1 ;  /* 0x0000000000017941 */ /* 0x000fea0003800200 */
.L_x_474:
        /* <DEDUP_REMOVED lines=53> */
.L_x_446:
[----:B------:R-:W-:Y:S05]  /*4d70*/  BSYNC.RECONVERGENT B0 ;  /* 0x0000000000007941 */ /* 0x000fea0003800200 */
.L_x_430:
[----:B------:R-:W-:Y:S05]  /*4d80*/  @P2 EXIT ;  /* 0x000000000000294d */ /* 0x000fea0003800000 */
[----:B------:R-:W1:Y:S01]  /*4d90*/  LDCU UR4, c[0x0][0x39c] ;  /* 0x00007380ff0477ac */ /* 0x000e620008000800 */
[----:B------:R-:W2:Y:S01]  /*4da0*/  LDC.64 R4, c[0x0][0x388] ;  /* 0x0000e200ff047b82 */ /* 0x000ea20000000a00 */
[----:B-1----:R-:W-:-:S04]  /*4db0*/  FSETP.GT.AND P0, PT, R2, UR4, PT ;  /* 0x0000000402007c0b */ /* 0x002fc8000bf04000 */
[----:B------:R-:W-:-:S05]  /*4dc0*/  FSEL R3, R2, UR4, !P0 ;  /* 0x0000000402037c08 */ /* 0x000fca000c000000 */
[----:B--2---:R-:W-:Y:S01]  /*4dd0*/  STG.E desc[UR6][R4.64], R3 ;  /* 0x0000000304007986 */ /* 0x004fe2000c101906 */
[----:B------:R-:W-:Y:S05]  /*4de0*/  EXIT ;  /* 0x000000000000794d */ /* 0x000fea0003800000 */
.L_x_485:
        /* <DEDUP_REMOVED lines=9> */
.L_x_793:


//--------------------- .text._ZN3cub18CUB_300001_SM_10006detail6reduce28DeviceReduceSingleTileKernelINS2_10policy_hubIfjN4cuda3__47minimumIfEEE10Policy1000EPfSB_iS8_ffNS5_3std3__410__identityEEEvT0_T1_T2_T3_T4_T6_ --------------------------
	.section	.text._ZN3cub18CUB_300001_SM_10006detail6reduce28DeviceReduceSingleTileKernelINS2_10policy_hubIfjN4cuda3__47minimumIfEEE10Policy1000EPfSB_iS8_ffNS5_3std3__410__identityEEEvT0_T1_T2_T3_T4_T6_,"ax",@progbits
	.align	128
        .global         _ZN3cub18CUB_300001_SM_10006detail6reduce28DeviceReduceSingleTileKernelINS2_10policy_hubIfjN4cuda3__47minimumIfEEE10Policy1000EPfSB_iS8_ffNS5_3std3__410__identityEEEvT0_T1_T2_T3_T4_T6_
        .type           _ZN3cub18CUB_300001_SM_10006detail6reduce28DeviceReduceSingleTileKernelINS2_10policy_hubIfjN4cuda3__47minimumIfEEE10Policy1000EPfSB_iS8_ffNS5_3std3__410__identityEEEvT0_T1_T2_T3_T4_T6_,@function
        .size           _ZN3cub18CUB_300001_SM_10006detail6reduce28DeviceReduceSingleTileKernelINS2_10policy_hubIfjN4cuda3__47minimumIfEEE10Policy1000EPfSB_iS8_ffNS5_3std3__410__identityEEEvT0_T1_T2_T3_T4_T6_,(.L_x_794 - _ZN3cub18CUB_300001_SM_10006detail6reduce28DeviceReduceSingleTileKernelINS2_10policy_hubIfjN4cuda3__47minimumIfEEE10Policy1000EPfSB_iS8_ffNS5_3std3__410__identityEEEvT0_T1_T2_T3_T4_T6_)
        .other          _ZN3cub18CUB_300001_SM_10006detail6reduce28DeviceReduceSingleTileKernelINS2_10policy_hubIfjN4cuda3__47minimumIfEEE10Policy1000EPfSB_iS8_ffNS5_3std3__410__identityEEEvT0_T1_T2_T3_T4_T6_,@"STO_CUDA_ENTRY STV_DEFAULT"
_ZN3cub18CUB_300001_SM_10006detail6reduce28DeviceReduceSingleTileKernelINS2_10policy_hubIfjN4cuda3__47minimumIfEEE10Policy1000EPfSB_iS8_ffNS5_3std3__410__identityEEEvT0_T1_T2_T3_T4_T6_:
.text._ZN3cub18CUB_300001_SM_10006detail6reduce28DeviceReduceSingleTileKernelINS2_10policy_hubIfjN4cuda3__47minimumIfEEE10Policy1000EPfSB_iS8_ffNS5_3std3__410__identityEEEvT0_T1_T2_T3_T4_T6_:
        /* <DEDUP_REMOVED lines=13> */
.L_x_486:
        /* <DEDUP_REMOVED lines=16> */
.L_x_491:
[----:B------:R-:W-:Y:S05]  /*01d0*/  BSYNC.RECONVERGENT B1 ;  /* 0x0000000000017941 */ /* 0x000fea0003800200 */
.L_x_490:
        /* <DEDUP_REMOVED lines=16> */
.L_x_496:
        /* <DEDUP_REMOVED lines=10> */
.L_x_495:
[----:B------:R-:W-:Y:S05]  /*0380*/  BSYNC.RECONVERGENT B2 ;  /* 0x0000000000027941 */ /* 0x000fea0003800200 */
.L_x_494:
        /* <DEDUP_REMOVED lines=8> */
.L_x_499:
        /* <DEDUP_REMOVED lines=59> */
.L_x_498:
[----:B------:R-:W-:Y:S05]  /*07c0*/  BSYNC.RECONVERGENT B2 ;  /* 0x0000000000027941 */ /* 0x000fea0003800200 */
.L_x_497:
        /* <DEDUP_REMOVED lines=34> */
.L_x_501:
[----:B------:R-:W-:Y:S05]  /*09f0*/  BSYNC.RECONVERGENT B2 ;  /* 0x0000000000027941 */ /* 0x000fea0003800200 */
.L_x_500:
        /* <DEDUP_REMOVED lines=16> */
.L_x_493:
[----:B------:R-:W-:Y:S05]  /*0b00*/  BSYNC.RECONVERGENT B1 ;  /* 0x0000000000017941 */ /* 0x000fea0003800200 */
.L_x_492:
        /* <DEDUP_REMOVED lines=58> */
.L_x_502:
        /* <DEDUP_REMOVED lines=71> */
.L_x_489:
        /* <DEDUP_REMOVED lines=44> */
.L_x_506:
        /* <DEDUP_REMOVED lines=44> */
.L_x_504:
        /* <DEDUP_REMOVED lines=20> */
.L_x_510:
        /* <DEDUP_REMOVED lines=9> */
.L_x_509:
[----:B------:R-:W-:Y:S05]  /*1a70*/  BSYNC.RECONVERGENT B2 ;  /* 0x0000000000027941 */ /* 0x000fea0003800200 */
.L_x_508:
        /* <DEDUP_REMOVED lines=16> */
.L_x_513:
        /* <DEDUP_REMOVED lines=62> */
.L_x_512:
[----:B------:R-:W-:Y:S05]  /*1f60*/  BSYNC.RECONVERGENT B2 ;  /* 0x0000000000027941 */ /* 0x000fea0003800200 */
.L_x_511:
        /* <DEDUP_REMOVED lines=37> */
.L_x_515:
[----:B------:R-:W-:Y:S05]  /*21c0*/  BSYNC.RECONVERGENT B2 ;  /* 0x0000000000027941 */ /* 0x000fea0003800200 */
.L_x_514:
        /* <DEDUP_REMOVED lines=16> */
.L_x_507:
[----:B------:R-:W-:Y:S05]  /*22d0*/  BSYNC.RECONVERGENT B1 ;  /* 0x0000000000017941 */ /* 0x000fea0003800200 */
.L_x_505:
        /* <DEDUP_REMOVED lines=54> */
.L_x_488:
        /* <DEDUP_REMOVED lines=12> */
.L_x_518:
[----:B------:R-:W-:Y:S05]  /*2700*/  BSYNC.RECONVERGENT B1 ;  /* 0x0000000000017941 */ /* 0x000fea0003800200 */
.L_x_517:
        /* <DEDUP_REMOVED lines=16> */
.L_x_523:
        /* <DEDUP_REMOVED lines=10> */
.L_x_522:
[----:B------:R-:W-:Y:S05]  /*28b0*/  BSYNC.RECONVERGENT B2 ;  /* 0x0000000000027941 */ /* 0x000fea0003800200 */
.L_x_521:
        /* <DEDUP_REMOVED lines=8> */
.L_x_526:
        /* <DEDUP_REMOVED lines=59> */
.L_x_525:
[----:B------:R-:W-:Y:S05]  /*2cf0*/  BSYNC.RECONVERGENT B2 ;  /* 0x0000000000027941 */ /* 0x000fea0003800200 */
.L_x_524:
        /* <DEDUP_REMOVED lines=34> */
.L_x_528:
[----:B------:R-:W-:Y:S05]  /*2f20*/  BSYNC.RECONVERGENT B2 ;  /* 0x0000000000027941 */ /* 0x000fea0003800200 */
.L_x_527:
        /* <DEDUP_REMOVED lines=16> */
.L_x_520:
[----:B------:R-:W-:Y:S05]  /*3030*/  BSYNC.RECONVERGENT B1 ;  /* 0x0000000000017941 */ /* 0x000fea0003800200 */
.L_x_519:
        /* <DEDUP_REMOVED lines=58> */
.L_x_529:
        /* <DEDUP_REMOVED lines=71> */
.L_x_516:
        /* <DEDUP_REMOVED lines=55> */
.L_x_532:
        /* <DEDUP_REMOVED lines=56> */
.L_x_530:
        /* <DEDUP_REMOVED lines=20> */
.L_x_536:
        /* <DEDUP_REMOVED lines=9> */
.L_x_535:
[----:B------:R-:W-:Y:S05]  /*4110*/  BSYNC.RECONVERGENT B2 ;  /* 0x0000000000027941 */ /* 0x000fea0003800200 */
.L_x_534:
        /* <DEDUP_REMOVED lines=16> */
.L_x_539:
        /* <DEDUP_REMOVED lines=62> */
.L_x_538:
[----:B------:R-:W-:Y:S05]  /*4600*/  BSYNC.RECONVERGENT B2 ;  /* 0x0000000000027941 */ /* 0x000fea0003800200 */
.L_x_537:
        /* <DEDUP_REMOVED lines=37> */
.L_x_541:
[----:B------:R-:W-:Y:S05]  /*4860*/  BSYNC.RECONVERGENT B2 ;  /* 0x0000000000027941 */ /* 0x000fea0003800200 */
.L_x_540:
        /* <DEDUP_REMOVED lines=16> */
.L_x_533:
[----:B------:R-:W-:Y:S05]  /*4970*/  BSYNC.RECONVERGENT B1 ;  /* 0x0000000000017941 */ /* 0x000fea0003800200 */
.L_x_531:
        /* <DEDUP_REMOVED lines=54> */
.L_x_503:
[----:B------:R-:W-:Y:S05]  /*4ce0*/  BSYNC.RECONVERGENT B0 ;  /* 0x0000000000007941 */ /* 0x000fea0003800200 */
.L_x_487:
[----:B------:R-:W-:Y:S05]  /*4cf0*/  @P0 EXIT ;  /* 0x000000000000094d */ /* 0x000fea0003800000 */
[----:B------:R-:W0:Y:S01]  /*4d00*/  LDCU UR4, c[0x0][0x398] ;  /* 0x00007300ff0477ac */ /* 0x000e220008000800 */
[----:B------:R-:W1:Y:S01]  /*4d10*/  LDC.64 R4, c[0x0][0x388] ;  /* 0x0000e200ff047b82 */ /* 0x000e620000000a00 */
[----:B0-----:R-:W-:-:S04]  /*4d20*/  FSETP.GT.AND P0, PT, R2, UR4, PT ;  /* 0x0000000402007c0b */ /* 0x001fc8000bf04000 */
[----:B------:R-:W-:-:S05]  /*4d30*/  FSEL R3, R2, UR4, !P0 ;  /* 0x0000000402037c08 */ /* 0x000fca000c000000 */
[----:B-1----:R-:W-:Y:S01]  /*4d40*/  STG.E desc[UR6][R4.64], R3 ;  /* 0x0000000304007986 */ /* 0x002fe2000c101906 */
[----:B------:R-:W-:Y:S05]  /*4d50*/  EXIT ;  /* 0x000000000000794d */ /* 0x000fea0003800000 */
.L_x_542:
        /* <DEDUP_REMOVED lines=10> */
.L_x_794:


//--------------------- .text._ZN3cub18CUB_300001_SM_10006detail6reduce18DeviceReduceKernelINS2_10policy_hubIfjN4cuda3__47minimumIfEEE10Policy1000EPfjS8_fNS5_3std3__410__identityEEEvT0_PT3_T1_NS0_13GridEvenShareISI_EET2_T4_ --------------------------
	.section	.text._ZN3cub18CUB_300001_SM_10006detail6reduce18DeviceReduceKernelINS2_10policy_hubIfjN4cuda3__47minimumIfEEE10Policy1000EPfjS8_fNS5_3std3__410__identityEEEvT0_PT3_T1_NS0_13GridEvenShareISI_EET2_T4_,"ax",@progbits
	.align	128
        .global         _ZN3cub18CUB_300001_SM_10006detail6reduce18DeviceReduceKernelINS2_10policy_hubIfjN4cuda3__47minimumIfEEE10Policy1000EPfjS8_fNS5_3std3__410__identityEEEvT0_PT3_T1_NS0_13GridEvenShareISI_EET2_T4_
        .type           _ZN3cub18CUB_300001_SM_10006detail6reduce18DeviceReduceKernelINS2_10policy_hubIfjN4cuda3__47minimumIfEEE10Policy1000EPfjS8_fNS5_3std3__410__identityEEEvT0_PT3_T1_NS0_13GridEvenShareISI_EET2_T4_,@function
        .size           _ZN3cub18CUB_300001_SM_10006detail6reduce18DeviceReduceKernelINS2_10policy_hubIfjN4cuda3__47minimumIfEEE10Policy1000EPfjS8_fNS5_3std3__410__identityEEEvT0_PT3_T1_NS0_13GridEvenShareISI_EET2_T4_,(.L_x_795 - _ZN3cub18CUB_300001_SM_10006detail6reduce18DeviceReduceKernelINS2_10policy_hubIfjN4cuda3__47minimumIfEEE10Policy1000EPfjS8_fNS5_3std3__410__identityEEEvT0_PT3_T1_NS0_13GridEvenShareISI_EET2_T4_)
        .other          _ZN3cub18CUB_300001_SM_10006detail6reduce18DeviceReduceKernelINS2_10policy_hubIfjN4cuda3__47minimumIfEEE10Policy1000EPfjS8_fNS5_3std3__410__identityEEEvT0_PT3_T1_NS0_13GridEvenShareISI_EET2_T4_,@"STO_CUDA_ENTRY STV_DEFAULT"
_ZN3cub18CUB_300001_SM_10006detail6reduce18DeviceReduceKernelINS2_10policy_hubIfjN4cuda3__47minimumIfEEE10Policy1000EPfjS8_fNS5_3std3__410__identityEEEvT0_PT3_T1_NS0_13GridEvenShareISI_EET2_T4_:
.text._ZN3cub18CUB_300001_SM_10006detail6reduce18DeviceReduceKernelINS2_10policy_hubIfjN4cuda3__47minimumIfEEE10Policy1000EPfjS8_fNS5_3std3__410__identityEEEvT0_PT3_T1_NS0_13GridEvenShareISI_EET2_T4_:
        /* <DEDUP_REMOVED lines=22> */
[----:B0-----:R-:W-:-:S05]  /*0160*/  IMAD.WIDE.U32 R4, R7, 0x4, R4 ;  /* 0x0000000407047825 */ /* 0x001fca00078e0004 */
[----:B------:R0:W5:Y:S01]  /*0170*/  LDG.E.CONSTANT R2, desc[UR8][R4.64] ;  /* 0x0000000804027981 */ /* 0x000162000c1e9900 */
[----:B------:R-:W-:-:S07]  /*0180*/  VIADD R9, R3, 0x100 ;  /* 0x0000010003097836 */ /* 0x000fce0000000000 */
.L_x_547:
[----:B------:R-:W-:Y:S05]  /*0190*/  BSYNC.RECONVERGENT B1 ;  /* 0x0000000000017941 */ /* 0x000fea0003800200 */
.L_x_546:
[----:B------:R-:W-:Y:S01]  /*01a0*/  ISETP.GE.U32.AND P0, PT, R9, R22, PT ;  /* 0x000000160900720c */ /* 0x000fe20003f06070 */
[----:B------:R-:W-:-:S12]  /*01b0*/  BSSY.RECONVERGENT B1, `(.L_x_548) ;  /* 0x0000035000017945 */ /* 0x000fd80003800200 */
[----:B------:R-:W-:Y:S05]  /*01c0*/  @P0 BRA `(.L_x_549) ;  /* 0x0000000000cc0947 */ /* 0x000fea0003800000 */
[----:B0-----:R-:W-:Y:S01]  /*01d0*/  LOP3.LUT R5, RZ, R9, RZ, 0x33, !PT ;  /* 0x00000009ff057212 */ /* 0x001fe200078e33ff */
[----:B------:R-:W-:Y:S04]  /*01e0*/  BSSY.RECONVERGENT B2, `(.L_x_550) ;  /* 0x0000015000027945 */ /* 0x000fe80003800200 */
[----:B------:R-:W-:-:S04]  /*01f0*/  IMAD.IADD R5, R5, 0x1, R24 ;  /* 0x0000000105057824 */ /* 0x000fc800078e0218 */
[----:B------:R-:W-:Y:S01]  /*0200*/  IMAD R6, R0, -0x1000, R5 ;  /* 0xfffff00000067824 */ /* 0x000fe200078e0205 */
        /* <DEDUP_REMOVED lines=9> */
.L_x_552:
        /* <DEDUP_REMOVED lines=9> */
.L_x_551:
[----:B------:R-:W-:Y:S05]  /*0330*/  BSYNC.RECONVERGENT B2 ;  /* 0x0000000000027941 */ /* 0x000fea0003800200 */
.L_x_550:
[----:B------:R-:W-:Y:S05]  /*0340*/  @!P2 BRA `(.L_x_549) ;  /* 0x00000000006ca947 */ /* 0x000fea0003800000 */
[----:B------:R-:W0:Y:S01]  /*0350*/  LDC.64 R4, c[0x0][0x380] ;  /* 0x0000e000ff047b82 */ /* 0x000e220000000a00 */
[----:B------:R-:W-:Y:S02]  /*0360*/  VIADD R14, R9, 0x200 ;  /* 0x00000200090e7836 */ /* 0x000fe40000000000 */
[----:B------:R-:W-:-:S07]  /*0370*/  IMAD R15, R0, 0x1000, R9 ;  /* 0x00001000000f7824 */ /* 0x000fce00078e0209 */
.L_x_553:
[----:B0-----:R-:W-:-:S04]  /*0380*/  IMAD.WIDE.U32 R6, R15, 0x4, R4 ;  /* 0x000000040f067825 */ /* 0x001fc800078e0004 */
        /* <DEDUP_REMOVED lines=10> */
[----:B------:R-:W-:Y:S01]  /*0430*/  VIADD R15, R15, 0x400 ;  /* 0x000004000f0f7836 */ /* 0x000fe20000000000 */
[----:B--2--5:R-:W-:-:S04]  /*0440*/  FSETP.GEU.AND P0, PT, R2, R7, PT ;  /* 0x000000070200720b */ /* 0x024fc80003f0e000 */
[----:B------:R-:W-:Y:S01]  /*0450*/  FSEL R2, R2, R7, !P0 ;  /* 0x0000000702027208 */ /* 0x000fe20004000000 */
[C---:B------:R-:W-:Y:S02]  /*0460*/  VIADD R7, R14.reuse, 0x200 ;  /* 0x000002000e077836 */ /* 0x040fe40000000000 */
[----:B------:R-:W-:Y:S01]  /*0470*/  VIADD R14, R14, 0x400 ;  /* 0x000004000e0e7836 */ /* 0x000fe20000000000 */
[CC--:B---3--:R-:W-:Y:S02]  /*0480*/  FSETP.GEU.AND P0, PT, R2.reuse, R9.reuse, PT ;  /* 0x000000090200720b */ /* 0x0c8fe40003f0e000 */
[----:B------:R-:W-:Y:S02]  /*0490*/  ISETP.GE.AND P1, PT, R7, R22, PT ;  /* 0x000000160700720c */ /* 0x000fe40003f26270 */
[----:B------:R-:W-:-:S04]  /*04a0*/  FSEL R2, R2, R9, !P0 ;  /* 0x0000000902027208 */ /* 0x000fc80004000000 */
[----:B----4-:R-:W-:-:S04]  /*04b0*/  FSETP.GEU.AND P0, PT, R2, R11, PT ;  /* 0x0000000b0200720b */ /* 0x010fc80003f0e000 */
[----:B------:R-:W-:-:S04]  /*04c0*/  FSEL R2, R2, R11, !P0 ;  /* 0x0000000b02027208 */ /* 0x000fc80004000000 */
[----:B------:R-:W-:-:S04]  /*04d0*/  FSETP.GEU.AND P0, PT, R2, R13, PT ;  /* 0x0000000d0200720b */ /* 0x000fc80003f0e000 */
[----:B------:R-:W-:Y:S01]  /*04e0*/  FSEL R2, R2, R13, !P0 ;  /* 0x0000000d02027208 */ /* 0x000fe20004000000 */
[----:B------:R-:W-:Y:S08]  /*04f0*/  @!P1 BRA `(.L_x_553) ;  /* 0xfffffffc00a09947 */ /* 0x000ff0000383ffff */
.L_x_549:
[----:B------:R-:W-:Y:S05]  /*0500*/  BSYNC.RECONVERGENT B1 ;  /* 0x0000000000017941 */ /* 0x000fea0003800200 */
.L_x_548:
[----:B------:R-:W-:Y:S01]  /*0510*/  ISETP.GE.U32.AND P0, PT, R22, 0x100, PT ;  /* 0x000001001600780c */ /* 0x000fe20003f06070 */
        /* <DEDUP_REMOVED lines=57> */
.L_x_554:
[----:B------:R-:W-:Y:S01]  /*08b0*/  LOP3.LUT R2, R3, 0x3e0, RZ, 0xc0, !PT ;  /* 0x000003e003027812 */ /* 0x000fe200078ec0ff */
[----:B------:R-:W1:Y:S03]  /*08c0*/  S2R R6, SR_LANEID ;  /* 0x0000000000067919 */ /* 0x000e660000000000 */
[----:B------:R-:W-:Y:S01]  /*08d0*/  LOP3.LUT R7, RZ, R2, RZ, 0x33, !PT ;  /* 0x00000002ff077212 */ /* 0x000fe200078e33ff */
[----:B0-----:R-:W-:-:S04]  /*08e0*/  VIADD R5, R2, 0x20 ;  /* 0x0000002002057836 */ /* 0x001fc80000000000 */
[----:B------:R-:W-:Y:S01]  /*08f0*/  IMAD.IADD R7, R22, 0x1, R7 ;  /* 0x0000000116077824 */ /* 0x000fe200078e0207 */
[----:B------:R-:W-:-:S04]  /*0900*/  ISETP.GT.U32.AND P0, PT, R5, R22, PT ;  /* 0x000000160500720c */ /* 0x000fc80003f04070 */
        /* <DEDUP_REMOVED lines=65> */
.L_x_545:
        /* <DEDUP_REMOVED lines=51> */
.L_x_558:
        /* <DEDUP_REMOVED lines=10> */
[----:B------:R-:W-:Y:S01]  /*10f0*/  FSEL R4, R5, R6, !P1 ;  /* 0x0000000605047208 */ /* 0x000fe20004800000 */
[----:B0-----:R-:W-:Y:S01]  /*1100*/  IMAD.IADD R5, R24, 0x1, -R3 ;  /* 0x0000000118057824 */ /* 0x001fe200078e0a03 */
        /* <DEDUP_REMOVED lines=35> */
.L_x_557:
        /* <DEDUP_REMOVED lines=14> */
[----:B------:R-:W-:Y:S01]  /*1420*/  IMAD.MOV.U32 R6, RZ, RZ, R2 ;  /* 0x000000ffff067224 */ /* 0x000fe200078e0002 */
[----:B0-----:R-:W-:-:S06]  /*1430*/  USHF.L.U32 UR5, UR5, 0xc, URZ ;  /* 0x0000000c05057899 */ /* 0x001fcc00080006ff */
[----:B------:R-:W-:Y:S02]  /*1440*/  VIADD R4, R4, UR5 ;  /* 0x0000000504047c36 */ /* 0x000fe40008000000 */
[----:B-1----:R-:W-:Y:S02]  /*1450*/  IMAD R7, R7, UR4, RZ ;  /* 0x0000000407077c24 */ /* 0x002fe4000f8e02ff */
[C---:B------:R-:W-:Y:S01]  /*1460*/  IMAD.IADD R4, R5.reuse, 0x1, -R4 ;  /* 0x0000000105047824 */ /* 0x040fe200078e0a04 */
[----:B------:R-:W-:-:S03]  /*1470*/  LEA.HI R5, R5, 0x1, RZ, 0x18 ;  /* 0x0000000105057811 */ /* 0x000fc600078fc0ff */
[----:B------:R-:W-:-:S05]  /*1480*/  IMAD R4, R7, -0x1000, R4 ;  /* 0xfffff00007047824 */ /* 0x000fca00078e0204 */
[----:B------:R-:W-:Y:S01]  /*1490*/  ISETP.GE.U32.AND P2, PT, R4, 0x300, PT ;  /* 0x000003000400780c */ /* 0x000fe20003f46070 */
[----:B------:R-:W-:-:S12]  /*14a0*/  @!P0 BRA `(.L_x_561) ;  /* 0x0000000000308947 */ /* 0x000fd80003800000 */
[----:B------:R-:W-:Y:S01]  /*14b0*/  LOP3.LUT R5, R5, 0x3, RZ, 0xc0, !PT ;  /* 0x0000000305057812 */ /* 0x000fe200078ec0ff */
[----:B------:R-:W-:-:S04]  /*14c0*/  IMAD.MOV.U32 R6, RZ, RZ, R2 ;  /* 0x000000ffff067224 */ /* 0x000fc800078e0002 */
[----:B------:R-:W-:-:S07]  /*14d0*/  IMAD.MOV R7, RZ, RZ, -R5 ;  /* 0x000000ffff077224 */ /* 0x000fce00078e0a05 */
.L_x_562:
        /* <DEDUP_REMOVED lines=9> */
.L_x_561:
[----:B------:R-:W-:Y:S05]  /*1570*/  BSYNC.RECONVERGENT B2 ;  /* 0x0000000000027941 */ /* 0x000fea0003800200 */
.L_x_560:
[----:B------:R-:W-:Y:S05]  /*1580*/  @!P2 BRA `(.L_x_559) ;  /* 0x000000000068a947 */ /* 0x000fea0003800000 */
[C---:B------:R-:W-:Y:S02]  /*1590*/  IMAD.IADD R23, R6.reuse, 0x1, R23 ;  /* 0x0000000106177824 */ /* 0x040fe400078e0217 */
[----:B------:R-:W-:-:S07]  /*15a0*/  VIADD R12, R6, 0x200 ;  /* 0x00000200060c7836 */ /* 0x000fce0000000000 */
.L_x_563:
        /* <DEDUP_REMOVED lines=21> */
[----:B-----5:R-:W-:-:S04]  /*1700*/  FSETP.GEU.AND P0, PT, R27, R10, PT ;  /* 0x0000000a1b00720b */ /* 0x020fc80003f0e000 */
[----:B------:R-:W-:Y:S01]  /*1710*/  FSEL R27, R27, R10, !P0 ;  /* 0x0000000a1b1b7208 */ /* 0x000fe20004000000 */
[----:B------:R-:W-:Y:S08]  /*1720*/  @!P1 BRA `(.L_x_563) ;  /* 0xfffffffc00a09947 */ /* 0x000ff0000383ffff */
.L_x_559:
[----:B------:R-:W-:Y:S05]  /*1730*/  BSYNC.RECONVERGENT B1 ;  /* 0x0000000000017941 */ /* 0x000fea0003800200 */
.L_x_556:
        /* <DEDUP_REMOVED lines=54> */
.L_x_544:
        /* <DEDUP_REMOVED lines=15> */
.L_x_566:
[----:B------:R-:W-:Y:S05]  /*1b90*/  BSYNC.RECONVERGENT B1 ;  /* 0x0000000000017941 */ /* 0x000fea0003800200 */
.L_x_565:
[----:B------:R-:W-:Y:S01]  /*1ba0*/  ISETP.GE.U32.AND P0, PT, R10, R2, PT ;  /* 0x000000020a00720c */ /* 0x000fe20003f06070 */
[----:B------:R-:W-:-:S12]  /*1bb0*/  BSSY.RECONVERGENT B1, `(.L_x_567) ;  /* 0x0000035000017945 */ /* 0x000fd80003800200 */
[----:B------:R-:W-:Y:S05]  /*1bc0*/  @P0 BRA `(.L_x_568) ;  /* 0x0000000000cc0947 */ /* 0x000fea0003800000 */
[----:B0-----:R-:W-:Y:S01]  /*1bd0*/  LOP3.LUT R6, RZ, R10, RZ, 0x33, !PT ;  /* 0x0000000aff067212 */ /* 0x001fe200078e33ff */
[----:B------:R-:W-:Y:S04]  /*1be0*/  BSSY.RECONVERGENT B2, `(.L_x_569) ;  /* 0x0000015000027945 */ /* 0x000fe80003800200 */
[----:B------:R-:W-:-:S04]  /*1bf0*/  VIADD R6, R6, UR6 ;  /* 0x0000000606067c36 */ /* 0x000fc80008000000 */
        /* <DEDUP_REMOVED lines=10> */
.L_x_571:
        /* <DEDUP_REMOVED lines=9> */
.L_x_570:
[----:B------:R-:W-:Y:S05]  /*1d30*/  BSYNC.RECONVERGENT B2 ;  /* 0x0000000000027941 */ /* 0x000fea0003800200 */
.L_x_569:
[----:B------:R-:W-:Y:S05]  /*1d40*/  @!P2 BRA `(.L_x_568) ;  /* 0x00000000006ca947 */ /* 0x000fea0003800000 */
[----:B------:R-:W0:Y:S01]  /*1d50*/  LDC.64 R6, c[0x0][0x380] ;  /* 0x0000e000ff067b82 */ /* 0x000e220000000a00 */
[----:B------:R-:W-:Y:S02]  /*1d60*/  IMAD.IADD R17, R3, 0x1, R10 ;  /* 0x0000000103117824 */ /* 0x000fe400078e020a */
[----:B------:R-:W-:-:S07]  /*1d70*/  VIADD R3, R10, 0x200 ;  /* 0x000002000a037836 */ /* 0x000fce0000000000 */
.L_x_572:
        /* <DEDUP_REMOVED lines=24> */
.L_x_568:
[----:B------:R-:W-:Y:S05]  /*1f00*/  BSYNC.RECONVERGENT B1 ;  /* 0x0000000000017941 */ /* 0x000fea0003800200 */
.L_x_567:
[----:B------:R-:W-:Y:S01]  /*1f10*/  ISETP.GE.U32.AND P0, PT, R2, 0x100, PT ;  /* 0x000001000200780c */ /* 0x000fe20003f06070 */
[----:B0----5:R-:W-:-:S12]  /*1f20*/  IMAD.MOV.U32 R7, RZ, RZ, R4 ;  /* 0x000000ffff077224 */ /* 0x021fd800078e0004 */
[----:B------:R-:W-:Y:S05]  /*1f30*/  @!P0 BRA `(.L_x_573) ;  /* 0x0000000000dc8947 */ /* 0x000fea0003800000 */
[----:B------:R-:W0:Y:S01]  /*1f40*/  S2R R4, SR_LANEID ;  /* 0x0000000000047919 */ /* 0x000e220000000000 */
        /* <DEDUP_REMOVED lines=54> */
.L_x_573:
        /* <DEDUP_REMOVED lines=23> */
[C---:B------:R-:W-:Y:S01]  /*2420*/  ISETP.NE.AND P0, PT, R6.reuse, RZ, PT ;  /* 0x000000ff0600720c */ /* 0x040fe20003f05270 */
[----:B------:R-:W0:Y:S01]  /*2430*/  SHFL.DOWN PT, R4, R7, 0x8, R3 ;  /* 0x0900000007047989 */ /* 0x000e2200000e0003 */
[----:B------:R-:W-:-:S11]  /*2440*/  VIADD R6, R6, 0x10 ;  /* 0x0000001006067836 */ /* 0x000fd60000000000 */
        /* <DEDUP_REMOVED lines=45> */
.L_x_564:
        /* <DEDUP_REMOVED lines=37> */
[CC--:B------:R-:W-:Y:S02]  /*2970*/  FSETP.GEU.AND P2, PT, R10.reuse, R11.reuse, PT ;  /* 0x0000000b0a00720b */ /* 0x0c0fe40003f4e000 */
        /* <DEDUP_REMOVED lines=26> */
.L_x_576:
        /* <DEDUP_REMOVED lines=32> */
[CC--:B------:R-:W-:Y:S02]  /*2d20*/  FSETP.GEU.AND P0, PT, R13.reuse, R18.reuse, PT ;  /* 0x000000120d00720b */ /* 0x0c0fe40003f0e000 */
[CC--:B------:R-:W-:Y:S02]  /*2d30*/  FSETP.GEU.AND P1, PT, R20.reuse, R27.reuse, PT ;  /* 0x0000001b1400720b */ /* 0x0c0fe40003f2e000 */
[----:B------:R-:W-:Y:S02]  /*2d40*/  FSEL R13, R13, R18, !P0 ;  /* 0x000000120d0d7208 */ /* 0x000fe40004000000 */
[----:B------:R-:W-:Y:S02]  /*2d50*/  FSEL R20, R20, R27, !P1 ;  /* 0x0000001b14147208 */ /* 0x000fe40004800000 */
[----:B-1----:R-:W-:-:S02]  /*2d60*/  IADD3 R2, PT, PT, -R11, UR6, RZ ;  /* 0x000000060b027c10 */ /* 0x002fc4000fffe1ff */
[----:B------:R-:W-:-:S04]  /*2d70*/  FSETP.GEU.AND P0, PT, R13, R20, PT ;  /* 0x000000140d00720b */ /* 0x000fc80003f0e000 */
[----:B------:R-:W-:Y:S02]  /*2d80*/  FSEL R13, R13, R20, !P0 ;  /* 0x000000140d0d7208 */ /* 0x000fe40004000000 */
[----:B--2---:R-:W-:-:S04]  /*2d90*/  FSETP.GEU.AND P2, PT, R17, R8, PT ;  /* 0x000000081100720b */ /* 0x004fc80003f4e000 */
        /* <DEDUP_REMOVED lines=19> */
.L_x_575:
        /* <DEDUP_REMOVED lines=26> */
.L_x_580:
        /* <DEDUP_REMOVED lines=9> */
.L_x_579:
[----:B------:R-:W-:Y:S05]  /*3100*/  BSYNC.RECONVERGENT B2 ;  /* 0x0000000000027941 */ /* 0x000fea0003800200 */
.L_x_578:
[----:B------:R-:W-:Y:S05]  /*3110*/  @!P2 BRA `(.L_x_577) ;  /* 0x000000000068a947 */ /* 0x000fea0003800000 */
[C---:B------:R-:W-:Y:S02]  /*3120*/  IMAD.IADD R19, R8.reuse, 0x1, R7 ;  /* 0x0000000108137824 */ /* 0x040fe400078e0207 */
[----:B------:R-:W-:-:S07]  /*3130*/  VIADD R7, R8, 0x200 ;  /* 0x0000020008077836 */ /* 0x000fce0000000000 */
.L_x_581:
        /* <DEDUP_REMOVED lines=24> */
.L_x_577:
[----:B------:R-:W-:Y:S05]  /*32c0*/  BSYNC.RECONVERGENT B1 ;  /* 0x0000000000017941 */ /* 0x000fea0003800200 */
.L_x_574:
        /* <DEDUP_REMOVED lines=53> */
.L_x_555:
[----:B------:R-:W-:Y:S05]  /*3620*/  BSYNC.RECONVERGENT B0 ;  /* 0x0000000000007941 */ /* 0x000fea0003800200 */
.L_x_543:
[----:B------:R-:W-:Y:S05]  /*3630*/  @P0 EXIT ;  /* 0x000000000000094d */ /* 0x000fea0003800000 */
[----:B------:R-:W0:Y:S02]  /*3640*/  LDC.64 R2, c[0x0][0x388] ;  /* 0x0000e200ff027b82 */ /* 0x000e240000000a00 */
[----:B0-----:R-:W-:-:S05]  /*3650*/  IMAD.WIDE.U32 R2, R0, 0x4, R2 ;  /* 0x0000000400027825 */ /* 0x001fca00078e0002 */
[----:B------:R-:W-:Y:S01]  /*3660*/  STG.E desc[UR8][R2.64], R4 ;  /* 0x0000000402007986 */ /* 0x000fe2000c101908 */
[----:B------:R-:W-:Y:S05]  /*3670*/  EXIT ;  /* 0x000000000000794d */ /* 0x000fea0003800000 */
.L_x_582:
        /* <DEDUP_REMOVED lines=16> */
.L_x_795:


//--------------------- .text._ZN3cub18CUB_300001_SM_10006detail6reduce28DeviceReduceSingleTileKernelINS2_10policy_hubIfjN4cuda3__47minimumIfEEE10Policy1000EPfSB_jS8_ffNS5_3std3__410__identityEEEvT0_T1_T2_T3_T4_T6_ --------------------------
	.section	.text._ZN3cub18CUB_300001_SM_10006detail6reduce28DeviceReduceSingleTileKernelINS2_10policy_hubIfjN4cuda3__47minimumIfEEE10Policy1000EPfSB_jS8_ffNS5_3std3__410__identityEEEvT0_T1_T2_T3_T4_T6_,"ax",@progbits
	.align	128
        .global         _ZN3cub18CUB_300001_SM_10006detail6reduce28DeviceReduceSingleTileKernelINS2_10policy_hubIfjN4cuda3__47minimumIfEEE10Policy1000EPfSB_jS8_ffNS5_3std3__410__identityEEEvT0_T1_T2_T3_T4_T6_
        .type           _ZN3cub18CUB_300001_SM_10006detail6reduce28DeviceReduceSingleTileKernelINS2_10policy_hubIfjN4cuda3__47minimumIfEEE10Policy1000EPfSB_jS8_ffNS5_3std3__410__identityEEEvT0_T1_T2_T3_T4_T6_,@function
        .size           _ZN3cub18CUB_300001_SM_10006detail6reduce28DeviceReduceSingleTileKernelINS2_10policy_hubIfjN4cuda3__47minimumIfEEE10Policy1000EPfSB_jS8_ffNS5_3std3__410__identityEEEvT0_T1_T2_T3_T4_T6_,(.L_x_796 - _ZN3cub18CUB_300001_SM_10006detail6reduce28DeviceReduceSingleTileKernelINS2_10policy_hubIfjN4cuda3__47minimumIfEEE10Policy1000EPfSB_jS8_ffNS5_3std3__410__identityEEEvT0_T1_T2_T3_T4_T6_)
        .other          _ZN3cub18CUB_300001_SM_10006detail6reduce28DeviceReduceSingleTileKernelINS2_10policy_hubIfjN4cuda3__47minimumIfEEE10Policy1000EPfSB_jS8_ffNS5_3std3__410__identityEEEvT0_T1_T2_T3_T4_T6_,@"STO_CUDA_ENTRY STV_DEFAULT"
_ZN3cub18CUB_300001_SM_10006detail6reduce28DeviceReduceSingleTileKernelINS2_10policy_hubIfjN4cuda3__47minimumIfEEE10Policy1000EPfSB_jS8_ffNS5_3std3__410__identityEEEvT0_T1_T2_T3_T4_T6_:
.text._ZN3cub18CUB_300001_SM_10006detail6reduce28DeviceReduceSingleTileKernelINS2_10policy_hubIfjN4cuda3__47minimumIfEEE10Policy1000EPfSB_jS8_ffNS5_3std3__410__identityEEEvT0_T1_T2_T3_T4_T6_:
        /* <DEDUP_REMOVED lines=13> */
.L_x_583:
        /* <DEDUP_REMOVED lines=16> */
.L_x_588:
[----:B------:R-:W-:Y:S05]  /*01d0*/  BSYNC.RECONVERGENT B1 ;  /* 0x0000000000017941 */ /* 0x000fea0003800200 */
.L_x_587:
        /* <DEDUP_REMOVED lines=16> */
.L_x_593:
        /* <DEDUP_REMOVED lines=10> */
.L_x_592:
[----:B------:R-:W-:Y:S05]  /*0380*/  BSYNC.RECONVERGENT B2 ;  /* 0x0000000000027941 */ /* 0x000fea0003800200 */
.L_x_591:
        /* <DEDUP_REMOVED lines=10> */
.L_x_596:
        /* <DEDUP_REMOVED lines=53> */
.L_x_595:
[----:B------:R-:W-:Y:S05]  /*0780*/  BSYNC.RECONVERGENT B2 ;  /* 0x0000000000027941 */ /* 0x000fea0003800200 */
.L_x_594:
        /* <DEDUP_REMOVED lines=32> */
.L_x_598:
[----:B------:R-:W-:Y:S05]  /*0990*/  BSYNC.RECONVERGENT B2 ;  /* 0x0000000000027941 */ /* 0x000fea0003800200 */
.L_x_597:
        /* <DEDUP_REMOVED lines=14> */
.L_x_590:
[----:B------:R-:W-:Y:S05]  /*0a80*/  BSYNC.RECONVERGENT B1 ;  /* 0x0000000000017941 */ /* 0x000fea0003800200 */
.L_x_589:
        /* <DEDUP_REMOVED lines=57> */
.L_x_599:
        /* <DEDUP_REMOVED lines=71> */
.L_x_586:
        /* <DEDUP_REMOVED lines=47> */
.L_x_603:
        /* <DEDUP_REMOVED lines=44> */
.L_x_601:
        /* <DEDUP_REMOVED lines=19> */
.L_x_607:
        /* <DEDUP_REMOVED lines=9> */
.L_x_606:
[----:B------:R-:W-:Y:S05]  /*1a00*/  BSYNC.RECONVERGENT B2 ;  /* 0x0000000000027941 */ /* 0x000fea0003800200 */
.L_x_605:
[----:B------:R-:W-:Y:S05]  /*1a10*/  @!P2 BRA `(.L_x_604) ;  /* 0x000000000068a947 */ /* 0x000fea0003800000 */
[C---:B------:R-:W-:Y:S02]  /*1a20*/  VIADD R12, R4.reuse, 0x200 ;  /* 0x00000200040c7836 */ /* 0x040fe40000000000 */
[----:B------:R-:W-:-:S07]  /*1a30*/  VIADD R13, R4, UR4 ;  /* 0x00000004040d7c36 */ /* 0x000fce0008000000 */
.L_x_608:
        /* <DEDUP_REMOVED lines=24> */
.L_x_604:
[----:B------:R-:W-:Y:S05]  /*1bc0*/  BSYNC.RECONVERGENT B1 ;  /* 0x0000000000017941 */ /* 0x000fea0003800200 */
.L_x_602:
        /* <DEDUP_REMOVED lines=54> */
.L_x_585:
        /* <DEDUP_REMOVED lines=12> */
.L_x_611:
[----:B------:R-:W-:Y:S05]  /*1ff0*/  BSYNC.RECONVERGENT B1 ;  /* 0x0000000000017941 */ /* 0x000fea0003800200 */
.L_x_610:
        /* <DEDUP_REMOVED lines=16> */
.L_x_616:
        /* <DEDUP_REMOVED lines=10> */
.L_x_615:
[----:B------:R-:W-:Y:S05]  /*21a0*/  BSYNC.RECONVERGENT B2 ;  /* 0x0000000000027941 */ /* 0x000fea0003800200 */
.L_x_614:
        /* <DEDUP_REMOVED lines=10> */
.L_x_619:
        /* <DEDUP_REMOVED lines=53> */
.L_x_618:
[----:B------:R-:W-:Y:S05]  /*25a0*/  BSYNC.RECONVERGENT B2 ;  /* 0x0000000000027941 */ /* 0x000fea0003800200 */
.L_x_617:
        /* <DEDUP_REMOVED lines=32> */
.L_x_621:
[----:B------:R-:W-:Y:S05]  /*27b0*/  BSYNC.RECONVERGENT B2 ;  /* 0x0000000000027941 */ /* 0x000fea0003800200 */
.L_x_620:
        /* <DEDUP_REMOVED lines=14> */
.L_x_613:
[----:B------:R-:W-:Y:S05]  /*28a0*/  BSYNC.RECONVERGENT B1 ;  /* 0x0000000000017941 */ /* 0x000fea0003800200 */
.L_x_612:
        /* <DEDUP_REMOVED lines=57> */
.L_x_622:
        /* <DEDUP_REMOVED lines=71> */
.L_x_609:
        /* <DEDUP_REMOVED lines=29> */
[----:B------:R-:W-:Y:S01]  /*3280*/  VIADD R10, R3, 0xfffff000 ;  /* 0xfffff000030a7836 */ /* 0x000fe20000000000 */
        /* <DEDUP_REMOVED lines=26> */
[----:B------:R-:W-:-:S07]  /*3430*/  IMAD.MOV.U32 R12, RZ, RZ, 0x1000 ;  /* 0x00001000ff0c7424 */ /* 0x000fce00078e00ff */
[----:B------:R-:W1:Y:S02]  /*3440*/  LDC.64 R6, c[0x0][0x380] ;  /* 0x0000e000ff067b82 */ /* 0x000e640000000a00 */
.L_x_625:
        /* <DEDUP_REMOVED lines=38> */
[CC--:B------:R-:W-:Y:S02]  /*36b0*/  FSETP.GEU.AND P0, PT, R0.reuse, R9.reuse, PT ;  /* 0x000000090000720b */ /* 0x0c0fe40003f0e000 */
[----:B------:R-:W-:Y:S02]  /*36c0*/  FSEL R18, R21, R18, !P3 ;  /* 0x0000001215127208 */ /* 0x000fe40005800000 */
[----:B------:R-:W-:Y:S02]  /*36d0*/  FSEL R0, R0, R9, !P0 ;  /* 0x0000000900007208 */ /* 0x000fe40004000000 */
[----:B------:R-:W-:-:S02]  /*36e0*/  FSETP.GEU.AND P3, PT, R15, R18, PT ;  /* 0x000000120f00720b */ /* 0x000fc40003f6e000 */
[CC--:B------:R-:W-:Y:S02]  /*36f0*/  FSETP.GEU.AND P0, PT, R0.reuse, R13.reuse, PT ;  /* 0x0000000d0000720b */ /* 0x0c0fe40003f0e000 */
[----:B------:R-:W-:Y:S02]  /*3700*/  FSEL R18, R15, R18, !P3 ;  /* 0x000000120f127208 */ /* 0x000fe40005800000 */
[----:B------:R-:W-:Y:S02]  /*3710*/  FSEL R0, R0, R13, !P0 ;  /* 0x0000000d00007208 */ /* 0x000fe40004000000 */
[CC--:B------:R-:W-:Y:S02]  /*3720*/  FSETP.GEU.AND P1, PT, R17.reuse, R18.reuse, PT ;  /* 0x000000121100720b */ /* 0x0c0fe40003f2e000 */
        /* <DEDUP_REMOVED lines=12> */
.L_x_623:
[----:B------:R-:W-:-:S13]  /*37f0*/  ISETP.GE.U32.AND P0, PT, R12, R3, PT ;  /* 0x000000030c00720c */ /* 0x000fda0003f06070 */
[----:B------:R-:W-:Y:S05]  /*3800*/  @P0 BRA `(.L_x_624) ;  /* 0x0000000000dc0947 */ /* 0x000fea0003800000 */
[----:B------:R-:W-:Y:S01]  /*3810*/  IMAD.IADD R2, R3, 0x1, -R12 ;  /* 0x0000000103027824 */ /* 0x000fe200078e0a0c */
[----:B------:R-:W-:Y:S04]  /*3820*/  BSSY.RECONVERGENT B1, `(.L_x_624) ;  /* 0x0000035000017945 */ /* 0x000fe80003800200 */
[----:B------:R-:W-:-:S13]  /*3830*/  ISETP.GE.AND P0, PT, R11, R2, PT ;  /* 0x000000020b00720c */ /* 0x000fda0003f06270 */
[----:B------:R-:W-:Y:S05]  /*3840*/  @P0 BRA `(.L_x_626) ;  /* 0x0000000000c80947 */ /* 0x000fea0003800000 */
[----:B------:R-:W-:Y:S01]  /*3850*/  LOP3.LUT R4, RZ, R11, RZ, 0x33, !PT ;  /* 0x0000000bff047212 */ /* 0x000fe200078e33ff */
[----:B------:R-:W-:Y:S03]  /*3860*/  BSSY.RECONVERGENT B2, `(.L_x_627) ;  /* 0x0000015000027945 */ /* 0x000fe60003800200 */
[----:B------:R-:W-:-:S04]  /*3870*/  IADD3 R4, PT, PT, -R12, R3, R4 ;  /* 0x000000030c047210 */ /* 0x000fc80007ffe104 */
[C---:B------:R-:W-:Y:S02]  /*3880*/  LOP3.LUT R3, R4.reuse, 0x300, RZ, 0xc0, !PT ;  /* 0x0000030004037812 */ /* 0x040fe400078ec0ff */
[----:B------:R-:W-:Y:S02]  /*3890*/  ISETP.GE.U32.AND P2, PT, R4, 0x300, PT ;  /* 0x000003000400780c */ /* 0x000fe40003f46070 */
[----:B------:R-:W-:Y:S01]  /*38a0*/  ISETP.NE.AND P0, PT, R3, 0x300, PT ;  /* 0x000003000300780c */ /* 0x000fe20003f05270 */
[----:B------:R-:W-:-:S12]  /*38b0*/  IMAD.MOV.U32 R3, RZ, RZ, R11 ;  /* 0x000000ffff037224 */ /* 0x000fd800078e000b */
[----:B------:R-:W-:Y:S05]  /*38c0*/  @!P0 BRA `(.L_x_628) ;  /* 0x0000000000388947 */ /* 0x000fea0003800000 */
[----:B------:R-:W-:Y:S01]  /*38d0*/  LEA.HI R3, R4, 0x1, RZ, 0x18 ;  /* 0x0000000104037811 */ /* 0x000fe200078fc0ff */
[----:B------:R-:W-:-:S03]  /*38e0*/  IMAD.IADD R9, R11, 0x1, R12 ;  /* 0x000000010b097824 */ /* 0x000fc600078e020c */
[----:B------:R-:W-:Y:S01]  /*38f0*/  LOP3.LUT R4, R3, 0x3, RZ, 0xc0, !PT ;  /* 0x0000000303047812 */ /* 0x000fe200078ec0ff */
[----:B------:R-:W-:-:S04]  /*3900*/  IMAD.MOV.U32 R3, RZ, RZ, R11 ;  /* 0x000000ffff037224 */ /* 0x000fc800078e000b */
[----:B------:R-:W-:-:S07]  /*3910*/  IMAD.MOV R8, RZ, RZ, -R4 ;  /* 0x000000ffff087224 */ /* 0x000fce00078e0a04 */
.L_x_629:
        /* <DEDUP_REMOVED lines=9> */
.L_x_628:
[----:B------:R-:W-:Y:S05]  /*39b0*/  BSYNC.RECONVERGENT B2 ;  /* 0x0000000000027941 */ /* 0x000fea0003800200 */
.L_x_627:
[----:B------:R-:W-:Y:S05]  /*39c0*/  @!P2 BRA `(.L_x_626) ;  /* 0x000000000068a947 */ /* 0x000fea0003800000 */
[C---:B------:R-:W-:Y:S02]  /*39d0*/  IMAD.IADD R17, R3.reuse, 0x1, R12 ;  /* 0x0000000103117824 */ /* 0x040fe400078e020c */
[----:B------:R-:W-:-:S07]  /*39e0*/  VIADD R3, R3, 0x200 ;  /* 0x0000020003037836 */ /* 0x000fce0000000000 */
.L_x_630:
        /* <DEDUP_REMOVED lines=24> */
.L_x_626:
[----:B------:R-:W-:Y:S05]  /*3b70*/  BSYNC.RECONVERGENT B1 ;  /* 0x0000000000017941 */ /* 0x000fea0003800200 */
.L_x_624:
        /* <DEDUP_REMOVED lines=54> */
.L_x_600:
[----:B------:R-:W-:Y:S05]  /*3ee0*/  BSYNC.RECONVERGENT B0 ;  /* 0x0000000000007941 */ /* 0x000fea0003800200 */
.L_x_584:
[----:B------:R-:W-:Y:S05]  /*3ef0*/  @P0 EXIT ;  /* 0x000000000000094d */ /* 0x000fea0003800000 */
[----:B------:R-:W0:Y:S01]  /*3f00*/  LDCU UR4, c[0x0][0x398] ;  /* 0x00007300ff0477ac */ /* 0x000e220008000800 */
[----:B------:R-:W1:Y:S01]  /*3f10*/  LDC.64 R4, c[0x0][0x388] ;  /* 0x0000e200ff047b82 */ /* 0x000e620000000a00 */
[----:B0-----:R-:W-:-:S04]  /*3f20*/  FSETP.GT.AND P0, PT, R2, UR4, PT ;  /* 0x0000000402007c0b */ /* 0x001fc8000bf04000 */
[----:B------:R-:W-:-:S05]  /*3f30*/  FSEL R3, R2, UR4, !P0 ;  /* 0x0000000402037c08 */ /* 0x000fca000c000000 */
[----:B-1----:R-:W-:Y:S01]  /*3f40*/  STG.E desc[UR6][R4.64], R3 ;  /* 0x0000000304007986 */ /* 0x002fe2000c101906 */
[----:B------:R-:W-:Y:S05]  /*3f50*/  EXIT ;  /* 0x000000000000794d */ /* 0x000fea0003800000 */
.L_x_631:
        /* <DEDUP_REMOVED lines=10> */
.L_x_796:


//--------------------- .text._ZN3cub18CUB_300001_SM_10006detail11EmptyKernelIvEEvv --------------------------
	.section	.text._ZN3cub18CUB_300001_SM_10006detail11EmptyKernelIvEEvv,"ax",@progbits
	.align	128
        .global         _ZN3cub18CUB_300001_SM_10006detail11EmptyKernelIvEEvv
        .type           _ZN3cub18CUB_300001_SM_10006detail11EmptyKernelIvEEvv,@function
        .size           _ZN3cub18CUB_300001_SM_10006detail11EmptyKernelIvEEvv,(.L_x_797 - _ZN3cub18CUB_300001_SM_10006detail11EmptyKernelIvEEvv)
        .other          _ZN3cub18CUB_300001_SM_10006detail11EmptyKernelIvEEvv,@"STO_CUDA_ENTRY STV_DEFAULT"
_ZN3cub18CUB_300001_SM_10006detail11EmptyKernelIvEEvv:
.text._ZN3cub18CUB_300001_SM_10006detail11EmptyKernelIvEEvv:
[----:B------:R-:W-:Y:S01]  /*0000*/  LDC R1, c[0x0][0x37c] ;  /* 0x0000df00ff017b82 */ /* 0x000fe20000000800 */
[----:B------:R-:W-:Y:S05]  /*0010*/  EXIT ;  /* 0x000000000000794d */ /* 0x000fea0003800000 */
.L_x_632:
        /* <DEDUP_REMOVED lines=14> */
.L_x_797:


//--------------------- .text._Z14produce_outputPfS_S_S_S_S_ffi --------------------------
	.section	.text._Z14produce_outputPfS_S_S_S_S_ffi,"ax",@progbits
	.align	128
        .global         _Z14produce_outputPfS_S_S_S_S_ffi
        .type           _Z14produce_outputPfS_S_S_S_S_ffi,@function
        .size           _Z14produce_outputPfS_S_S_S_S_ffi,(.L_x_798 - _Z14produce_outputPfS_S_S_S_S_ffi)
        .other          _Z14produce_outputPfS_S_S_S_S_ffi,@"STO_CUDA_ENTRY STV_DEFAULT"
_Z14produce_outputPfS_S_S_S_S_ffi:
.text._Z14produce_outputPfS_S_S_S_S_ffi:
[----:B------:R-:W-:Y:S01]  /*0000*/  LDC R1, c[0x0][0x37c] ;  /* 0x0000df00ff017b82 */ /* 0x000fe20000000800 */
[----:B------:R-:W0:Y:S01]  /*0010*/  S2R R0, SR_TID.X ;  /* 0x0000000000007919 */ /* 0x000e220000002100 */
[----:B------:R-:W0:Y:S01]  /*0020*/  LDCU UR4, c[0x0][0x360] ;  /* 0x00006c00ff0477ac */ /* 0x000e220008000800 */
[----:B------:R-:W0:Y:S01]  /*0030*/  S2R R3, SR_CTAID.X ;  /* 0x0000000000037919 */ /* 0x000e220000002500 */
[----:B------:R-:W1:Y:S01]  /*0040*/  LDCU UR5, c[0x0][0x3b8] ;  /* 0x00007700ff0577ac */ /* 0x000e620008000800 */
[----:B0-----:R-:W-:-:S05]  /*0050*/  IMAD R0, R3, UR4, R0 ;  /* 0x0000000403007c24 */ /* 0x001fca000f8e0200 */
[----:B-1----:R-:W-:-:S13]  /*0060*/  ISETP.GE.AND P0, PT, R0, UR5, PT ;  /* 0x0000000500007c0c */ /* 0x002fda000bf06270 */
[----:B------:R-:W-:Y:S05]  /*0070*/  @P0 EXIT ;  /* 0x000000000000094d */ /* 0x000fea0003800000 */
[----:B------:R-:W0:Y:S01]  /*0080*/  LDC.64 R4, c[0x0][0x380] ;  /* 0x0000e000ff047b82 */ /* 0x000e220000000a00 */
[----:B------:R-:W1:Y:S07]  /*0090*/  LDCU.64 UR4, c[0x0][0x358] ;  /* 0x00006b00ff0477ac */ /* 0x000e6e0008000a00 */
[----:B------:R-:W2:Y:S08]  /*00a0*/  LDC.64 R2, c[0x0][0x3b0] ;  /* 0x0000ec00ff027b82 */ /* 0x000eb00000000a00 */
[----:B------:R-:W3:Y:S01]  /*00b0*/  LDC.64 R6, c[0x0][0x398] ;  /* 0x0000e600ff067b82 */ /* 0x000ee20000000a00 */
[----:B0-----:R-:W-:-:S07]  /*00c0*/  IMAD.WIDE R4, R0, 0x4, R4 ;  /* 0x0000000400047825 */ /* 0x001fce00078e0204 */
[----:B------:R-:W0:Y:S01]  /*00d0*/  LDC.64 R8, c[0x0][0x388] ;  /* 0x0000e200ff087b82 */ /* 0x000e220000000a00 */
[----:B-1----:R-:W4:Y:S01]  /*00e0*/  LDG.E R4, desc[UR4][R4.64] ;  /* 0x0000000404047981 */ /* 0x002f22000c1e1900 */
[----:B--2---:R-:W-:-:S06]  /*00f0*/  FADD R3, R3, -R2 ;  /* 0x8000000203037221 */ /* 0x004fcc0000000000 */
[----:B------:R-:W1:Y:S01]  /*0100*/  LDC.64 R10, c[0x0][0x3a0] ;  /* 0x0000e800ff0a7b82 */ /* 0x000e620000000a00 */
[----:B---3--:R-:W-:-:S07]  /*0110*/  IMAD.WIDE R6, R0, 0x4, R6 ;  /* 0x0000000400067825 */ /* 0x008fce00078e0206 */
[----:B------:R-:W2:Y:S01]  /*0120*/  LDC.64 R12, c[0x0][0x390] ;  /* 0x0000e400ff0c7b82 */ /* 0x000ea20000000a00 */
[----:B0-----:R-:W-:-:S04]  /*0130*/  IMAD.WIDE R8, R0, 0x4, R8 ;  /* 0x0000000400087825 */ /* 0x001fc800078e0208 */
[----:B----4-:R-:W-:-:S05]  /*0140*/  FFMA R15, R3, R4, R2 ;  /* 0x00000004030f7223 */ /* 0x010fca0000000002 */
[----:B------:R-:W-:Y:S04]  /*0150*/  STG.E desc[UR4][R6.64], R15 ;  /* 0x0000000f06007986 */ /* 0x000fe8000c101904 */
[----:B------:R-:W3:Y:S01]  /*0160*/  LDG.E R8, desc[UR4][R8.64] ;  /* 0x0000000408087981 */ /* 0x000ee2000c1e1900 */
[----:B-1----:R-:W-:-:S04]  /*0170*/  IMAD.WIDE R4, R0, 0x4, R10 ;  /* 0x0000000400047825 */ /* 0x002fc800078e020a */
[----:B--2---:R-:W-:Y:S02]  /*0180*/  IMAD.WIDE R10, R0, 0x4, R12 ;  /* 0x00000004000a7825 */ /* 0x004fe400078e020c */
[----:B------:R-:W0:Y:S02]  /*0190*/  LDC.64 R12, c[0x0][0x3a8] ;  /* 0x0000ea00ff0c7b82 */ /* 0x000e240000000a00 */
[----:B---3--:R-:W-:-:S05]  /*01a0*/  FFMA R17, R3, R8, R2 ;  /* 0x0000000803117223 */ /* 0x008fca0000000002 */
[----:B------:R-:W-:Y:S04]  /*01b0*/  STG.E desc[UR4][R4.64], R17 ;  /* 0x0000001104007986 */ /* 0x000fe8000c101904 */
[----:B------:R-:W2:Y:S01]  /*01c0*/  LDG.E R10, desc[UR4][R10.64] ;  /* 0x000000040a0a7981 */ /* 0x000ea2000c1e1900 */
[----:B0-----:R-:W-:-:S04]  /*01d0*/  IMAD.WIDE R12, R0, 0x4, R12 ;  /* 0x00000004000c7825 */ /* 0x001fc800078e020c */
[----:B--2---:R-:W-:-:S05]  /*01e0*/  FFMA R3, R3, R10, R2 ;  /* 0x0000000a03037223 */ /* 0x004fca0000000002 */
[----:B------:R-:W-:Y:S01]  /*01f0*/  STG.E desc[UR4][R12.64], R3 ;  /* 0x000000030c007986 */ /* 0x000fe2000c101904 */
[----:B------:R-:W-:Y:S05]  /*0200*/  EXIT ;  /* 0x000000000000794d */ /* 0x000fea0003800000 */
.L_x_633:
        /* <DEDUP_REMOVED lines=15> */
.L_x_798:


//--------------------- .text._Z21scale_points_to_unityPfS_S_ffi --------------------------
	.section	.text._Z21scale_points_to_unityPfS_S_ffi,"ax",@progbits
	.align	128
        .global         _Z21scale_points_to_unityPfS_S_ffi
        .type           _Z21scale_points_to_unityPfS_S_ffi,@function
        .size           _Z21scale_points_to_unityPfS_S_ffi,(.L_x_780 - _Z21scale_points_to_unityPfS_S_ffi)
        .other          _Z21scale_points_to_unityPfS_S_ffi,@"STO_CUDA_ENTRY STV_DEFAULT"
_Z21scale_points_to_unityPfS_S_ffi:
.text._Z21scale_points_to_unityPfS_S_ffi:
        /* <DEDUP_REMOVED lines=10> */
[----:B------:R-:W2:Y:S01]  /*00a0*/  LDC.64 R8, c[0x0][0x398] ;  /* 0x0000e600ff087b82 */ /* 0x000ea20000000a00 */
[----:B0-----:R-:W-:-:S05]  /*00b0*/  IMAD.WIDE R6, R2, 0x4, R6 ;  /* 0x0000000402067825 */ /* 0x001fca00078e0206 */
[----:B-1----:R-:W3:Y:S01]  /*00c0*/  LDG.E R5, desc[UR4][R6.64] ;  /* 0x0000000406057981 */ /* 0x002ee2000c1e1900 */
[----:B------:R-:W-:Y:S01]  /*00d0*/  BSSY.RECONVERGENT B0, `(.L_x_634) ;  /* 0x000000e000007945 */ /* 0x000fe20003800200 */
[----:B--2---:R-:W-:-:S04]  /*00e0*/  FADD R3, R9, -R8 ;  /* 0x8000000809037221 */ /* 0x004fc80000000000 */
[----:B------:R-:W0:Y:S02]  /*00f0*/  MUFU.RCP R4, R3 ;  /* 0x0000000300047308 */ /* 0x000e240000001000 */
[----:B0-----:R-:W-:-:S04]  /*0100*/  FFMA R9, -R3, R4, 1 ;  /* 0x3f80000003097423 */ /* 0x001fc80000000104 */
[----:B------:R-:W-:Y:S01]  /*0110*/  FFMA R9, R4, R9, R4 ;  /* 0x0000000904097223 */ /* 0x000fe20000000004 */
[----:B---3--:R-:W-:-:S04]  /*0120*/  FADD R0, R5, -R8 ;  /* 0x8000000805007221 */ /* 0x008fc80000000000 */
[----:B------:R-:W0:Y:S01]  /*0130*/  FCHK P0, R0, R3 ;  /* 0x0000000300007302 */ /* 0x000e220000000000 */
[----:B------:R-:W-:-:S04]  /*0140*/  FFMA R4, R0, R9, RZ ;  /* 0x0000000900047223 */ /* 0x000fc800000000ff */
[----:B------:R-:W-:-:S04]  /*0150*/  FFMA R5, -R3, R4, R0 ;  /* 0x0000000403057223 */ /* 0x000fc80000000100 */
[----:B------:R-:W-:Y:S01]  /*0160*/  FFMA R9, R9, R5, R4 ;  /* 0x0000000509097223 */ /* 0x000fe20000000004 */
[----:B0-----:R-:W-:Y:S06]  /*0170*/  @!P0 BRA `(.L_x_635) ;  /* 0x00000000000c8947 */ /* 0x001fec0003800000 */
[----:B------:R-:W-:-:S07]  /*0180*/  MOV R8, 0x1a0 ;  /* 0x000001a000087802 */ /* 0x000fce0000000f00 */
[----:B------:R-:W-:Y:S05]  /*0190*/  CALL.REL.NOINC `($__internal_0_$__cuda_sm3x_div_rn_noftz_f32_slowpath) ;  /* 0x0000000000b07944 */ /* 0x000fea0003c00000 */
[----:B------:R-:W-:-:S07]  /*01a0*/  IMAD.MOV.U32 R9, RZ, RZ, R0 ;  /* 0x000000ffff097224 */ /* 0x000fce00078e0000 */
.L_x_635:
[----:B------:R-:W-:Y:S05]  /*01b0*/  BSYNC.RECONVERGENT B0 ;  /* 0x0000000000007941 */ /* 0x000fea0003800200 */
.L_x_634:
[----:B------:R-:W0:Y:S01]  /*01c0*/  LDC.64 R4, c[0x0][0x388] ;  /* 0x0000e200ff047b82 */ /* 0x000e220000000a00 */
[----:B------:R1:W-:Y:S01]  /*01d0*/  STG.E desc[UR4][R6.64], R9 ;  /* 0x0000000906007986 */ /* 0x0003e2000c101904 */
[----:B------:R-:W2:Y:S01]  /*01e0*/  LDCU UR6, c[0x0][0x398] ;  /* 0x00007300ff0677ac */ /* 0x000ea20008000800 */
[----:B0-----:R-:W-:-:S05]  /*01f0*/  IMAD.WIDE R4, R2, 0x4, R4 ;  /* 0x0000000402047825 */ /* 0x001fca00078e0204 */
[----:B------:R-:W2:Y:S01]  /*0200*/  LDG.E R0, desc[UR4][R4.64] ;  /* 0x0000000404007981 */ /* 0x000ea2000c1e1900 */
[----:B------:R-:W0:Y:S01]  /*0210*/  MUFU.RCP R10, R3 ;  /* 0x00000003000a7308 */ /* 0x000e220000001000 */
[----:B------:R-:W-:Y:S01]  /*0220*/  BSSY.RECONVERGENT B0, `(.L_x_636) ;  /* 0x000000d000007945 */ /* 0x000fe20003800200 */
[----:B0-----:R-:W-:Y:S01]  /*0230*/  FFMA R11, -R3, R10, 1 ;  /* 0x3f800000030b7423 */ /* 0x001fe2000000010a */
[----:B--2---:R-:W-:-:S03]  /*0240*/  FADD R8, R0, -UR6 ;  /* 0x8000000600087e21 */ /* 0x004fc60008000000 */
[----:B------:R-:W-:Y:S02]  /*0250*/  FFMA R0, R10, R11, R10 ;  /* 0x0000000b0a007223 */ /* 0x000fe4000000000a */
[----:B------:R-:W0:Y:S02]  /*0260*/  FCHK P0, R8, R3 ;  /* 0x0000000308007302 */ /* 0x000e240000000000 */
[----:B------:R-:W-:-:S04]  /*0270*/  FFMA R11, R0, R8, RZ ;  /* 0x00000008000b7223 */ /* 0x000fc800000000ff */
[----:B------:R-:W-:-:S04]  /*0280*/  FFMA R10, -R3, R11, R8 ;  /* 0x0000000b030a7223 */ /* 0x000fc80000000108 */
[----:B------:R-:W-:Y:S01]  /*0290*/  FFMA R11, R0, R10, R11 ;  /* 0x0000000a000b7223 */ /* 0x000fe2000000000b */
[----:B01----:R-:W-:Y:S06]  /*02a0*/  @!P0 BRA `(.L_x_637) ;  /* 0x0000000000108947 */ /* 0x003fec0003800000 */
[----:B------:R-:W-:Y:S01]  /*02b0*/  IMAD.MOV.U32 R0, RZ, RZ, R8 ;  /* 0x000000ffff007224 */ /* 0x000fe200078e0008 */
[----:B------:R-:W-:-:S07]  /*02c0*/  MOV R8, 0x2e0 ;  /* 0x000002e000087802 */ /* 0x000fce0000000f00 */
[----:B------:R-:W-:Y:S05]  /*02d0*/  CALL.REL.NOINC `($__internal_0_$__cuda_sm3x_div_rn_noftz_f32_slowpath) ;  /* 0x0000000000607944 */ /* 0x000fea0003c00000 */
[----:B------:R-:W-:-:S07]  /*02e0*/  IMAD.MOV.U32 R11, RZ, RZ, R0 ;  /* 0x000000ffff0b7224 */ /* 0x000fce00078e0000 */
.L_x_637:
[----:B------:R-:W-:Y:S05]  /*02f0*/  BSYNC.RECONVERGENT B0 ;  /* 0x0000000000007941 */ /* 0x000fea0003800200 */
.L_x_636:
        /* <DEDUP_REMOVED lines=18> */
[----:B------:R-:W-:-:S07]  /*0420*/  MOV R9, R0 ;  /* 0x0000000000097202 */ /* 0x000fce0000000f00 */
.L_x_639:
[----:B------:R-:W-:Y:S05]  /*0430*/  BSYNC.RECONVERGENT B0 ;  /* 0x0000000000007941 */ /* 0x000fea0003800200 */
.L_x_638:
[----:B------:R-:W-:Y:S01]  /*0440*/  STG.E desc[UR4][R6.64], R9 ;  /* 0x0000000906007986 */ /* 0x000fe2000c101904 */
[----:B------:R-:W-:Y:S05]  /*0450*/  EXIT ;  /* 0x000000000000794d */ /* 0x000fea0003800000 */
        .weak           $__internal_0_$__cuda_sm3x_div_rn_noftz_f32_slowpath
        .type           $__internal_0_$__cuda_sm3x_div_rn_noftz_f32_slowpath,@function
        .size           $__internal_0_$__cuda_sm3x_div_rn_noftz_f32_slowpath,(.L_x_780 - $__internal_0_$__cuda_sm3x_div_rn_noftz_f32_slowpath)
$__internal_0_$__cuda_sm3x_div_rn_noftz_f32_slowpath:
[--C-:B------:R-:W-:Y:S01]  /*0460*/  SHF.R.U32.HI R10, RZ, 0x17, R3.reuse ;  /* 0x00000017ff0a7819 */ /* 0x100fe20000011603 */
[----:B------:R-:W-:Y:S01]  /*0470*/  BSSY.RECONVERGENT B1, `(.L_x_640) ;  /* 0x0000063000017945 */ /* 0x000fe20003800200 */
[----:B------:R-:W-:Y:S01]  /*0480*/  SHF.R.U32.HI R9, RZ, 0x17, R0 ;  /* 0x00000017ff097819 */ /* 0x000fe20000011600 */
[----:B------:R-:W-:Y:S01]  /*0490*/  IMAD.MOV.U32 R11, RZ, RZ, R3 ;  /* 0x000000ffff0b7224 */ /* 0x000fe200078e0003 */
[----:B------:R-:W-:Y:S02]  /*04a0*/  LOP3.LUT R10, R10, 0xff, RZ, 0xc0, !PT ;  /* 0x000000ff0a0a7812 */ /* 0x000fe400078ec0ff */
[----:B------:R-:W-:-:S03]  /*04b0*/  LOP3.LUT R14, R9, 0xff, RZ, 0xc0, !PT ;  /* 0x000000ff090e7812 */ /* 0x000fc600078ec0ff */
[----:B------:R-:W-:Y:S02]  /*04c0*/  VIADD R13, R10, 0xffffffff ;  /* 0xffffffff0a0d7836 */ /* 0x000fe40000000000 */
[----:B------:R-:W-:-:S03]  /*04d0*/  VIADD R12, R14, 0xffffffff ;  /* 0xffffffff0e0c7836 */ /* 0x000fc60000000000 */
[----:B------:R-:W-:-:S04]  /*04e0*/  ISETP.GT.U32.AND P0, PT, R13, 0xfd, PT ;  /* 0x000000fd0d00780c */ /* 0x000fc80003f04070 */
[----:B------:R-:W-:-:S13]  /*04f0*/  ISETP.GT.U32.OR P0, PT, R12, 0xfd, P0 ;  /* 0x000000fd0c00780c */ /* 0x000fda0000704470 */
[----:B------:R-:W-:Y:S01]  /*0500*/  @!P0 MOV R9, RZ ;  /* 0x000000ff00098202 */ /* 0x000fe20000000f00 */
[----:B------:R-:W-:Y:S06]  /*0510*/  @!P0 BRA `(.L_x_641) ;  /* 0x00000000005c8947 */ /* 0x000fec0003800000 */
[----:B------:R-:W-:Y:S02]  /*0520*/  FSETP.GTU.FTZ.AND P0, PT, |R0|, +INF , PT ;  /* 0x7f8000000000780b */ /* 0x000fe40003f1c200 */
[----:B------:R-:W-:-:S04]  /*0530*/  FSETP.GTU.FTZ.AND P1, PT, |R3|, +INF , PT ;  /* 0x7f8000000300780b */ /* 0x000fc80003f3c200 */
[----:B------:R-:W-:-:S13]  /*0540*/  PLOP3.LUT P0, PT, P0, P1, PT, 0xf8, 0x8f ;  /* 0x00000000008f781c */ /* 0x000fda0000703f70 */
[----:B------:R-:W-:Y:S05]  /*0550*/  @P0 BRA `(.L_x_642) ;  /* 0x00000004004c0947 */ /* 0x000fea0003800000 */
[----:B------:R-:W-:-:S13]  /*0560*/  LOP3.LUT P0, RZ, R11, 0x7fffffff, R0, 0xc8, !PT ;  /* 0x7fffffff0bff7812 */ /* 0x000fda000780c800 */
[----:B------:R-:W-:Y:S05]  /*0570*/  @!P0 BRA `(.L_x_643) ;  /* 0x00000004003c8947 */ /* 0x000fea0003800000 */
[C---:B------:R-:W-:Y:S02]  /*0580*/  FSETP.NEU.FTZ.AND P2, PT, |R0|.reuse, +INF , PT ;  /* 0x7f8000000000780b */ /* 0x040fe40003f5d200 */
[----:B------:R-:W-:Y:S02]  /*0590*/  FSETP.NEU.FTZ.AND P1, PT, |R3|, +INF , PT ;  /* 0x7f8000000300780b */ /* 0x000fe40003f3d200 */
[----:B------:R-:W-:-:S11]  /*05a0*/  FSETP.NEU.FTZ.AND P0, PT, |R0|, +INF , PT ;  /* 0x7f8000000000780b */ /* 0x000fd60003f1d200 */
[----:B------:R-:W-:Y:S05]  /*05b0*/  @!P1 BRA !P2, `(.L_x_643) ;  /* 0x00000004002c9947 */ /* 0x000fea0005000000 */
[----:B------:R-:W-:-:S04]  /*05c0*/  LOP3.LUT P2, RZ, R0, 0x7fffffff, RZ, 0xc0, !PT ;  /* 0x7fffffff00ff7812 */ /* 0x000fc8000784c0ff */
[----:B------:R-:W-:-:S13]  /*05d0*/  PLOP3.LUT P1, PT, P1, P2, PT, 0x2f, 0xf2 ;  /* 0x0000000000f2781c */ /* 0x000fda0000f24577 */
[----:B------:R-:W-:Y:S05]  /*05e0*/  @P1 BRA `(.L_x_644) ;  /* 0x0000000400181947 */ /* 0x000fea0003800000 */
[----:B------:R-:W-:-:S04]  /*05f0*/  LOP3.LUT P1, RZ, R11, 0x7fffffff, RZ, 0xc0, !PT ;  /* 0x7fffffff0bff7812 */ /* 0x000fc8000782c0ff */
[----:B------:R-:W-:-:S13]  /*0600*/  PLOP3.LUT P0, PT, P0, P1, PT, 0x2f, 0xf2 ;  /* 0x0000000000f2781c */ /* 0x000fda0000702577 */
[----:B------:R-:W-:Y:S05]  /*0610*/  @P0 BRA `(.L_x_645) ;  /* 0x0000000400000947 */ /* 0x000fea0003800000 */
[----:B------:R-:W-:Y:S02]  /*0620*/  ISETP.GE.AND P0, PT, R12, RZ, PT ;  /* 0x000000ff0c00720c */ /* 0x000fe40003f06270 */
[----:B------:R-:W-:-:S11]  /*0630*/  ISETP.GE.AND P1, PT, R13, RZ, PT ;  /* 0x000000ff0d00720c */ /* 0x000fd60003f26270 */
[----:B------:R-:W-:Y:S02]  /*0640*/  @P0 IMAD.MOV.U32 R9, RZ, RZ, RZ ;  /* 0x000000ffff090224 */ /* 0x000fe400078e00ff */
[----:B------:R-:W-:Y:S01]  /*0650*/  @!P0 FFMA R0, R0, 1.84467440737095516160e+19, RZ ;  /* 0x5f80000000008823 */ /* 0x000fe200000000ff */
[----:B------:R-:W-:Y:S02]  /*0660*/  @!P0 IMAD.MOV.U32 R9, RZ, RZ, -0x40 ;  /* 0xffffffc0ff098424 */ /* 0x000fe400078e00ff */
[----:B------:R-:W-:Y:S02]  /*0670*/  @!P1 FFMA R11, R3, 1.84467440737095516160e+19, RZ ;  /* 0x5f800000030b9823 */ /* 0x000fe400000000ff */
[----:B------:R-:W-:-:S07]  /*0680*/  @!P1 VIADD R9, R9, 0x40 ;  /* 0x0000004009099836 */ /* 0x000fce0000000000 */
.L_x_641:
[----:B------:R-:W-:Y:S01]  /*0690*/  LEA R12, R10, 0xc0800000, 0x17 ;  /* 0xc08000000a0c7811 */ /* 0x000fe200078eb8ff */
[----:B------:R-:W-:Y:S03]  /*06a0*/  BSSY.RECONVERGENT B2, `(.L_x_646) ;  /* 0x0000036000027945 */ /* 0x000fe60003800200 */
[----:B------:R-:W-:Y:S01]  /*06b0*/  IADD3 R12, PT, PT, -R12, R11, RZ ;  /* 0x0000000b0c0c7210 */ /* 0x000fe20007ffe1ff */
[----:B------:R-:W-:-:S03]  /*06c0*/  VIADD R11, R14, 0xffffff81 ;  /* 0xffffff810e0b7836 */ /* 0x000fc60000000000 */
[----:B------:R0:W1:Y:S01]  /*06d0*/  MUFU.RCP R13, R12 ;  /* 0x0000000c000d7308 */ /* 0x0000620000001000 */
[----:B------:R-:W-:Y:S01]  /*06e0*/  FADD.FTZ R15, -R12, -RZ ;  /* 0x800000ff0c0f7221 */ /* 0x000fe20000010100 */
[C---:B------:R-:W-:Y:S01]  /*06f0*/  IMAD R0, R11.reuse, -0x800000, R0 ;  /* 0xff8000000b007824 */ /* 0x040fe200078e0200 */
[----:B0-----:R-:W-:-:S05]  /*0700*/  IADD3 R12, PT, PT, R11, 0x7f, -R10 ;  /* 0x0000007f0b0c7810 */ /* 0x001fca0007ffe80a */
[----:B------:R-:W-:Y:S02]  /*0710*/  IMAD.IADD R9, R12, 0x1, R9 ;  /* 0x000000010c097824 */ /* 0x000fe400078e0209 */
[----:B-1----:R-:W-:-:S04]  /*0720*/  FFMA R14, R13, R15, 1 ;  /* 0x3f8000000d0e7423 */ /* 0x002fc8000000000f */
[----:B------:R-:W-:-:S04]  /*0730*/  FFMA R16, R13, R14, R13 ;  /* 0x0000000e0d107223 */ /* 0x000fc8000000000d */
[----:B------:R-:W-:-:S04]  /*0740*/  FFMA R13, R0, R16, RZ ;  /* 0x00000010000d7223 */ /* 0x000fc800000000ff */
[----:B------:R-:W-:-:S04]  /*0750*/  FFMA R14, R15, R13, R0 ;  /* 0x0000000d0f0e7223 */ /* 0x000fc80000000000 */
[----:B------:R-:W-:-:S04]  /*0760*/  FFMA R13, R16, R14, R13 ;  /* 0x0000000e100d7223 */ /* 0x000fc8000000000d */
[----:B------:R-:W-:-:S04]  /*0770*/  FFMA R14, R15, R13, R0 ;  /* 0x0000000d0f0e7223 */ /* 0x000fc80000000000 */
[----:B------:R-:W-:-:S05]  /*0780*/  FFMA R0, R16, R14, R13 ;  /* 0x0000000e10007223 */ /* 0x000fca000000000d */
[----:B------:R-:W-:-:S04]  /*0790*/  SHF.R.U32.HI R10, RZ, 0x17, R0 ;  /* 0x00000017ff0a7819 */ /* 0x000fc80000011600 */
[----:B------:R-:W-:-:S05]  /*07a0*/  LOP3.LUT R10, R10, 0xff, RZ, 0xc0, !PT ;  /* 0x000000ff0a0a7812 */ /* 0x000fca00078ec0ff */
[----:B------:R-:W-:-:S05]  /*07b0*/  IMAD.IADD R15, R10, 0x1, R9 ;  /* 0x000000010a0f7824 */ /* 0x000fca00078e0209 */
[----:B------:R-:W-:-:S04]  /*07c0*/  IADD3 R10, PT, PT, R15, -0x1, RZ ;  /* 0xffffffff0f0a7810 */ /* 0x000fc80007ffe0ff */
[----:B------:R-:W-:-:S13]  /*07d0*/  ISETP.GE.U32.AND P0, PT, R10, 0xfe, PT ;  /* 0x000000fe0a00780c */ /* 0x000fda0003f06070 */
[----:B------:R-:W-:Y:S05]  /*07e0*/  @!P0 BRA `(.L_x_647) ;  /* 0x0000000000808947 */ /* 0x000fea0003800000 */
[----:B------:R-:W-:-:S13]  /*07f0*/  ISETP.GT.AND P0, PT, R15, 0xfe, PT ;  /* 0x000000fe0f00780c */ /* 0x000fda0003f04270 */
[----:B------:R-:W-:Y:S05]  /*0800*/  @P0 BRA `(.L_x_648) ;  /* 0x00000000006c0947 */ /* 0x000fea0003800000 */
[----:B------:R-:W-:-:S13]  /*0810*/  ISETP.GE.AND P0, PT, R15, 0x1, PT ;  /* 0x000000010f00780c */ /* 0x000fda0003f06270 */
[----:B------:R-:W-:Y:S05]  /*0820*/  @P0 BRA `(.L_x_649) ;  /* 0x0000000000740947 */ /* 0x000fea0003800000 */
[----:B------:R-:W-:Y:S02]  /*0830*/  ISETP.GE.AND P0, PT, R15, -0x18, PT ;  /* 0xffffffe80f00780c */ /* 0x000fe40003f06270 */
[----:B------:R-:W-:-:S11]  /*0840*/  LOP3.LUT R0, R0, 0x80000000, RZ, 0xc0, !PT ;  /* 0x8000000000007812 */ /* 0x000fd600078ec0ff */
[----:B------:R-:W-:Y:S05]  /*0850*/  @!P0 BRA `(.L_x_649) ;  /* 0x0000000000688947 */ /* 0x000fea0003800000 */
[CCC-:B------:R-:W-:Y:S01]  /*0860*/  FFMA.RZ R9, R16.reuse, R14.reuse, R13.reuse ;  /* 0x0000000e10097223 */ /* 0x1c0fe2000000c00d */
[C---:B------:R-:W-:Y:S02]  /*0870*/  VIADD R12, R15.reuse, 0x20 ;  /* 0x000000200f0c7836 */ /* 0x040fe40000000000 */
[CCC-:B------:R-:W-:Y:S01]  /*0880*/  FFMA.RM R10, R16.reuse, R14.reuse, R13.reuse ;  /* 0x0000000e100a7223 */ /* 0x1c0fe2000000400d */
[----:B------:R-:W-:Y:S02]  /*0890*/  ISETP.NE.AND P2, PT, R15, RZ, PT ;  /* 0x000000ff0f00720c */ /* 0x000fe40003f45270 */
[----:B------:R-:W-:Y:S01]  /*08a0*/  LOP3.LUT R11, R9, 0x7fffff, RZ, 0xc0, !PT ;  /* 0x007fffff090b7812 */ /* 0x000fe200078ec0ff */
[----:B------:R-:W-:Y:S01]  /*08b0*/  FFMA.RP R9, R16, R14, R13 ;  /* 0x0000000e10097223 */ /* 0x000fe2000000800d */
[----:B------:R-:W-:Y:S01]  /*08c0*/  IMAD.MOV R13, RZ, RZ, -R15 ;  /* 0x000000ffff0d7224 */ /* 0x000fe200078e0a0f */
[----:B------:R-:W-:Y:S02]  /*08d0*/  ISETP.NE.AND P1, PT, R15, RZ, PT ;  /* 0x000000ff0f00720c */ /* 0x000fe40003f25270 */
[----:B------:R-:W-:-:S02]  /*08e0*/  LOP3.LUT R11, R11, 0x800000, RZ, 0xfc, !PT ;  /* 0x008000000b0b7812 */ /* 0x000fc400078efcff */
[----:B------:R-:W-:Y:S02]  /*08f0*/  FSETP.NEU.FTZ.AND P0, PT, R9, R10, PT ;  /* 0x0000000a0900720b */ /* 0x000fe40003f1d000 */
[----:B------:R-:W-:Y:S02]  /*0900*/  SHF.L.U32 R12, R11, R12, RZ ;  /* 0x0000000c0b0c7219 */ /* 0x000fe400000006ff */
[----:B------:R-:W-:Y:S02]  /*0910*/  SEL R10, R13, RZ, P2 ;  /* 0x000000ff0d0a7207 */ /* 0x000fe40001000000 */
[----:B------:R-:W-:Y:S02]  /*0920*/  ISETP.NE.AND P1, PT, R12, RZ, P1 ;  /* 0x000000ff0c00720c */ /* 0x000fe40000f25270 */
[----:B------:R-:W-:Y:S02]  /*0930*/  SHF.R.U32.HI R10, RZ, R10, R11 ;  /* 0x0000000aff0a7219 */ /* 0x000fe4000001160b */
[----:B------:R-:W-:-:S02]  /*0940*/  PLOP3.LUT P0, PT, P0, P1, PT, 0xf8, 0x8f ;  /* 0x00000000008f781c */ /* 0x000fc40000703f70 */
[----:B------:R-:W-:Y:S02]  /*0950*/  SHF.R.U32.HI R12, RZ, 0x1, R10 ;  /* 0x00000001ff0c7819 */ /* 0x000fe4000001160a */
[----:B------:R-:W-:-:S04]  /*0960*/  SEL R9, RZ, 0x1, !P0 ;  /* 0x00000001ff097807 */ /* 0x000fc80004000000 */
[----:B------:R-:W-:-:S04]  /*0970*/  LOP3.LUT R9, R9, 0x1, R12, 0xf8, !PT ;  /* 0x0000000109097812 */ /* 0x000fc800078ef80c */
[----:B------:R-:W-:-:S05]  /*0980*/  LOP3.LUT R9, R9, R10, RZ, 0xc0, !PT ;  /* 0x0000000a09097212 */ /* 0x000fca00078ec0ff */
[----:B------:R-:W-:-:S05]  /*0990*/  IMAD.IADD R9, R12, 0x1, R9 ;  /* 0x000000010c097824 */ /* 0x000fca00078e0209 */
[----:B------:R-:W-:Y:S01]  /*09a0*/  LOP3.LUT R0, R9, R0, RZ, 0xfc, !PT ;  /* 0x0000000009007212 */ /* 0x000fe200078efcff */
[----:B------:R-:W-:Y:S06]  /*09b0*/  BRA `(.L_x_649) ;  /* 0x0000000000107947 */ /* 0x000fec0003800000 */
.L_x_648:
[----:B------:R-:W-:-:S04]  /*09c0*/  LOP3.LUT R0, R0, 0x80000000, RZ, 0xc0, !PT ;  /* 0x8000000000007812 */ /* 0x000fc800078ec0ff */
[----:B------:R-:W-:Y:S01]  /*09d0*/  LOP3.LUT R0, R0, 0x7f800000, RZ, 0xfc, !PT ;  /* 0x7f80000000007812 */ /* 0x000fe200078efcff */
[----:B------:R-:W-:Y:S06]  /*09e0*/  BRA `(.L_x_649) ;  /* 0x0000000000047947 */ /* 0x000fec0003800000 */
.L_x_647:
[----:B------:R-:W-:-:S07]  /*09f0*/  LEA R0, R9, R0, 0x17 ;  /* 0x0000000009007211 */ /* 0x000fce00078eb8ff */
.L_x_649:
[----:B------:R-:W-:Y:S05]  /*0a00*/  BSYNC.RECONVERGENT B2 ;  /* 0x0000000000027941 */ /* 0x000fea0003800200 */
.L_x_646:
[----:B------:R-:W-:Y:S05]  /*0a10*/  BRA `(.L_x_650) ;  /* 0x0000000000207947 */ /* 0x000fea0003800000 */
.L_x_645:
[----:B------:R-:W-:-:S04]  /*0a20*/  LOP3.LUT R0, R11, 0x80000000, R0, 0x48, !PT ;  /* 0x800000000b007812 */ /* 0x000fc800078e4800 */
[----:B------:R-:W-:Y:S01]  /*0a30*/  LOP3.LUT R0, R0, 0x7f800000, RZ, 0xfc, !PT ;  /* 0x7f80000000007812 */ /* 0x000fe200078efcff */
[----:B------:R-:W-:Y:S06]  /*0a40*/  BRA `(.L_x_650) ;  /* 0x0000000000147947 */ /* 0x000fec0003800000 */
.L_x_644:
[----:B------:R-:W-:Y:S01]  /*0a50*/  LOP3.LUT R0, R11, 0x80000000, R0, 0x48, !PT ;  /* 0x800000000b007812 */ /* 0x000fe200078e4800 */
[----:B------:R-:W-:Y:S06]  /*0a60*/  BRA `(.L_x_650) ;  /* 0x00000000000c7947 */ /* 0x000fec0003800000 */
.L_x_643:
[----:B------:R-:W0:Y:S01]  /*0a70*/  MUFU.RSQ R0, -QNAN ;  /* 0xffc0000000007908 */ /* 0x000e220000001400 */
[----:B------:R-:W-:Y:S05]  /*0a80*/  BRA `(.L_x_650) ;  /* 0x0000000000047947 */ /* 0x000fea0003800000 */
.L_x_642:
[----:B------:R-:W-:-:S07]  /*0a90*/  FADD.FTZ R0, R0, R3 ;  /* 0x0000000300007221 */ /* 0x000fce0000010000 */
.L_x_650:
[----:B------:R-:W-:Y:S05]  /*0aa0*/  BSYNC.RECONVERGENT B1 ;  /* 0x0000000000017941 */ /* 0x000fea0003800200 */
.L_x_640:
[----:B------:R-:W-:-:S04]  /*0ab0*/  IMAD.MOV.U32 R9, RZ, RZ, 0x0 ;  /* 0x00000000ff097424 */ /* 0x000fc800078e00ff */
[----:B0-----:R-:W-:Y:S05]  /*0ac0*/  RET.REL.NODEC R8 `(_Z21scale_points_to_unityPfS_S_ffi) ;  /* 0xfffffff4084c7950 */ /* 0x001fea0003c3ffff */
.L_x_651:
        /* <DEDUP_REMOVED lines=11> */
.L_x_780:


//--------------------- .text._Z11taubin_stepPfS_S_S_S_S_ifPiiiii --------------------------
	.section	.text._Z11taubin_stepPfS_S_S_S_S_ifPiiiii,"ax",@progbits
	.align	128
        .global         _Z11taubin_stepPfS_S_S_S_S_ifPiiiii
        .type           _Z11taubin_stepPfS_S_S_S_S_ifPiiiii,@function
        .size           _Z11taubin_stepPfS_S_S_S_S_ifPiiiii,(.L_x_782 - _Z11taubin_stepPfS_S_S_S_S_ifPiiiii)
        .other          _Z11taubin_stepPfS_S_S_S_S_ifPiiiii,@"STO_CUDA_ENTRY STV_DEFAULT"
_Z11taubin_stepPfS_S_S_S_S_ifPiiiii:
.text._Z11taubin_stepPfS_S_S_S_S_ifPiiiii:
[----:B------:R-:W-:Y:S01]  /*0000*/  LDC R1, c[0x0][0x37c] ;  /* 0x0000df00ff017b82 */ /* 0x000fe20000000800 */
[----:B------:R-:W0:Y:S07]  /*0010*/  S2R R3, SR_TID.X ;  /* 0x0000000000037919 */ /* 0x000e2e0000002100 */
[----:B------:R-:W1:Y:S01]  /*0020*/  S2UR UR5, SR_CTAID.X ;  /* 0x00000000000579c3 */ /* 0x000e620000002500 */
[----:B------:R-:W1:Y:S01]  /*0030*/  LDCU UR4, c[0x0][0x360] ;  /* 0x00006c00ff0477ac */ /* 0x000e620008000800 */
[----:B------:R-:W2:Y:S01]  /*0040*/  LDCU UR6, c[0x0][0x3cc] ;  /* 0x00007980ff0677ac */ /* 0x000ea20008000800 */
[----:B-1----:R-:W-:-:S06]  /*0050*/  UIMAD UR5, UR5, UR4, URZ ;  /* 0x00000004050572a4 */ /* 0x002fcc000f8e02ff */
[----:B0-----:R-:W-:-:S04]  /*0060*/  IADD3 R4, PT, PT, R3, UR5, RZ ;  /* 0x0000000503047c10 */ /* 0x001fc8000fffe0ff */
[----:B--2---:R-:W-:-:S13]  /*0070*/  ISETP.GE.AND P0, PT, R4, UR6, PT ;  /* 0x0000000604007c0c */ /* 0x004fda000bf06270 */
[----:B------:R-:W-:Y:S05]  /*0080*/  @P0 EXIT ;  /* 0x000000000000094d */ /* 0x000fea0003800000 */
[----:B------:R-:W0:Y:S01]  /*0090*/  LDC.64 R12, c[0x0][0x380] ;  /* 0x0000e000ff0c7b82 */ /* 0x000e220000000a00 */
[----:B------:R-:W1:Y:S01]  /*00a0*/  LDCU UR4, c[0x0][0x3c8] ;  /* 0x00007900ff0477ac */ /* 0x000e620008000800 */
[----:B------:R-:W2:Y:S06]  /*00b0*/  LDCU.64 UR8, c[0x0][0x358] ;  /* 0x00006b00ff0877ac */ /* 0x000eac0008000a00 */
[----:B------:R-:W3:Y:S01]  /*00c0*/  LDC.64 R14, c[0x0][0x388] ;  /* 0x0000e200ff0e7b82 */ /* 0x000ee20000000a00 */
[----:B------:R-:W4:Y:S07]  /*00d0*/  LDCU UR7, c[0x0][0x3c0] ;  /* 0x00007800ff0777ac */ /* 0x000f2e0008000800 */
[----:B------:R-:W4:Y:S01]  /*00e0*/  LDC.64 R16, c[0x0][0x390] ;  /* 0x0000e400ff107b82 */ /* 0x000f220000000a00 */
[----:B-1----:R-:W-:-:S05]  /*00f0*/  IADD3 R4, PT, PT, R4, UR4, RZ ;  /* 0x0000000404047c10 */ /* 0x002fca000fffe0ff */
[----:B0-----:R-:W-:-:S05]  /*0100*/  IMAD.WIDE R12, R4, 0x4, R12 ;  /* 0x00000004040c7825 */ /* 0x001fca00078e020c */
[----:B--2---:R0:W5:Y:S01]  /*0110*/  LDG.E R5, desc[UR8][R12.64] ;  /* 0x000000080c057981 */ /* 0x004162000c1e1900 */
[----:B---3--:R-:W-:-:S05]  /*0120*/  IMAD.WIDE R14, R4, 0x4, R14 ;  /* 0x00000004040e7825 */ /* 0x008fca00078e020e */
[----:B------:R0:W5:Y:S01]  /*0130*/  LDG.E R6, desc[UR8][R14.64] ;  /* 0x000000080e067981 */ /* 0x000162000c1e1900 */
[----:B----4-:R-:W-:-:S05]  /*0140*/  IMAD.WIDE R16, R4, 0x4, R16 ;  /* 0x0000000404107825 */ /* 0x010fca00078e0210 */
[----:B------:R0:W5:Y:S01]  /*0150*/  LDG.E R7, desc[UR8][R16.64] ;  /* 0x0000000810077981 */ /* 0x000162000c1e1900 */
[----:B------:R-:W-:Y:S01]  /*0160*/  UISETP.GE.AND UP0, UPT, UR7, 0x1, UPT ;  /* 0x000000010700788c */ /* 0x000fe2000bf06270 */
[----:B------:R-:W-:Y:S02]  /*0170*/  CS2R R8, SRZ ;  /* 0x0000000000087805 */ /* 0x000fe4000001ff00 */
[----:B------:R-:W-:-:S06]  /*0180*/  CS2R R10, SRZ ;  /* 0x00000000000a7805 */ /* 0x000fcc000001ff00 */
[----:B0-----:R-:W-:Y:S05]  /*0190*/  BRA.U !UP0, `(.L_x_652) ;  /* 0x0000002508047547 */ /* 0x001fea000b800000 */
[----:B------:R-:W0:Y:S02]  /*01a0*/  LDCU UR4, c[0x0][0x3c4] ;  /* 0x00007880ff0477ac */ /* 0x000e240008000800 */
[----:B0-----:R-:W-:-:S09]  /*01b0*/  UISETP.NE.AND UP0, UPT, UR4, URZ, UPT ;  /* 0x000000ff0400728c */ /* 0x001fd2000bf05270 */
[----:B------:R-:W-:Y:S05]  /*01c0*/  BRA.U UP0, `(.L_x_653) ;  /* 0x0000000d004c7547 */ /* 0x000fea000b800000 */
[----:B------:R-:W-:Y:S01]  /*01d0*/  UISETP.GE.U32.AND UP0, UPT, UR7, 0x4, UPT ;  /* 0x000000040700788c */ /* 0x000fe2000bf06070 */
[----:B------:R-:W-:Y:S02]  /*01e0*/  CS2R R10, SRZ ;  /* 0x00000000000a7805 */ /* 0x000fe4000001ff00 */
[----:B------:R-:W-:Y:S01]  /*01f0*/  CS2R R8, SRZ ;  /* 0x0000000000087805 */ /* 0x000fe2000001ff00 */
[----:B------:R-:W-:Y:S01]  /*0200*/  ULOP3.LUT UR6, UR7, 0x3, URZ, 0xc0, !UPT ;  /* 0x0000000307067892 */ /* 0x000fe2000f8ec0ff */
[----:B------:R-:W-:-:S04]  /*0210*/  UMOV UR4, URZ ;  /* 0x000000ff00047c82 */ /* 0x000fc80008000000 */
[----:B------:R-:W-:Y:S07]  /*0220*/  BRA.U !UP0, `(.L_x_654) ;  /* 0x0000000908647547 */ /* 0x000fee000b800000 */
[----:B------:R-:W0:Y:S01]  /*0230*/  LDC R29, c[0x0][0x3b0] ;  /* 0x0000ec00ff1d7b82 */ /* 0x000e220000000800 */
[----:B------:R-:W-:Y:S01]  /*0240*/  HFMA2 R11, -RZ, RZ, 0, 0 ;  /* 0x00000000ff0b7431 */ /* 0x000fe200000001ff */
[----:B------:R-:W-:Y:S01]  /*0250*/  ULOP3.LUT UR4, UR7, 0x7ffffffc, URZ, 0xc0, !UPT ;  /* 0x7ffffffc07047892 */ /* 0x000fe2000f8ec0ff */
[----:B------:R-:W-:-:S03]  /*0260*/  MOV R0, R4 ;  /* 0x0000000400007202 */ /* 0x000fc60000000f00 */
[----:B------:R-:W-:Y:S02]  /*0270*/  UIADD3 UR7, UPT, UPT, -UR4, URZ, URZ ;  /* 0x000000ff04077290 */ /* 0x000fe4000fffe1ff */
[----:B------:R-:W1:Y:S08]  /*0280*/  LDC.64 R12, c[0x0][0x390] ;  /* 0x0000e400ff0c7b82 */ /* 0x000e700000000a00 */
[----:B------:R-:W2:Y:S08]  /*0290*/  LDC.64 R14, c[0x0][0x380] ;  /* 0x0000e000ff0e7b82 */ /* 0x000eb00000000a00 */
[----:B------:R-:W3:Y:S08]  /*02a0*/  LDC.64 R16, c[0x0][0x388] ;  /* 0x0000e200ff107b82 */ /* 0x000ef00000000a00 */
[----:B------:R-:W4:Y:S02]  /*02b0*/  LDC.64 R18, c[0x0][0x3b8] ;  /* 0x0000ee00ff127b82 */ /* 0x000f240000000a00 */
.L_x_663:
[----:B----4-:R-:W-:-:S05]  /*02c0*/  IMAD.WIDE R20, R0, 0x4, R18 ;  /* 0x0000000400147825 */ /* 0x010fca00078e0212 */
[----:B------:R-:W4:Y:S01]  /*02d0*/  LDG.E R35, desc[UR8][R20.64] ;  /* 0x0000000814237981 */ /* 0x000f22000c1e1900 */
[----:B0-----:R-:W-:-:S05]  /*02e0*/  IMAD.WIDE R22, R29, 0x4, R20 ;  /* 0x000000041d167825 */ /* 0x001fca00078e0214 */
[----:B------:R-:W2:Y:S01]  /*02f0*/  LDG.E R33, desc[UR8][R22.64] ;  /* 0x0000000816217981 */ /* 0x000ea2000c1e1900 */
[----:B------:R-:W-:-:S04]  /*0300*/  IMAD.WIDE R24, R29, 0x4, R22 ;  /* 0x000000041d187825 */ /* 0x000fc800078e0216 */
[----:B------:R-:W-:Y:S02]  /*0310*/  IMAD.WIDE R26, R29, 0x4, R24 ;  /* 0x000000041d1a7825 */ /* 0x000fe400078e0218 */
[----:B------:R-:W3:Y:S04]  /*0320*/  LDG.E R25, desc[UR8][R24.64] ;  /* 0x0000000818197981 */ /* 0x000ee8000c1e1900 */
[----:B------:R-:W3:Y:S01]  /*0330*/  LDG.E R31, desc[UR8][R26.64] ;  /* 0x000000081a1f7981 */ /* 0x000ee2000c1e1900 */
[----:B------:R-:W-:Y:S01]  /*0340*/  UIADD3 UR7, UPT, UPT, UR7, 0x4, URZ ;  /* 0x0000000407077890 */ /* 0x000fe2000fffe0ff */
[----:B------:R-:W-:Y:S03]  /*0350*/  BSSY.RECONVERGENT B0, `(.L_x_655) ;  /* 0x0000024000007945 */ /* 0x000fe60003800200 */
[----:B------:R-:W-:Y:S01]  /*0360*/  UISETP.NE.AND UP0, UPT, UR7, URZ, UPT ;  /* 0x000000ff0700728c */ /* 0x000fe2000bf05270 */
[----:B----4-:R-:W-:-:S02]  /*0370*/  ISETP.NE.AND P0, PT, R35, -0x1, PT ;  /* 0xffffffff2300780c */ /* 0x010fc40003f05270 */
[----:B--2---:R-:W-:Y:S02]  /*0380*/  ISETP.NE.AND P1, PT, R33, -0x1, PT ;  /* 0xffffffff2100780c */ /* 0x004fe40003f25270 */
[----:B---3--:R-:W-:Y:S02]  /*0390*/  ISETP.NE.AND P2, PT, R25, -0x1, PT ;  /* 0xffffffff1900780c */ /* 0x008fe40003f45270 */
[----:B------:R-:W-:-:S07]  /*03a0*/  ISETP.NE.AND P3, PT, R31, -0x1, PT ;  /* 0xffffffff1f00780c */ /* 0x000fce0003f65270 */
[----:B------:R-:W-:Y:S06]  /*03b0*/  @!P0 BRA `(.L_x_656) ;  /* 0x0000000000748947 */ /* 0x000fec0003800000 */
[----:B------:R-:W-:-:S04]  /*03c0*/  IMAD.WIDE R22, R35, 0x4, R16 ;  /* 0x0000000423167825 */ /* 0x000fc800078e0210 */
[C---:B------:R-:W-:Y:S02]  /*03d0*/  IMAD.WIDE R20, R35.reuse, 0x4, R14 ;  /* 0x0000000423147825 */ /* 0x040fe400078e020e */
[----:B------:R-:W2:Y:S02]  /*03e0*/  LDG.E R23, desc[UR8][R22.64] ;  /* 0x0000000816177981 */ /* 0x000ea4000c1e1900 */
[----:B-1----:R-:W-:Y:S02]  /*03f0*/  IMAD.WIDE R26, R35, 0x4, R12 ;  /* 0x00000004231a7825 */ /* 0x002fe400078e020c */
[----:B------:R-:W3:Y:S04]  /*0400*/  LDG.E R20, desc[UR8][R20.64] ;  /* 0x0000000814147981 */ /* 0x000ee8000c1e1900 */
[----:B------:R-:W4:Y:S01]  /*0410*/  LDG.E R26, desc[UR8][R26.64] ;  /* 0x000000081a1a7981 */ /* 0x000f22000c1e1900 */
[----:B------:R-:W-:Y:S01]  /*0420*/  MOV R37, 0x437c0000 ;  /* 0x437c000000257802 */ /* 0x000fe20000000f00 */
[----:B--2--5:R-:W-:Y:S01]  /*0430*/  FADD R24, R6, -R23 ;  /* 0x8000001706187221 */ /* 0x024fe20000000000 */
[----:B---3--:R-:W-:-:S03]  /*0440*/  FADD R2, R5, -R20 ;  /* 0x8000001405027221 */ /* 0x008fc60000000000 */
[----:B------:R-:W-:Y:S01]  /*0450*/  FMUL R35, R24, R24 ;  /* 0x0000001818237220 */ /* 0x000fe20000400000 */
[----:B------:R-:W-:Y:S01]  /*0460*/  FADD R20, -R5, R20 ;  /* 0x0000001405147221 */ /* 0x000fe20000000100 */
[----:B----4-:R-:W-:Y:S02]  /*0470*/  FADD R24, R7, -R26 ;  /* 0x8000001a07187221 */ /* 0x010fe40000000000 */
[----:B------:R-:W-:Y:S01]  /*0480*/  FFMA R35, R2, R2, R35 ;  /* 0x0000000202237223 */ /* 0x000fe20000000023 */
[----:B------:R-:W-:-:S03]  /*0490*/  HFMA2 R2, -RZ, RZ, 0.96630859375, -0.0022525787353515625 ;  /* 0x3bbb989dff027431 */ /* 0x000fc600000001ff */
[----:B------:R-:W-:-:S04]  /*04a0*/  FFMA R35, R24, R24, R35 ;  /* 0x0000001818237223 */ /* 0x000fc80000000023 */
[----:B------:R-:W-:-:S04]  /*04b0*/  FFMA.SAT R2, R35, -R2, 0.5 ;  /* 0x3f00000023027423 */ /* 0x000fc80000002802 */
[----:B------:R-:W-:-:S04]  /*04c0*/  FFMA.RM R2, R2, R37, 12582913 ;  /* 0x4b40000102027423 */ /* 0x000fc80000004025 */
[C---:B------:R-:W-:Y:S01]  /*04d0*/  FADD R22, R2.reuse, -12583039 ;  /* 0xcb40007f02167421 */ /* 0x040fe20000000000 */
[----:B------:R-:W-:-:S03]  /*04e0*/  SHF.L.U32 R2, R2, 0x17, RZ ;  /* 0x0000001702027819 */ /* 0x000fc600000006ff */
[----:B------:R-:W-:-:S04]  /*04f0*/  FFMA R22, R35, -1.4426950216293334961, -R22 ;  /* 0xbfb8aa3b23167823 */ /* 0x000fc80000000816 */
[----:B------:R-:W-:-:S04]  /*0500*/  FFMA R22, R35, -1.925963033500011079e-08, R22 ;  /* 0xb2a5706023167823 */ /* 0x000fc80000000016 */
[----:B------:R-:W0:Y:S02]  /*0510*/  MUFU.EX2 R21, R22 ;  /* 0x0000001600157308 */ /* 0x000e240000000800 */
[----:B0-----:R-:W-:Y:S01]  /*0520*/  FMUL R21, R2, R21 ;  /* 0x0000001502157220 */ /* 0x001fe20000400000 */
[----:B------:R-:W-:Y:S01]  /*0530*/  FADD R2, -R6, R23 ;  /* 0x0000001706027221 */ /* 0x000fe20000000100 */
[----:B------:R-:W-:Y:S02]  /*0540*/  FADD R23, -R7, R26 ;  /* 0x0000001a07177221 */ /* 0x000fe40000000100 */
[C---:B------:R-:W-:Y:S01]  /*0550*/  FFMA R8, R21.reuse, R20, R8 ;  /* 0x0000001415087223 */ /* 0x040fe20000000008 */
[C---:B------:R-:W-:Y:S01]  /*0560*/  FFMA R9, R21.reuse, R2, R9 ;  /* 0x0000000215097223 */ /* 0x040fe20000000009 */
[----:B------:R-:W-:Y:S01]  /*0570*/  FFMA R10, R21, R23, R10 ;  /* 0x00000017150a7223 */ /* 0x000fe2000000000a */
[----:B------:R-:W-:-:S07]  /*0580*/  FADD R11, R11, R21 ;  /* 0x000000150b0b7221 */ /* 0x000fce0000000000 */
.L_x_656:
[----:B------:R-:W-:Y:S05]  /*0590*/  BSYNC.RECONVERGENT B0 ;  /* 0x0000000000007941 */ /* 0x000fea0003800200 */
.L_x_655:
[----:B------:R-:W-:Y:S04]  /*05a0*/  BSSY.RECONVERGENT B0, `(.L_x_657) ;  /* 0x000001f000007945 */ /* 0x000fe80003800200 */
[----:B------:R-:W-:Y:S05]  /*05b0*/  @!P1 BRA `(.L_x_658) ;  /* 0x0000000000749947 */ /* 0x000fea0003800000 */
        /* <DEDUP_REMOVED lines=29> */
.L_x_658:
[----:B------:R-:W-:Y:S05]  /*0790*/  BSYNC.RECONVERGENT B0 ;  /* 0x0000000000007941 */ /* 0x000fea0003800200 */
.L_x_657:
        /* <DEDUP_REMOVED lines=31> */
.L_x_660:
[----:B------:R-:W-:Y:S05]  /*0990*/  BSYNC.RECONVERGENT B0 ;  /* 0x0000000000007941 */ /* 0x000fea0003800200 */
.L_x_659:
        /* <DEDUP_REMOVED lines=13> */
[C-C-:B----4-:R-:W-:Y:S02]  /*0a70*/  FADD R26, R7.reuse, -R22.reuse ;  /* 0x80000016071a7221 */ /* 0x150fe40000000000 */
[----:B------:R-:W-:Y:S01]  /*0a80*/  FFMA R27, R2, R2, R27 ;  /* 0x00000002021b7223 */ /* 0x000fe2000000001b */
[----:B------:R-:W-:Y:S02]  /*0a90*/  HFMA2 R2, -RZ, RZ, 0.96630859375, -0.0022525787353515625 ;  /* 0x3bbb989dff027431 */ /* 0x000fe400000001ff */
[----:B------:R-:W-:Y:S01]  /*0aa0*/  FADD R23, -R7, R22 ;  /* 0x0000001607177221 */ /* 0x000fe20000000100 */
        /* <DEDUP_REMOVED lines=9> */
[----:B------:R-:W-:-:S03]  /*0b40*/  FADD R2, -R6, R25 ;  /* 0x0000001906027221 */ /* 0x000fc60000000100 */
[C---:B------:R-:W-:Y:S01]  /*0b50*/  FFMA R8, R21.reuse, R20, R8 ;  /* 0x0000001415087223 */ /* 0x040fe20000000008 */
[C---:B------:R-:W-:Y:S01]  /*0b60*/  FFMA R9, R21.reuse, R2, R9 ;  /* 0x0000000215097223 */ /* 0x040fe20000000009 */
[----:B------:R-:W-:Y:S01]  /*0b70*/  FFMA R10, R21, R23, R10 ;  /* 0x00000017150a7223 */ /* 0x000fe2000000000a */
[----:B------:R-:W-:-:S07]  /*0b80*/  FADD R11, R11, R21 ;  /* 0x000000150b0b7221 */ /* 0x000fce0000000000 */
.L_x_662:
[----:B------:R-:W-:Y:S05]  /*0b90*/  BSYNC.RECONVERGENT B0 ;  /* 0x0000000000007941 */ /* 0x000fea0003800200 */
.L_x_661:
[----:B------:R-:W-:Y:S01]  /*0ba0*/  LEA R0, R29, R0, 0x2 ;  /* 0x000000001d007211 */ /* 0x000fe200078e10ff */
[----:B------:R-:W-:Y:S06]  /*0bb0*/  BRA.U UP0, `(.L_x_663) ;  /* 0xfffffff500c07547 */ /* 0x000fec000b83ffff */
.L_x_654:
[----:B------:R-:W-:-:S09]  /*0bc0*/  UISETP.NE.AND UP0, UPT, UR6, URZ, UPT ;  /* 0x000000ff0600728c */ /* 0x000fd2000bf05270 */
[----:B------:R-:W-:Y:S05]  /*0bd0*/  BRA.U !UP0, `(.L_x_652) ;  /* 0x0000001908747547 */ /* 0x000fea000b800000 */
[----:B------:R-:W0:Y:S01]  /*0be0*/  LDC R0, c[0x0][0x3c8] ;  /* 0x0000f200ff007b82 */ /* 0x000e220000000800 */
[----:B------:R-:W2:Y:S01]  /*0bf0*/  LDCU UR7, c[0x0][0x3b0] ;  /* 0x00007600ff0777ac */ /* 0x000ea20008000800 */
[----:B------:R-:W-:-:S06]  /*0c00*/  UIADD3 UR6, UPT, UPT, -UR6, URZ, URZ ;  /* 0x000000ff06067290 */ /* 0x000fcc000fffe1ff */
[----:B------:R-:W3:Y:S08]  /*0c10*/  LDC R2, c[0x0][0x3b0] ;  /* 0x0000ec00ff027b82 */ /* 0x000ef00000000800 */
[----:B-1----:R-:W1:Y:S08]  /*0c20*/  LDC.64 R12, c[0x0][0x390] ;  /* 0x0000e400ff0c7b82 */ /* 0x002e700000000a00 */
[----:B------:R-:W4:Y:S01]  /*0c30*/  LDC.64 R14, c[0x0][0x380] ;  /* 0x0000e000ff0e7b82 */ /* 0x000f220000000a00 */
[----:B0-----:R-:W-:-:S07]  /*0c40*/  IADD3 R3, PT, PT, R0, UR5, R3 ;  /* 0x0000000500037c10 */ /* 0x001fce000fffe003 */
[----:B------:R-:W0:Y:S01]  /*0c50*/  LDC.64 R16, c[0x0][0x388] ;  /* 0x0000e200ff107b82 */ /* 0x000e220000000a00 */
[----:B---3--:R-:W-:-:S07]  /*0c60*/  IMAD R3, R2, UR4, R3 ;  /* 0x0000000402037c24 */ /* 0x008fce000f8e0203 */
[----:B--2---:R-:W3:Y:S02]  /*0c70*/  LDC.64 R18, c[0x0][0x3b8] ;  /* 0x0000ee00ff127b82 */ /* 0x004ee40000000a00 */
.L_x_666:
[----:B---3--:R-:W-:-:S05]  /*0c80*/  IMAD.WIDE R20, R3, 0x4, R18 ;  /* 0x0000000403147825 */ /* 0x008fca00078e0212 */
[----:B------:R-:W2:Y:S01]  /*0c90*/  LDG.E R25, desc[UR8][R20.64] ;  /* 0x0000000814197981 */ /* 0x000ea2000c1e1900 */
[----:B------:R-:W-:Y:S01]  /*0ca0*/  BSSY.RECONVERGENT B0, `(.L_x_664) ;  /* 0x0000020000007945 */ /* 0x000fe20003800200 */
[----:B--2---:R-:W-:-:S13]  /*0cb0*/  ISETP.NE.AND P0, PT, R25, -0x1, PT ;  /* 0xffffffff1900780c */ /* 0x004fda0003f05270 */
[----:B------:R-:W-:Y:S05]  /*0cc0*/  @!P0 BRA `(.L_x_665) ;  /* 0x0000000000748947 */ /* 0x000fea0003800000 */
[----:B0-----:R-:W-:-:S04]  /*0cd0*/  IMAD.WIDE R20, R25, 0x4, R16 ;  /* 0x0000000419147825 */ /* 0x001fc800078e0210 */
[C---:B----4-:R-:W-:Y:S02]  /*0ce0*/  IMAD.WIDE R22, R25.reuse, 0x4, R14 ;  /* 0x0000000419167825 */ /* 0x050fe400078e020e */
        /* <DEDUP_REMOVED lines=27> */
.L_x_665:
[----:B------:R-:W-:Y:S05]  /*0ea0*/  BSYNC.RECONVERGENT B0 ;  /* 0x0000000000007941 */ /* 0x000fea0003800200 */
.L_x_664:
[----:B------:R-:W-:Y:S01]  /*0eb0*/  UIADD3 UR6, UPT, UPT, UR6, 0x1, URZ ;  /* 0x0000000106067890 */ /* 0x000fe2000fffe0ff */
[----:B------:R-:W-:-:S03]  /*0ec0*/  IADD3 R3, PT, PT, R3, UR7, RZ ;  /* 0x0000000703037c10 */ /* 0x000fc6000fffe0ff */
[----:B------:R-:W-:-:S09]  /*0ed0*/  UISETP.NE.AND UP0, UPT, UR6, URZ, UPT ;  /* 0x000000ff0600728c */ /* 0x000fd2000bf05270 */
[----:B------:R-:W-:Y:S05]  /*0ee0*/  BRA.U !UP0, `(.L_x_652) ;  /* 0x0000001508b07547 */ /* 0x000fea000b800000 */
[----:B------:R-:W-:Y:S05]  /*0ef0*/  BRA `(.L_x_666) ;  /* 0xfffffffc00607947 */ /* 0x000fea000383ffff */
.L_x_653:
[----:B------:R-:W0:Y:S02]  /*0f00*/  LDCU UR4, c[0x0][0x3b4] ;  /* 0x00007680ff0477ac */ /* 0x000e240008000800 */
[----:B0-----:R-:W-:-:S13]  /*0f10*/  FSETP.LEU.AND P0, PT, RZ, UR4, PT ;  /* 0x00000004ff007c0b */ /* 0x001fda000bf0b000 */
[----:B------:R-:W-:Y:S05]  /*0f20*/  @P0 BRA `(.L_x_667) ;  /* 0x0000000c00b00947 */ /* 0x000fea0003800000 */
        /* <DEDUP_REMOVED lines=15> */
.L_x_689:
[----:B----4-:R-:W-:-:S05]  /*1020*/  IMAD.WIDE R36, R13, 0x4, R16 ;  /* 0x000000040d247825 */ /* 0x010fca00078e0210 */
[----:B------:R-:W4:Y:S01]  /*1030*/  LDG.E R31, desc[UR8][R36.64] ;  /* 0x00000008241f7981 */ /* 0x000f22000c1e1900 */
[----:B------:R-:W-:Y:S01]  /*1040*/  UIADD3 UR7, UPT, UPT, UR7, 0x4, URZ ;  /* 0x0000000407077890 */ /* 0x000fe2000fffe0ff */
[----:B------:R-:W-:Y:S03]  /*1050*/  BSSY.RECONVERGENT B0, `(.L_x_669) ;  /* 0x0000026000007945 */ /* 0x000fe60003800200 */
[----:B------:R-:W-:Y:S01]  /*1060*/  UISETP.NE.AND UP0, UPT, UR7, URZ, UPT ;  /* 0x000000ff0700728c */ /* 0x000fe2000bf05270 */
[----:B----4-:R-:W-:-:S13]  /*1070*/  ISETP.NE.AND P0, PT, R31, -0x1, PT ;  /* 0xffffffff1f00780c */ /* 0x010fda0003f05270 */
[----:B------:R-:W-:Y:S05]  /*1080*/  @!P0 BRA `(.L_x_670) ;  /* 0x0000000000888947 */ /* 0x000fea0003800000 */
[----:B---3--:R-:W-:-:S04]  /*1090*/  IMAD.WIDE R24, R31, 0x4, R18 ;  /* 0x000000041f187825 */ /* 0x008fc800078e0212 */
[C---:B--2---:R-:W-:Y:S01]  /*10a0*/  IMAD.WIDE R14, R31.reuse, 0x4, R20 ;  /* 0x000000041f0e7825 */ /* 0x044fe200078e0214 */
[----:B------:R-:W2:Y:S03]  /*10b0*/  LDG.E R29, desc[UR8][R24.64] ;  /* 0x00000008181d7981 */ /* 0x000ea6000c1e1900 */
[----:B-1----:R-:W-:Y:S01]  /*10c0*/  IMAD.WIDE R30, R31, 0x4, R22 ;  /* 0x000000041f1e7825 */ /* 0x002fe200078e0216 */
[----:B------:R-:W3:Y:S05]  /*10d0*/  LDG.E R28, desc[UR8][R14.64] ;  /* 0x000000080e1c7981 */ /* 0x000eea000c1e1900 */
[----:B------:R-:W4:Y:S01]  /*10e0*/  LDG.E R30, desc[UR8][R30.64] ;  /* 0x000000081e1e7981 */ /* 0x000f22000c1e1900 */
[----:B------:R-:W-:Y:S01]  /*10f0*/  BSSY.RECONVERGENT B1, `(.L_x_671) ;  /* 0x0000014000017945 */ /* 0x000fe20003800200 */
[----:B--2--5:R-:W-:Y:S01]  /*1100*/  FADD R2, R6, -R29 ;  /* 0x8000001d06027221 */ /* 0x024fe20000000000 */
[----:B---3--:R-:W-:-:S03]  /*1110*/  FADD R0, R5, -R28 ;  /* 0x8000001c05007221 */ /* 0x008fc60000000000 */
[----:B------:R-:W-:Y:S01]  /*1120*/  FMUL R27, R2, R2 ;  /* 0x00000002021b7220 */ /* 0x000fe20000400000 */
[----:B----4-:R-:W-:-:S03]  /*1130*/  FADD R2, R7, -R30 ;  /* 0x8000001e07027221 */ /* 0x010fc60000000000 */
[----:B------:R-:W-:-:S04]  /*1140*/  FFMA R27, R0, R0, R27 ;  /* 0x00000000001b7223 */ /* 0x000fc8000000001b */
[----:B------:R-:W-:-:S04]  /*1150*/  FFMA R27, R2, R2, R27 ;  /* 0x00000002021b7223 */ /* 0x000fc8000000001b */
[----:B------:R-:W-:-:S05]  /*1160*/  FADD R27, R27, 9.9999999392252902908e-09 ;  /* 0x322bcc771b1b7421 */ /* 0x000fca0000000000 */
[----:B------:R-:W-:-:S04]  /*1170*/  IADD3 R0, PT, PT, R27, 0x1800000, RZ ;  /* 0x018000001b007810 */ /* 0x000fc80007ffe0ff */
[----:B------:R-:W-:-:S04]  /*1180*/  LOP3.LUT R0, R0, 0x7f800000, RZ, 0xc0, !PT ;  /* 0x7f80000000007812 */ /* 0x000fc800078ec0ff */
[----:B------:R-:W-:-:S13]  /*1190*/  ISETP.GT.U32.AND P0, PT, R0, 0x1ffffff, PT ;  /* 0x01ffffff0000780c */ /* 0x000fda0003f04070 */
[----:B------:R-:W-:Y:S05]  /*11a0*/  @P0 BRA `(.L_x_672) ;  /* 0x0000000000100947 */ /* 0x000fea0003800000 */
[----:B------:R-:W-:Y:S02]  /*11b0*/  MOV R0, R27 ;  /* 0x0000001b00007202 */ /* 0x000fe40000000f00 */
[----:B------:R-:W-:-:S07]  /*11c0*/  MOV R2, 0x11e0 ;  /* 0x000011e000027802 */ /* 0x000fce0000000f00 */
[----:B0-----:R-:W-:Y:S05]  /*11d0*/  CALL.REL.NOINC `($__internal_1_$__cuda_sm20_rcp_rn_f32_slowpath) ;  /* 0x0000001400e47944 */ /* 0x001fea0003c00000 */
[----:B------:R-:W-:Y:S05]  /*11e0*/  BRA `(.L_x_673) ;  /* 0x0000000000107947 */ /* 0x000fea0003800000 */
.L_x_672:
[----:B------:R-:W1:Y:S02]  /*11f0*/  MUFU.RCP R24, R27 ;  /* 0x0000001b00187308 */ /* 0x000e640000001000 */
[----:B-1----:R-:W-:-:S04]  /*1200*/  FFMA R0, R27, R24, -1 ;  /* 0xbf8000001b007423 */ /* 0x002fc80000000018 */
[----:B------:R-:W-:-:S04]  /*1210*/  FADD.FTZ R15, -R0, -RZ ;  /* 0x800000ff000f7221 */ /* 0x000fc80000010100 */
[----:B------:R-:W-:-:S07]  /*1220*/  FFMA R24, R24, R15, R24 ;  /* 0x0000000f18187223 */ /* 0x000fce0000000018 */
.L_x_673:
[----:B------:R-:W-:Y:S05]  /*1230*/  BSYNC.RECONVERGENT B1 ;  /* 0x0000000000017941 */ /* 0x000fea0003800200 */
.L_x_671:
[----:B------:R-:W-:Y:S01]  /*1240*/  FADD R15, -R5, R28 ;  /* 0x0000001c050f7221 */ /* 0x000fe20000000100 */
[----:B------:R-:W-:Y:S01]  /*1250*/  FADD R0, -R6, R29 ;  /* 0x0000001d06007221 */ /* 0x000fe20000000100 */
[----:B------:R-:W-:Y:S01]  /*1260*/  FADD R25, -R7, R30 ;  /* 0x0000001e07197221 */ /* 0x000fe20000000100 */
[----:B------:R-:W-:Y:S01]  /*1270*/  FADD R11, R11, R24 ;  /* 0x000000180b0b7221 */ /* 0x000fe20000000000 */
[-C--:B------:R-:W-:Y:S01]  /*1280*/  FFMA R8, R15, R24.reuse, R8 ;  /* 0x000000180f087223 */ /* 0x080fe20000000008 */
[-C--:B------:R-:W-:Y:S01]  /*1290*/  FFMA R9, R0, R24.reuse, R9 ;  /* 0x0000001800097223 */ /* 0x080fe20000000009 */
[----:B------:R-:W-:-:S07]  /*12a0*/  FFMA R10, R25, R24, R10 ;  /* 0x00000018190a7223 */ /* 0x000fce000000000a */
.L_x_670:
[----:B------:R-:W-:Y:S05]  /*12b0*/  BSYNC.RECONVERGENT B0 ;  /* 0x0000000000007941 */ /* 0x000fea0003800200 */
.L_x_669:
[----:B0-----:R-:W-:-:S05]  /*12c0*/  IMAD.WIDE R36, R12, 0x4, R36 ;  /* 0x000000040c247825 */ /* 0x001fca00078e0224 */
[----:B------:R-:W4:Y:S01]  /*12d0*/  LDG.E R31, desc[UR8][R36.64] ;  /* 0x00000008241f7981 */ /* 0x000f22000c1e1900 */
[----:B------:R-:W-:Y:S01]  /*12e0*/  BSSY.RECONVERGENT B0, `(.L_x_674) ;  /* 0x0000025000007945 */ /* 0x000fe20003800200 */
        /* <DEDUP_REMOVED lines=22> */
[----:B------:R-:W-:Y:S05]  /*1450*/  CALL.REL.NOINC `($__internal_1_$__cuda_sm20_rcp_rn_f32_slowpath) ;  /* 0x0000001400447944 */ /* 0x000fea0003c00000 */
[----:B------:R-:W-:Y:S05]  /*1460*/  BRA `(.L_x_678) ;  /* 0x0000000000107947 */ /* 0x000fea0003800000 */
.L_x_677:
[----:B------:R-:W0:Y:S02]  /*1470*/  MUFU.RCP R24, R27 ;  /* 0x0000001b00187308 */ /* 0x000e240000001000 */
[----:B0-----:R-:W-:-:S04]  /*1480*/  FFMA R0, R27, R24, -1 ;  /* 0xbf8000001b007423 */ /* 0x001fc80000000018 */
[----:B------:R-:W-:-:S04]  /*1490*/  FADD.FTZ R15, -R0, -RZ ;  /* 0x800000ff000f7221 */ /* 0x000fc80000010100 */
[----:B------:R-:W-:-:S07]  /*14a0*/  FFMA R24, R24, R15, R24 ;  /* 0x0000000f18187223 */ /* 0x000fce0000000018 */
.L_x_678:
[----:B------:R-:W-:Y:S05]  /*14b0*/  BSYNC.RECONVERGENT B1 ;  /* 0x0000000000017941 */ /* 0x000fea0003800200 */
.L_x_676:
[----:B------:R-:W-:Y:S01]  /*14c0*/  FADD R15, -R5, R28 ;  /* 0x0000001c050f7221 */ /* 0x000fe20000000100 */
[----:B------:R-:W-:Y:S01]  /*14d0*/  FADD R0, -R6, R29 ;  /* 0x0000001d06007221 */ /* 0x000fe20000000100 */
[----:B------:R-:W-:Y:S01]  /*14e0*/  FADD R25, -R7, R30 ;  /* 0x0000001e07197221 */ /* 0x000fe20000000100 */
[----:B------:R-:W-:Y:S01]  /*14f0*/  FADD R11, R11, R24 ;  /* 0x000000180b0b7221 */ /* 0x000fe20000000000 */
[-C--:B------:R-:W-:Y:S01]  /*1500*/  FFMA R8, R15, R24.reuse, R8 ;  /* 0x000000180f087223 */ /* 0x080fe20000000008 */
[-C--:B------:R-:W-:Y:S01]  /*1510*/  FFMA R9, R0, R24.reuse, R9 ;  /* 0x0000001800097223 */ /* 0x080fe20000000009 */
[----:B------:R-:W-:-:S07]  /*1520*/  FFMA R10, R25, R24, R10 ;  /* 0x00000018190a7223 */ /* 0x000fce000000000a */
.L_x_675:
[----:B------:R-:W-:Y:S05]  /*1530*/  BSYNC.RECONVERGENT B0 ;  /* 0x0000000000007941 */ /* 0x000fea0003800200 */
.L_x_674:
[----:B------:R-:W-:-:S05]  /*1540*/  IMAD.WIDE R36, R12, 0x4, R36 ;  /* 0x000000040c247825 */ /* 0x000fca00078e0224 */
        /* <DEDUP_REMOVED lines=26> */
.L_x_682:
[----:B------:R-:W0:Y:S02]  /*16f0*/  MUFU.RCP R24, R27 ;  /* 0x0000001b00187308 */ /* 0x000e240000001000 */
[----:B0-----:R-:W-:-:S04]  /*1700*/  FFMA R0, R27, R24, -1 ;  /* 0xbf8000001b007423 */ /* 0x001fc80000000018 */
[----:B------:R-:W-:-:S04]  /*1710*/  FADD.FTZ R15, -R0, -RZ ;  /* 0x800000ff000f7221 */ /* 0x000fc80000010100 */
[----:B------:R-:W-:-:S07]  /*1720*/  FFMA R24, R24, R15, R24 ;  /* 0x0000000f18187223 */ /* 0x000fce0000000018 */
.L_x_683:
[----:B------:R-:W-:Y:S05]  /*1730*/  BSYNC.RECONVERGENT B1 ;  /* 0x0000000000017941 */ /* 0x000fea0003800200 */
.L_x_681:
[----:B------:R-:W-:Y:S01]  /*1740*/  FADD R15, -R5, R28 ;  /* 0x0000001c050f7221 */ /* 0x000fe20000000100 */
[----:B------:R-:W-:Y:S01]  /*1750*/  FADD R0, -R6, R29 ;  /* 0x0000001d06007221 */ /* 0x000fe20000000100 */
[----:B------:R-:W-:Y:S01]  /*1760*/  FADD R25, -R7, R30 ;  /* 0x0000001e07197221 */ /* 0x000fe20000000100 */
[----:B------:R-:W-:Y:S01]  /*1770*/  FADD R11, R11, R24 ;  /* 0x000000180b0b7221 */ /* 0x000fe20000000000 */
[-C--:B------:R-:W-:Y:S01]  /*1780*/  FFMA R8, R15, R24.reuse, R8 ;  /* 0x000000180f087223 */ /* 0x080fe20000000008 */
[-C--:B------:R-:W-:Y:S01]  /*1790*/  FFMA R9, R0, R24.reuse, R9 ;  /* 0x0000001800097223 */ /* 0x080fe20000000009 */
[----:B------:R-:W-:-:S07]  /*17a0*/  FFMA R10, R25, R24, R10 ;  /* 0x00000018190a7223 */ /* 0x000fce000000000a */
.L_x_680:
[----:B------:R-:W-:Y:S05]  /*17b0*/  BSYNC.RECONVERGENT B0 ;  /* 0x0000000000007941 */ /* 0x000fea0003800200 */
.L_x_679:
[----:B------:R-:W-:-:S06]  /*17c0*/  IMAD.WIDE R36, R12, 0x4, R36 ;  /* 0x000000040c247825 */ /* 0x000fcc00078e0224 */
        /* <DEDUP_REMOVED lines=26> */
.L_x_687:
[----:B------:R-:W0:Y:S02]  /*1970*/  MUFU.RCP R24, R27 ;  /* 0x0000001b00187308 */ /* 0x000e240000001000 */
[----:B0-----:R-:W-:-:S04]  /*1980*/  FFMA R0, R27, R24, -1 ;  /* 0xbf8000001b007423 */ /* 0x001fc80000000018 */
[----:B------:R-:W-:-:S04]  /*1990*/  FADD.FTZ R15, -R0, -RZ ;  /* 0x800000ff000f7221 */ /* 0x000fc80000010100 */
[----:B------:R-:W-:-:S07]  /*19a0*/  FFMA R24, R24, R15, R24 ;  /* 0x0000000f18187223 */ /* 0x000fce0000000018 */
.L_x_688:
[----:B------:R-:W-:Y:S05]  /*19b0*/  BSYNC.RECONVERGENT B1 ;  /* 0x0000000000017941 */ /* 0x000fea0003800200 */
.L_x_686:
[----:B------:R-:W-:Y:S01]  /*19c0*/  FADD R15, -R5, R28 ;  /* 0x0000001c050f7221 */ /* 0x000fe20000000100 */
[----:B------:R-:W-:Y:S01]  /*19d0*/  FADD R0, -R6, R29 ;  /* 0x0000001d06007221 */ /* 0x000fe20000000100 */
[----:B------:R-:W-:Y:S01]  /*19e0*/  FADD R25, -R7, R30 ;  /* 0x0000001e07197221 */ /* 0x000fe20000000100 */
[----:B------:R-:W-:Y:S01]  /*19f0*/  FADD R11, R11, R24 ;  /* 0x000000180b0b7221 */ /* 0x000fe20000000000 */
[-C--:B------:R-:W-:Y:S01]  /*1a00*/  FFMA R8, R15, R24.reuse, R8 ;  /* 0x000000180f087223 */ /* 0x080fe20000000008 */
[-C--:B------:R-:W-:Y:S01]  /*1a10*/  FFMA R9, R0, R24.reuse, R9 ;  /* 0x0000001800097223 */ /* 0x080fe20000000009 */
[----:B------:R-:W-:-:S07]  /*1a20*/  FFMA R10, R25, R24, R10 ;  /* 0x00000018190a7223 */ /* 0x000fce000000000a */
.L_x_685:
[----:B------:R-:W-:Y:S05]  /*1a30*/  BSYNC.RECONVERGENT B0 ;  /* 0x0000000000007941 */ /* 0x000fea0003800200 */
.L_x_684:
[----:B------:R-:W-:Y:S01]  /*1a40*/  LEA R13, R12, R13, 0x2 ;  /* 0x0000000d0c0d7211 */ /* 0x000fe200078e10ff */
[----:B------:R-:W-:Y:S06]  /*1a50*/  BRA.U UP0, `(.L_x_689) ;  /* 0xfffffff500707547 */ /* 0x000fec000b83ffff */
.L_x_668:
[----:B------:R-:W-:-:S09]  /*1a60*/  UISETP.NE.AND UP0, UPT, UR6, URZ, UPT ;  /* 0x000000ff0600728c */ /* 0x000fd2000bf05270 */
[----:B------:R-:W-:Y:S05]  /*1a70*/  BRA.U !UP0, `(.L_x_652) ;  /* 0x0000000908cc7547 */ /* 0x000fea000b800000 */
[----:B------:R-:W0:Y:S01]  /*1a80*/  LDC R0, c[0x0][0x3c8] ;  /* 0x0000f200ff007b82 */ /* 0x000e220000000800 */
[----:B------:R-:W4:Y:S07]  /*1a90*/  LDCU UR7, c[0x0][0x3b0] ;  /* 0x00007600ff0777ac */ /* 0x000f2e0008000800 */
[----:B------:R-:W3:Y:S08]  /*1aa0*/  LDC R17, c[0x0][0x3b0] ;  /* 0x0000ec00ff117b82 */ /* 0x000ef00000000800 */
[----:B------:R-:W4:Y:S08]  /*1ab0*/  LDC.64 R12, c[0x0][0x390] ;  /* 0x0000e400ff0c7b82 */ /* 0x000f300000000a00 */
[----:B-1----:R-:W1:Y:S01]  /*1ac0*/  LDC.64 R22, c[0x0][0x380] ;  /* 0x0000e000ff167b82 */ /* 0x002e620000000a00 */
[----:B0-----:R-:W-:Y:S01]  /*1ad0*/  IADD3 R0, PT, PT, R0, UR5, R3 ;  /* 0x0000000500007c10 */ /* 0x001fe2000fffe003 */
[----:B------:R-:W-:-:S06]  /*1ae0*/  UIADD3 UR5, UPT, UPT, -UR6, URZ, URZ ;  /* 0x000000ff06057290 */ /* 0x000fcc000fffe1ff */
[----:B--2---:R-:W0:Y:S01]  /*1af0*/  LDC.64 R20, c[0x0][0x388] ;  /* 0x0000e200ff147b82 */ /* 0x004e220000000a00 */
[----:B---3--:R-:W-:-:S07]  /*1b00*/  IMAD R17, R17, UR4, R0 ;  /* 0x0000000411117c24 */ /* 0x008fce000f8e0200 */
[----:B------:R-:W2:Y:S02]  /*1b10*/  LDC.64 R28, c[0x0][0x3b8] ;  /* 0x0000ee00ff1c7b82 */ /* 0x000ea40000000a00 */
.L_x_695:
[----:B--2---:R-:W-:-:S05]  /*1b20*/  IMAD.WIDE R2, R17, 0x4, R28 ;  /* 0x0000000411027825 */ /* 0x004fca00078e021c */
[----:B------:R-:W2:Y:S01]  /*1b30*/  LDG.E R15, desc[UR8][R2.64] ;  /* 0x00000008020f7981 */ /* 0x000ea2000c1e1900 */
[----:B------:R-:W-:Y:S01]  /*1b40*/  BSSY.RECONVERGENT B0, `(.L_x_690) ;  /* 0x0000025000007945 */ /* 0x000fe20003800200 */
[----:B--2---:R-:W-:-:S13]  /*1b50*/  ISETP.NE.AND P0, PT, R15, -0x1, PT ;  /* 0xffffffff0f00780c */ /* 0x004fda0003f05270 */
[----:B------:R-:W-:Y:S05]  /*1b60*/  @!P0 BRA `(.L_x_691) ;  /* 0x0000000000888947 */ /* 0x000fea0003800000 */
[----:B0-----:R-:W-:-:S04]  /*1b70*/  IMAD.WIDE R2, R15, 0x4, R20 ;  /* 0x000000040f027825 */ /* 0x001fc800078e0214 */
[C---:B-1----:R-:W-:Y:S02]  /*1b80*/  IMAD.WIDE R18, R15.reuse, 0x4, R22 ;  /* 0x000000040f127825 */ /* 0x042fe400078e0216 */
[----:B------:R-:W2:Y:S02]  /*1b90*/  LDG.E R3, desc[UR8][R2.64] ;  /* 0x0000000802037981 */ /* 0x000ea4000c1e1900 */
[----:B----4-:R-:W-:Y:S02]  /*1ba0*/  IMAD.WIDE R14, R15, 0x4, R12 ;  /* 0x000000040f0e7825 */ /* 0x010fe400078e020c */
[----:B------:R-:W3:Y:S04]  /*1bb0*/  LDG.E R18, desc[UR8][R18.64] ;  /* 0x0000000812127981 */ /* 0x000ee8000c1e1900 */
        /* <DEDUP_REMOVED lines=17> */
.L_x_693:
[----:B------:R-:W0:Y:S02]  /*1cd0*/  MUFU.RCP R24, R25 ;  /* 0x0000001900187308 */ /* 0x000e240000001000 */
[----:B0-----:R-:W-:-:S04]  /*1ce0*/  FFMA R0, R25, R24, -1 ;  /* 0xbf80000019007423 */ /* 0x001fc80000000018 */
[----:B------:R-:W-:-:S04]  /*1cf0*/  FADD.FTZ R15, -R0, -RZ ;  /* 0x800000ff000f7221 */ /* 0x000fc80000010100 */
[----:B------:R-:W-:-:S07]  /*1d00*/  FFMA R24, R24, R15, R24 ;  /* 0x0000000f18187223 */ /* 0x000fce0000000018 */
.L_x_694:
[----:B------:R-:W-:Y:S05]  /*1d10*/  BSYNC.RECONVERGENT B1 ;  /* 0x0000000000017941 */ /* 0x000fea0003800200 */
.L_x_692:
[----:B------:R-:W-:Y:S01]  /*1d20*/  FADD R0, -R6, R3 ;  /* 0x0000000306007221 */ /* 0x000fe20000000100 */
[----:B------:R-:W-:Y:S01]  /*1d30*/  FADD R15, -R5, R18 ;  /* 0x00000012050f7221 */ /* 0x000fe20000000100 */
[----:B------:R-:W-:Y:S01]  /*1d40*/  FADD R3, -R7, R16 ;  /* 0x0000001007037221 */ /* 0x000fe20000000100 */
[----:B------:R-:W-:Y:S01]  /*1d50*/  FADD R11, R11, R24 ;  /* 0x000000180b0b7221 */ /* 0x000fe20000000000 */
[-C--:B------:R-:W-:Y:S01]  /*1d60*/  FFMA R9, R0, R24.reuse, R9 ;  /* 0x0000001800097223 */ /* 0x080fe20000000009 */
[-C--:B------:R-:W-:Y:S01]  /*1d70*/  FFMA R8, R15, R24.reuse, R8 ;  /* 0x000000180f087223 */ /* 0x080fe20000000008 */
[----:B------:R-:W-:-:S07]  /*1d80*/  FFMA R10, R3, R24, R10 ;  /* 0x00000018030a7223 */ /* 0x000fce000000000a */
.L_x_691:
[----:B----4-:R-:W-:Y:S05]  /*1d90*/  BSYNC.RECONVERGENT B0 ;  /* 0x0000000000007941 */ /* 0x010fea0003800200 */
.L_x_690:
[----:B------:R-:W-:Y:S01]  /*1da0*/  UIADD3 UR5, UPT, UPT, UR5, 0x1, URZ ;  /* 0x0000000105057890 */ /* 0x000fe2000fffe0ff */
[----:B------:R-:W-:-:S03]  /*1db0*/  IADD3 R17, PT, PT, R17, UR7, RZ ;  /* 0x0000000711117c10 */ /* 0x000fc6000fffe0ff */
[----:B------:R-:W-:-:S09]  /*1dc0*/  UISETP.NE.AND UP0, UPT, UR5, URZ, UPT ;  /* 0x000000ff0500728c */ /* 0x000fd2000bf05270 */
[----:B------:R-:W-:Y:S05]  /*1dd0*/  BRA.U !UP0, `(.L_x_652) ;  /* 0x0000000508f47547 */ /* 0x000fea000b800000 */
[----:B------:R-:W-:Y:S05]  /*1de0*/  BRA `(.L_x_695) ;  /* 0xfffffffc004c7947 */ /* 0x000fea000383ffff */
.L_x_667:
[----:B------:R-:W-:Y:S01]  /*1df0*/  UISETP.GE.U32.AND UP1, UPT, UR7, 0x4, UPT ;  /* 0x000000040700788c */ /* 0x000fe2000bf26070 */
[----:B------:R-:W-:Y:S01]  /*1e00*/  CS2R R10, SRZ ;  /* 0x00000000000a7805 */ /* 0x000fe2000001ff00 */
[----:B------:R-:W-:Y:S01]  /*1e10*/  ULOP3.LUT UR6, UR7, 0x3, URZ, 0xc0, !UPT ;  /* 0x0000000307067892 */ /* 0x000fe2000f8ec0ff */
[----:B------:R-:W-:Y:S01]  /*1e20*/  CS2R R8, SRZ ;  /* 0x0000000000087805 */ /* 0x000fe2000001ff00 */
[----:B------:R-:W-:Y:S02]  /*1e30*/  UMOV UR4, URZ ;  /* 0x000000ff00047c82 */ /* 0x000fe40008000000 */
[----:B------:R-:W-:-:S03]  /*1e40*/  UISETP.NE.AND UP0, UPT, UR6, URZ, UPT ;  /* 0x000000ff0600728c */ /* 0x000fc6000bf05270 */
[----:B------:R-:W-:Y:S08]  /*1e50*/  BRA.U !UP1, `(.L_x_696) ;  /* 0x0000000509587547 */ /* 0x000ff0000b800000 */
[----:B------:R-:W0:Y:S01]  /*1e60*/  LDC R0, c[0x0][0x3b0] ;  /* 0x0000ec00ff007b82 */ /* 0x000e220000000800 */
[----:B------:R-:W-:Y:S01]  /*1e70*/  HFMA2 R11, -RZ, RZ, 0, 0 ;  /* 0x00000000ff0b7431 */ /* 0x000fe200000001ff */
[----:B------:R-:W-:Y:S01]  /*1e80*/  ULOP3.LUT UR4, UR7, 0x7ffffffc, URZ, 0xc0, !UPT ;  /* 0x7ffffffc07047892 */ /* 0x000fe2000f8ec0ff */
[----:B------:R-:W-:-:S03]  /*1e90*/  MOV R29, R4 ;  /* 0x00000004001d7202 */ /* 0x000fc60000000f00 */
[----:B------:R-:W-:Y:S02]  /*1ea0*/  UIADD3 UR7, UPT, UPT, -UR4, URZ, URZ ;  /* 0x000000ff04077290 */ /* 0x000fe4000fffe1ff */
[----:B------:R-:W1:Y:S10]  /*1eb0*/  LDC.64 R12, c[0x0][0x3b8] ;  /* 0x0000ee00ff0c7b82 */ /* 0x000e740000000a00 */
.L_x_697:
[----:B-1----:R-:W-:Y:S01]  /*1ec0*/  IMAD.WIDE R14, R29, 0x4, R12 ;  /* 0x000000041d0e7825 */ /* 0x002fe200078e020c */
[----:B------:R-:W1:Y:S04]  /*1ed0*/  LDC.64 R22, c[0x0][0x380] ;  /* 0x0000e000ff167b82 */ /* 0x000e680000000a00 */
[----:B------:R2:W3:Y:S01]  /*1ee0*/  LDG.E R27, desc[UR8][R14.64] ;  /* 0x000000080e1b7981 */ /* 0x0004e2000c1e1900 */
[----:B0-----:R-:W-:-:S03]  /*1ef0*/  IMAD.WIDE R24, R0, 0x4, R14 ;  /* 0x0000000400187825 */ /* 0x001fc600078e020e */
[----:B------:R-:W0:Y:S02]  /*1f00*/  LDC.64 R20, c[0x0][0x388] ;  /* 0x0000e200ff147b82 */ /* 0x000e240000000a00 */
[----:B------:R-:W4:Y:S01]  /*1f10*/  LDG.E R17, desc[UR8][R24.64] ;  /* 0x0000000818117981 */ /* 0x000f22000c1e1900 */
[----:B------:R-:W-:-:S05]  /*1f20*/  IMAD.WIDE R30, R0, 0x4, R24 ;  /* 0x00000004001e7825 */ /* 0x000fca00078e0218 */
[----:B------:R2:W4:Y:S02]  /*1f30*/  LDG.E R37, desc[UR8][R30.64] ;  /* 0x000000081e257981 */ /* 0x000524000c1e1900 */
[----:B--2---:R-:W2:Y:S08]  /*1f40*/  LDC.64 R14, c[0x0][0x380] ;  /* 0x0000e000ff0e7b82 */ /* 0x004eb00000000a00 */
[----:B------:R-:W2:Y:S01]  /*1f50*/  LDC.64 R32, c[0x0][0x388] ;  /* 0x0000e200ff207b82 */ /* 0x000ea20000000a00 */
[----:B------:R-:W-:-:S05]  /*1f60*/  IMAD.WIDE R30, R0, 0x4, R30 ;  /* 0x00000004001e7825 */ /* 0x000fca00078e021e */
[----:B------:R-:W2:Y:S01]  /*1f70*/  LDG.E R35, desc[UR8][R30.64] ;  /* 0x000000081e237981 */ /* 0x000ea2000c1e1900 */
[----:B---3--:R-:W-:Y:S02]  /*1f80*/  ISETP.NE.AND P0, PT, R27, -0x1, PT ;  /* 0xffffffff1b00780c */ /* 0x008fe40003f05270 */
[----:B----4-:R-:W-:Y:S02]  /*1f90*/  ISETP.NE.AND P1, PT, R17, -0x1, PT ;  /* 0xffffffff1100780c */ /* 0x010fe40003f25270 */
[----:B------:R-:W-:-:S09]  /*1fa0*/  ISETP.NE.AND P2, PT, R37, -0x1, PT ;  /* 0xffffffff2500780c */ /* 0x000fd20003f45270 */
[----:B------:R-:W3:Y:S01]  /*1fb0*/  @P0 LDC.64 R18, c[0x0][0x390] ;  /* 0x0000e400ff120b82 */ /* 0x000ee20000000a00 */
[----:B-1----:R-:W-:-:S04]  /*1fc0*/  @P0 IMAD.WIDE R22, R27, 0x4, R22 ;  /* 0x000000041b160825 */ /* 0x002fc800078e0216 */
[----:B0-----:R-:W-:Y:S01]  /*1fd0*/  @P0 IMAD.WIDE R20, R27, 0x4, R20 ;  /* 0x000000041b140825 */ /* 0x001fe200078e0214 */
[----:B------:R0:W4:Y:S02]  /*1fe0*/  @P0 LDG.E R2, desc[UR8][R22.64] ;  /* 0x0000000816020981 */ /* 0x000124000c1e1900 */
[----:B------:R-:W1:Y:S01]  /*1ff0*/  @P1 LDC.64 R24, c[0x0][0x390] ;  /* 0x0000e400ff181b82 */ /* 0x000e620000000a00 */
[----:B--2---:R-:W-:Y:S01]  /*2000*/  ISETP.NE.AND P3, PT, R35, -0x1, PT ;  /* 0xffffffff2300780c */ /* 0x004fe20003f65270 */
[----:B------:R2:W4:Y:S01]  /*2010*/  @P0 LDG.E R31, desc[UR8][R20.64] ;  /* 0x00000008141f0981 */ /* 0x000522000c1e1900 */
[----:B------:R-:W-:-:S05]  /*2020*/  @P1 IMAD.WIDE R14, R17, 0x4, R14 ;  /* 0x00000004110e1825 */ /* 0x000fca00078e020e */
[----:B0-----:R-:W0:Y:S01]  /*2030*/  LDC.64 R22, c[0x0][0x388] ;  /* 0x0000e200ff167b82 */ /* 0x001e220000000a00 */
[----:B------:R-:W-:Y:S01]  /*2040*/  @P1 IMAD.WIDE R32, R17, 0x4, R32 ;  /* 0x0000000411201825 */ /* 0x000fe200078e0220 */
[----:B------:R-:W4:Y:S03]  /*2050*/  @P1 LDG.E R28, desc[UR8][R14.64] ;  /* 0x000000080e1c1981 */ /* 0x000f26000c1e1900 */
[----:B---3--:R-:W-:-:S03]  /*2060*/  @P0 IMAD.WIDE R18, R27, 0x4, R18 ;  /* 0x000000041b120825 */ /* 0x008fc600078e0212 */
[----:B--2---:R-:W2:Y:S01]  /*2070*/  @P2 LDC.64 R20, c[0x0][0x390] ;  /* 0x0000e400ff142b82 */ /* 0x004ea20000000a00 */
[----:B------:R-:W3:Y:S04]  /*2080*/  @P1 LDG.E R33, desc[UR8][R32.64] ;  /* 0x0000000820211981 */ /* 0x000ee8000c1e1900 */
[----:B------:R0:W3:Y:S03]  /*2090*/  @P0 LDG.E R30, desc[UR8][R18.64] ;  /* 0x00000008121e0981 */ /* 0x0000e6000c1e1900 */
[----:B------:R-:W2:Y:S01]  /*20a0*/  LDC.64 R26, c[0x0][0x380] ;  /* 0x0000e000ff1a7b82 */ /* 0x000ea20000000a00 */
[----:B-1----:R-:W-:-:S06]  /*20b0*/  @P1 IMAD.WIDE R24, R17, 0x4, R24 ;  /* 0x0000000411181825 */ /* 0x002fcc00078e0218 */
[----:B------:R4:W3:Y:S01]  /*20c0*/  @P1 LDG.E R24, desc[UR8][R24.64] ;  /* 0x0000000818181981 */ /* 0x0008e2000c1e1900 */
[----:B0-----:R-:W0:Y:S08]  /*20d0*/  LDC.64 R18, c[0x0][0x380] ;  /* 0x0000e000ff127b82 */ /* 0x001e300000000a00 */
[----:B------:R-:W1:Y:S08]  /*20e0*/  LDC.64 R16, c[0x0][0x388] ;  /* 0x0000e200ff107b82 */ /* 0x000e700000000a00 */
[----:B------:R-:W1:Y:S01]  /*20f0*/  @P3 LDC.64 R14, c[0x0][0x390] ;  /* 0x0000e400ff0e3b82 */ /* 0x000e620000000a00 */
[----:B--2---:R-:W-:-:S04]  /*2100*/  @P2 IMAD.WIDE R26, R37, 0x4, R26 ;  /* 0x00000004251a2825 */ /* 0x004fc800078e021a */
[C---:B------:R-:W-:Y:S02]  /*2110*/  @P2 IMAD.WIDE R22, R37.reuse, 0x4, R22 ;  /* 0x0000000425162825 */ /* 0x040fe400078e0216 */
[----:B------:R-:W2:Y:S02]  /*2120*/  @P2 LDG.E R26, desc[UR8][R26.64] ;  /* 0x000000081a1a2981 */ /* 0x000ea4000c1e1900 */
[----:B------:R-:W-:Y:S02]  /*2130*/  @P2 IMAD.WIDE R20, R37, 0x4, R20 ;  /* 0x0000000425142825 */ /* 0x000fe400078e0214 */
[----:B------:R-:W2:Y:S02]  /*2140*/  @P2 LDG.E R23, desc[UR8][R22.64] ;  /* 0x0000000816172981 */ /* 0x000ea4000c1e1900 */
[C---:B0-----:R-:W-:Y:S02]  /*2150*/  @P3 IMAD.WIDE R18, R35.reuse, 0x4, R18 ;  /* 0x0000000423123825 */ /* 0x041fe400078e0212 */
[----:B------:R-:W2:Y:S02]  /*2160*/  @P2 LDG.E R20, desc[UR8][R20.64] ;  /* 0x0000000814142981 */ /* 0x000ea4000c1e1900 */
[----:B-1----:R-:W-:-:S02]  /*2170*/  @P3 IMAD.WIDE R16, R35, 0x4, R16 ;  /* 0x0000000423103825 */ /* 0x002fc400078e0210 */
[----:B------:R0:W2:Y:S04]  /*2180*/  @P3 LDG.E R18, desc[UR8][R18.64] ;  /* 0x0000000812123981 */ /* 0x0000a8000c1e1900 */
[----:B------:R-:W2:Y:S01]  /*2190*/  @P3 LDG.E R17, desc[UR8][R16.64] ;  /* 0x0000000810113981 */ /* 0x000ea2000c1e1900 */
[----:B------:R-:W-:-:S06]  /*21a0*/  @P3 IMAD.WIDE R14, R35, 0x4, R14 ;  /* 0x00000004230e3825 */ /* 0x000fcc00078e020e */
[----:B------:R2:W2:Y:S01]  /*21b0*/  @P3 LDG.E R14, desc[UR8][R14.64] ;  /* 0x000000080e0e3981 */ /* 0x0004a2000c1e1900 */
[----:B------:R-:W-:Y:S01]  /*21c0*/  UIADD3 UR7, UPT, UPT, UR7, 0x4, URZ ;  /* 0x0000000407077890 */ /* 0x000fe2000fffe0ff */
[----:B------:R-:W-:-:S03]  /*21d0*/  @P0 FADD R11, R11, 1 ;  /* 0x3f8000000b0b0421 */ /* 0x000fc60000000000 */
[----:B------:R-:W-:Y:S01]  /*21e0*/  UISETP.NE.AND UP1, UPT, UR7, URZ, UPT ;  /* 0x000000ff0700728c */ /* 0x000fe2000bf25270 */
[----:B------:R-:W-:-:S04]  /*21f0*/  @P1 FADD R11, R11, 1 ;  /* 0x3f8000000b0b1421 */ /* 0x000fc80000000000 */
[----:B------:R-:W-:Y:S01]  /*2200*/  @P2 FADD R11, R11, 1 ;  /* 0x3f8000000b0b2421 */ /* 0x000fe20000000000 */
[----:B------:R-:W-:-:S03]  /*2210*/  LEA R29, R0, R29, 0x2 ;  /* 0x0000001d001d7211 */ /* 0x000fc600078e10ff */
[----:B------:R-:W-:Y:S01]  /*2220*/  @P3 FADD R11, R11, 1 ;  /* 0x3f8000000b0b3421 */ /* 0x000fe20000000000 */
[----:B----45:R-:W-:-:S04]  /*2230*/  @P0 FADD R25, -R5, R2 ;  /* 0x0000000205190221 */ /* 0x030fc80000000100 */
[----:B------:R-:W-:Y:S01]  /*2240*/  @P0 FADD R8, R8, R25 ;  /* 0x0000001908080221 */ /* 0x000fe20000000000 */
[----:B------:R-:W-:Y:S01]  /*2250*/  @P0 FADD R2, -R6, R31 ;  /* 0x0000001f06020221 */ /* 0x000fe20000000100 */
[----:B0-----:R-:W-:-:S03]  /*2260*/  @P1 FADD R19, -R5, R28 ;  /* 0x0000001c05131221 */ /* 0x001fc60000000100 */
[----:B------:R-:W-:Y:S01]  /*2270*/  @P0 FADD R9, R9, R2 ;  /* 0x0000000209090221 */ /* 0x000fe20000000000 */
[----:B------:R-:W-:Y:S01]  /*2280*/  @P1 FADD R8, R8, R19 ;  /* 0x0000001308081221 */ /* 0x000fe20000000000 */
[----:B---3--:R-:W-:Y:S01]  /*2290*/  @P1 FADD R2, -R6, R33 ;  /* 0x0000002106021221 */ /* 0x008fe20000000100 */
[----:B------:R-:W-:-:S03]  /*22a0*/  @P0 FADD R27, -R7, R30 ;  /* 0x0000001e071b0221 */ /* 0x000fc60000000100 */
[----:B------:R-:W-:Y:S01]  /*22b0*/  @P1 FADD R9, R9, R2 ;  /* 0x0000000209091221 */ /* 0x000fe20000000000 */
[----:B------:R-:W-:Y:S01]  /*22c0*/  @P0 FADD R10, R10, R27 ;  /* 0x0000001b0a0a0221 */ /* 0x000fe20000000000 */
[----:B------:R-:W-:-:S04]  /*22d0*/  @P1 FADD R21, -R7, R24 ;  /* 0x0000001807151221 */ /* 0x000fc80000000100 */
[----:B------:R-:W-:Y:S01]  /*22e0*/  @P1 FADD R10, R10, R21 ;  /* 0x000000150a0a1221 */ /* 0x000fe20000000000 */
[----:B--2---:R-:W-:-:S04]  /*22f0*/  @P2 FADD R15, -R5, R26 ;  /* 0x0000001a050f2221 */ /* 0x004fc80000000100 */
[----:B------:R-:W-:Y:S01]  /*2300*/  @P2 FADD R8, R8, R15 ;  /* 0x0000000f08082221 */ /* 0x000fe20000000000 */
[----:B------:R-:W-:Y:S01]  /*2310*/  @P2 FADD R2, -R6, R23 ;  /* 0x0000001706022221 */ /* 0x000fe20000000100 */
[----:B------:R-:W-:-:S03]  /*2320*/  @P2 FADD R15, -R7, R20 ;  /* 0x00000014070f2221 */ /* 0x000fc60000000100 */
[----:B------:R-:W-:Y:S01]  /*2330*/  @P2 FADD R9, R9, R2 ;  /* 0x0000000209092221 */ /* 0x000fe20000000000 */
[----:B------:R-:W-:Y:S01]  /*2340*/  @P2 FADD R10, R10, R15 ;  /* 0x0000000f0a0a2221 */ /* 0x000fe20000000000 */
[----:B------:R-:W-:Y:S01]  /*2350*/  @P3 FADD R19, -R5, R18 ;  /* 0x0000001205133221 */ /* 0x000fe20000000100 */
[----:B------:R-:W-:-:S03]  /*2360*/  @P3 FADD R2, -R6, R17 ;  /* 0x0000001106023221 */ /* 0x000fc60000000100 */
[----:B------:R-:W-:Y:S01]  /*2370*/  @P3 FADD R8, R8, R19 ;  /* 0x0000001308083221 */ /* 0x000fe20000000000 */
[----:B------:R-:W-:Y:S01]  /*2380*/  @P3 FADD R15, -R7, R14 ;  /* 0x0000000e070f3221 */ /* 0x000fe20000000100 */
[----:B------:R-:W-:-:S03]  /*2390*/  @P3 FADD R9, R9, R2 ;  /* 0x0000000209093221 */ /* 0x000fc60000000000 */
[----:B------:R-:W-:Y:S01]  /*23a0*/  @P3 FADD R10, R10, R15 ;  /* 0x0000000f0a0a3221 */ /* 0x000fe20000000000 */
[----:B------:R-:W-:Y:S06]  /*23b0*/  BRA.U UP1, `(.L_x_697) ;  /* 0xfffffff901c07547 */ /* 0x000fec000b83ffff */
.L_x_696:
[----:B------:R-:W-:Y:S05]  /*23c0*/  BRA.U !UP0, `(.L_x_652) ;  /* 0x0000000108787547 */ /* 0x000fea000b800000 */
[----:B------:R-:W0:Y:S01]  /*23d0*/  LDC R0, c[0x0][0x3c8] ;  /* 0x0000f200ff007b82 */ /* 0x000e220000000800 */
[----:B------:R-:W1:Y:S07]  /*23e0*/  LDCU UR7, c[0x0][0x3b0] ;  /* 0x00007600ff0777ac */ /* 0x000e6e0008000800 */
[----:B------:R-:W2:Y:S08]  /*23f0*/  LDC R21, c[0x0][0x3b0] ;  /* 0x0000ec00ff157b82 */ /* 0x000eb00000000800 */
[----:B------:R-:W3:Y:S01]  /*2400*/  LDC.64 R12, c[0x0][0x3b8] ;  /* 0x0000ee00ff0c7b82 */ /* 0x000ee20000000a00 */
[----:B0-----:R-:W-:Y:S01]  /*2410*/  IADD3 R0, PT, PT, R0, UR5, R3 ;  /* 0x0000000500007c10 */ /* 0x001fe2000fffe003 */
[----:B------:R-:W-:-:S04]  /*2420*/  UIADD3 UR5, UPT, UPT, -UR6, URZ, URZ ;  /* 0x000000ff06057290 */ /* 0x000fc8000fffe1ff */
[----:B-12---:R-:W-:-:S08]  /*2430*/  IMAD R21, R21, UR4, R0 ;  /* 0x0000000415157c24 */ /* 0x006fd0000f8e0200 */
.L_x_698:
[----:B---3--:R-:W-:Y:S01]  /*2440*/  IMAD.WIDE R2, R21, 0x4, R12 ;  /* 0x0000000415027825 */ /* 0x008fe200078e020c */
[----:B------:R-:W0:Y:S05]  /*2450*/  LDC.64 R14, c[0x0][0x380] ;  /* 0x0000e000ff0e7b82 */ /* 0x000e2a0000000a00 */
[----:B------:R-:W2:Y:S03]  /*2460*/  LDG.E R3, desc[UR8][R2.64] ;  /* 0x0000000802037981 */ /* 0x000ea6000c1e1900 */
[----:B------:R-:W1:Y:S01]  /*2470*/  LDC.64 R16, c[0x0][0x388] ;  /* 0x0000e200ff107b82 */ /* 0x000e620000000a00 */
[----:B--2---:R-:W-:-:S13]  /*2480*/  ISETP.NE.AND P0, PT, R3, -0x1, PT ;  /* 0xffffffff0300780c */ /* 0x004fda0003f05270 */
[----:B------:R-:W2:Y:S01]  /*2490*/  @P0 LDC.64 R18, c[0x0][0x390] ;  /* 0x0000e400ff120b82 */ /* 0x000ea20000000a00 */
[----:B0-----:R-:W-:-:S04]  /*24a0*/  @P0 IMAD.WIDE R14, R3, 0x4, R14 ;  /* 0x00000004030e0825 */ /* 0x001fc800078e020e */
[C---:B-1----:R-:W-:Y:S02]  /*24b0*/  @P0 IMAD.WIDE R16, R3.reuse, 0x4, R16 ;  /* 0x0000000403100825 */ /* 0x042fe400078e0210 */
[----:B------:R-:W3:Y:S04]  /*24c0*/  @P0 LDG.E R14, desc[UR8][R14.64] ;  /* 0x000000080e0e0981 */ /* 0x000ee8000c1e1900 */
[----:B------:R-:W4:Y:S01]  /*24d0*/  @P0 LDG.E R17, desc[UR8][R16.64] ;  /* 0x0000000810110981 */ /* 0x000f22000c1e1900 */
[----:B--2---:R-:W-:-:S06]  /*24e0*/  @P0 IMAD.WIDE R18, R3, 0x4, R18 ;  /* 0x0000000403120825 */ /* 0x004fcc00078e0212 */
[----:B------:R-:W2:Y:S01]  /*24f0*/  @P0 LDG.E R18, desc[UR8][R18.64] ;  /* 0x0000000812120981 */ /* 0x000ea2000c1e1900 */
[----:B------:R-:W-:-:S04]  /*2500*/  UIADD3 UR5, UPT, UPT, UR5, 0x1, URZ ;  /* 0x0000000105057890 */ /* 0x000fc8000fffe0ff */
[----:B------:R-:W-:Y:S01]  /*2510*/  UISETP.NE.AND UP0, UPT, UR5, URZ, UPT ;  /* 0x000000ff0500728c */ /* 0x000fe2000bf05270 */
[----:B------:R-:W-:Y:S01]  /*2520*/  IADD3 R21, PT, PT, R21, UR7, RZ ;  /* 0x0000000715157c10 */ /* 0x000fe2000fffe0ff */
[----:B------:R-:W-:Y:S01]  /*2530*/  @P0 FADD R11, R11, 1 ;  /* 0x3f8000000b0b0421 */ /* 0x000fe20000000000 */
[----:B---3-5:R-:W-:Y:S01]  /*2540*/  @P0 FADD R3, -R5, R14 ;  /* 0x0000000e05030221 */ /* 0x028fe20000000100 */
[----:B----4-:R-:W-:-:S03]  /*2550*/  @P0 FADD R0, -R6, R17 ;  /* 0x0000001106000221 */ /* 0x010fc60000000100 */
[----:B------:R-:W-:Y:S01]  /*2560*/  @P0 FADD R8, R8, R3 ;  /* 0x0000000308080221 */ /* 0x000fe20000000000 */
[----:B------:R-:W-:Y:S01]  /*2570*/  @P0 FADD R9, R9, R0 ;  /* 0x0000000009090221 */ /* 0x000fe20000000000 */
[----:B--2---:R-:W-:-:S04]  /*2580*/  @P0 FADD R23, -R7, R18 ;  /* 0x0000001207170221 */ /* 0x004fc80000000100 */
[----:B------:R-:W-:Y:S01]  /*2590*/  @P0 FADD R10, R10, R23 ;  /* 0x000000170a0a0221 */ /* 0x000fe20000000000 */
[----:B------:R-:W-:Y:S06]  /*25a0*/  BRA.U UP0, `(.L_x_698) ;  /* 0xfffffffd00a47547 */ /* 0x000fec000b83ffff */
.L_x_652:
[----:B------:R-:W0:Y:S01]  /*25b0*/  LDCU UR4, c[0x0][0x3b4] ;  /* 0x00007680ff0477ac */ /* 0x000e220008000800 */
[----:B------:R-:W1:Y:S01]  /*25c0*/  MUFU.RCP R2, R11 ;  /* 0x0000000b00027308 */ /* 0x000e620000001000 */
[----:B------:R-:W-:Y:S01]  /*25d0*/  BSSY.RECONVERGENT B0, `(.L_x_699) ;  /* 0x000000c000007945 */ /* 0x000fe20003800200 */
[----:B0-----:R-:W-:Y:S01]  /*25e0*/  FMUL R0, R8, UR4 ;  /* 0x0000000408007c20 */ /* 0x001fe20008400000 */
[----:B-1----:R-:W-:-:S05]  /*25f0*/  FFMA R3, R2, -R11, 1 ;  /* 0x3f80000002037423 */ /* 0x002fca000000080b */
[----:B------:R-:W0:Y:S01]  /*2600*/  FCHK P0, R0, R11 ;  /* 0x0000000b00007302 */ /* 0x000e220000000000 */
[----:B------:R-:W-:-:S04]  /*2610*/  FFMA R3, R2, R3, R2 ;  /* 0x0000000302037223 */ /* 0x000fc80000000002 */
[----:B------:R-:W-:-:S04]  /*2620*/  FFMA R2, R0, R3, RZ ;  /* 0x0000000300027223 */ /* 0x000fc800000000ff */
[----:B------:R-:W-:-:S04]  /*2630*/  FFMA R8, R2, -R11, R0 ;  /* 0x8000000b02087223 */ /* 0x000fc80000000000 */
[----:B------:R-:W-:Y:S01]  /*2640*/  FFMA R8, R3, R8, R2 ;  /* 0x0000000803087223 */ /* 0x000fe20000000002 */
[----:B0-----:R-:W-:Y:S06]  /*2650*/  @!P0 BRA `(.L_x_700) ;  /* 0x00000000000c8947 */ /* 0x001fec0003800000 */
[----:B------:R-:W-:-:S07]  /*2660*/  MOV R2, 0x2680 ;  /* 0x0000268000027802 */ /* 0x000fce0000000f00 */
[----:B--2345:R-:W-:Y:S05]  /*2670*/  CALL.REL.NOINC `($__internal_2_$__cuda_sm3x_div_rn_noftz_f32_slowpath) ;  /* 0x0000000400907944 */ /* 0x03cfea0003c00000 */
[----:B------:R-:W-:-:S07]  /*2680*/  MOV R8, R13 ;  /* 0x0000000d00087202 */ /* 0x000fce0000000f00 */
.L_x_700:
[----:B------:R-:W-:Y:S05]  /*2690*/  BSYNC.RECONVERGENT B0 ;  /* 0x0000000000007941 */ /* 0x000fea0003800200 */
.L_x_699:
[----:B------:R-:W0:Y:S01]  /*26a0*/  LDC.64 R2, c[0x0][0x398] ;  /* 0x0000e600ff027b82 */ /* 0x000e220000000a00 */
[----:B------:R-:W1:Y:S01]  /*26b0*/  LDCU UR4, c[0x0][0x3b4] ;  /* 0x00007680ff0477ac */ /* 0x000e620008000800 */
[----:B------:R-:W4:Y:S01]  /*26c0*/  MUFU.RCP R0, R11 ;  /* 0x0000000b00007308 */ /* 0x000f220000001000 */
[----:B-----5:R-:W-:Y:S01]  /*26d0*/  FADD R5, R5, R8 ;  /* 0x0000000805057221 */ /* 0x020fe20000000000 */
[----:B------:R-:W-:Y:S01]  /*26e0*/  BSSY.RECONVERGENT B0, `(.L_x_701) ;  /* 0x000000f000007945 */ /* 0x000fe20003800200 */
[----:B-1----:R-:W-:Y:S01]  /*26f0*/  FMUL R13, R9, UR4 ;  /* 0x00000004090d7c20 */ /* 0x002fe20008400000 */
[----:B----4-:R-:W-:-:S04]  /*2700*/  FFMA R15, R0, -R11, 1 ;  /* 0x3f800000000f7423 */ /* 0x010fc8000000080b */
[----:B------:R-:W1:Y:S01]  /*2710*/  FCHK P0, R13, R11 ;  /* 0x0000000b0d007302 */ /* 0x000e620000000000 */
[----:B0-----:R-:W-:-:S04]  /*2720*/  IMAD.WIDE R2, R4, 0x4, R2 ;  /* 0x0000000404027825 */ /* 0x001fc800078e0202 */
[----:B------:R-:W-:Y:S01]  /*2730*/  FFMA R0, R0, R15, R0 ;  /* 0x0000000f00007223 */ /* 0x000fe20000000000 */
[----:B------:R0:W-:Y:S03]  /*2740*/  STG.E desc[UR8][R2.64], R5 ;  /* 0x0000000502007986 */ /* 0x0001e6000c101908 */
[----:B------:R-:W-:-:S04]  /*2750*/  FFMA R8, R0, R13, RZ ;  /* 0x0000000d00087223 */ /* 0x000fc800000000ff */
[----:B------:R-:W-:-:S04]  /*2760*/  FFMA R9, R8, -R11, R13 ;  /* 0x8000000b08097223 */ /* 0x000fc8000000000d */
[----:B------:R-:W-:Y:S01]  /*2770*/  FFMA R9, R0, R9, R8 ;  /* 0x0000000900097223 */ /* 0x000fe20000000008 */
[----:B01----:R-:W-:Y:S06]  /*2780*/  @!P0 BRA `(.L_x_702) ;  /* 0x0000000000108947 */ /* 0x003fec0003800000 */
[----:B------:R-:W-:Y:S02]  /*2790*/  MOV R0, R13 ;  /* 0x0000000d00007202 */ /* 0x000fe40000000f00 */
[----:B------:R-:W-:-:S07]  /*27a0*/  MOV R2, 0x27c0 ;  /* 0x000027c000027802 */ /* 0x000fce0000000f00 */
[----:B--23--:R-:W-:Y:S05]  /*27b0*/  CALL.REL.NOINC `($__internal_2_$__cuda_sm3x_div_rn_noftz_f32_slowpath) ;  /* 0x0000000400407944 */ /* 0x00cfea0003c00000 */
[----:B------:R-:W-:-:S07]  /*27c0*/  MOV R9, R13 ;  /* 0x0000000d00097202 */ /* 0x000fce0000000f00 */
.L_x_702:
[----:B------:R-:W-:Y:S05]  /*27d0*/  BSYNC.RECONVERGENT B0 ;  /* 0x0000000000007941 */ /* 0x000fea0003800200 */
.L_x_701:
[----:B------:R-:W0:Y:S01]  /*27e0*/  LDC.64 R2, c[0x0][0x3a0] ;  /* 0x0000e800ff027b82 */ /* 0x000e220000000a00 */
[----:B------:R-:W1:Y:S01]  /*27f0*/  LDCU UR4, c[0x0][0x3b4] ;  /* 0x00007680ff0477ac */ /* 0x000e620008000800 */
[----:B------:R-:W4:Y:S01]  /*2800*/  MUFU.RCP R0, R11 ;  /* 0x0000000b00007308 */ /* 0x000f220000001000 */
[----:B------:R-:W-:Y:S01]  /*2810*/  FADD R9, R6, R9 ;  /* 0x0000000906097221 */ /* 0x000fe20000000000 */
        /* <DEDUP_REMOVED lines=15> */
.L_x_704:
[----:B------:R-:W-:Y:S05]  /*2910*/  BSYNC.RECONVERGENT B0 ;  /* 0x0000000000007941 */ /* 0x000fea0003800200 */
.L_x_703:
[----:B------:R-:W0:Y:S01]  /*2920*/  LDC.64 R2, c[0x0][0x3a8] ;  /* 0x0000ea00ff027b82 */ /* 0x000e220000000a00 */
[----:B------:R-:W-:Y:S01]  /*2930*/  FADD R7, R7, R0 ;  /* 0x0000000007077221 */ /* 0x000fe20000000000 */
[----:B0-----:R-:W-:-:S05]  /*2940*/  IMAD.WIDE R4, R4, 0x4, R2 ;  /* 0x0000000404047825 */ /* 0x001fca00078e0202 */
[----:B------:R-:W-:Y:S01]  /*2950*/  STG.E desc[UR8][R4.64], R7 ;  /* 0x0000000704007986 */ /* 0x000fe2000c101908 */
[----:B------:R-:W-:Y:S05]  /*2960*/  EXIT ;  /* 0x000000000000794d */ /* 0x000fea0003800000 */
        .weak           $__internal_1_$__cuda_sm20_rcp_rn_f32_slowpath
        .type           $__internal_1_$__cuda_sm20_rcp_rn_f32_slowpath,@function
        .size           $__internal_1_$__cuda_sm20_rcp_rn_f32_slowpath,($__internal_2_$__cuda_sm3x_div_rn_noftz_f32_slowpath - $__internal_1_$__cuda_sm20_rcp_rn_f32_slowpath)
$__internal_1_$__cuda_sm20_rcp_rn_f32_slowpath:
[----:B------:R-:W-:Y:S01]  /*2970*/  SHF.L.U32 R14, R0, 0x1, RZ ;  /* 0x00000001000e7819 */ /* 0x000fe200000006ff */
[----:B------:R-:W-:Y:S03]  /*2980*/  BSSY.RECONVERGENT B2, `(.L_x_705) ;  /* 0x0000030000027945 */ /* 0x000fe60003800200 */
[----:B------:R-:W-:-:S04]  /*2990*/  SHF.R.U32.HI R14, RZ, 0x18, R14 ;  /* 0x00000018ff0e7819 */ /* 0x000fc8000001160e */
[----:B------:R-:W-:-:S13]  /*29a0*/  ISETP.NE.U32.AND P0, PT, R14, RZ, PT ;  /* 0x000000ff0e00720c */ /* 0x000fda0003f05070 */
[----:B------:R-:W-:Y:S05]  /*29b0*/  @P0 BRA `(.L_x_706) ;  /* 0x0000000000280947 */ /* 0x000fea0003800000 */
[----:B------:R-:W-:-:S04]  /*29c0*/  SHF.L.U32 R14, R0, 0x1, RZ ;  /* 0x00000001000e7819 */ /* 0x000fc800000006ff */
[----:B------:R-:W-:-:S13]  /*29d0*/  ISETP.NE.AND P0, PT, R14, RZ, PT ;  /* 0x000000ff0e00720c */ /* 0x000fda0003f05270 */
[----:B------:R-:W-:Y:S01]  /*29e0*/  @P0 FFMA R15, R0, 1.84467440737095516160e+19, RZ ;  /* 0x5f800000000f0823 */ /* 0x000fe200000000ff */
[----:B------:R-:W-:Y:S08]  /*29f0*/  @!P0 MUFU.RCP R24, R0 ;  /* 0x0000000000188308 */ /* 0x000ff00000001000 */
[----:B------:R-:W0:Y:S02]  /*2a00*/  @P0 MUFU.RCP R14, R15 ;  /* 0x0000000f000e0308 */ /* 0x000e240000001000 */
[----:B0-----:R-:W-:-:S04]  /*2a10*/  @P0 FFMA R25, R15, R14, -1 ;  /* 0xbf8000000f190423 */ /* 0x001fc8000000000e */
[----:B------:R-:W-:-:S04]  /*2a20*/  @P0 FADD.FTZ R25, -R25, -RZ ;  /* 0x800000ff19190221 */ /* 0x000fc80000010100 */
[----:B------:R-:W-:-:S04]  /*2a30*/  @P0 FFMA R25, R14, R25, R14 ;  /* 0x000000190e190223 */ /* 0x000fc8000000000e */
[----:B------:R-:W-:Y:S01]  /*2a40*/  @P0 FFMA R24, R25, 1.84467440737095516160e+19, RZ ;  /* 0x5f80000019180823 */ /* 0x000fe200000000ff */
[----:B------:R-:W-:Y:S06]  /*2a50*/  BRA `(.L_x_707) ;  /* 0x0000000000887947 */ /* 0x000fec0003800000 */
.L_x_706:
[----:B------:R-:W-:-:S04]  /*2a60*/  IADD3 R15, PT, PT, R14, -0xfd, RZ ;  /* 0xffffff030e0f7810 */ /* 0x000fc80007ffe0ff */
[----:B------:R-:W-:-:S13]  /*2a70*/  ISETP.GT.U32.AND P0, PT, R15, 0x1, PT ;  /* 0x000000010f00780c */ /* 0x000fda0003f04070 */
[----:B------:R-:W-:Y:S05]  /*2a80*/  @P0 BRA `(.L_x_708) ;  /* 0x0000000000780947 */ /* 0x000fea0003800000 */
[----:B------:R-:W-:Y:S01]  /*2a90*/  LOP3.LUT R34, R0, 0x7fffff, RZ, 0xc0, !PT ;  /* 0x007fffff00227812 */ /* 0x000fe200078ec0ff */
[----:B------:R-:W-:Y:S01]  /*2aa0*/  HFMA2 R26, -RZ, RZ, 0, 1.78813934326171875e-07 ;  /* 0x00000003ff1a7431 */ /* 0x000fe200000001ff */
[----:B------:R-:W-:Y:S02]  /*2ab0*/  IADD3 R14, PT, PT, R14, -0xfc, RZ ;  /* 0xffffff040e0e7810 */ /* 0x000fe40007ffe0ff */
[----:B------:R-:W-:-:S04]  /*2ac0*/  LOP3.LUT R34, R34, 0x3f800000, RZ, 0xfc, !PT ;  /* 0x3f80000022227812 */ /* 0x000fc800078efcff */
[----:B------:R-:W0:Y:S01]  /*2ad0*/  MUFU.RCP R25, R34 ;  /* 0x0000002200197308 */ /* 0x000e220000001000 */
[----:B------:R-:W-:Y:S01]  /*2ae0*/  SHF.L.U32 R26, R26, R15, RZ ;  /* 0x0000000f1a1a7219 */ /* 0x000fe200000006ff */
[----:B0-----:R-:W-:-:S04]  /*2af0*/  FFMA R32, R34, R25, -1 ;  /* 0xbf80000022207423 */ /* 0x001fc80000000019 */
[----:B------:R-:W-:-:S04]  /*2b00*/  FADD.FTZ R32, -R32, -RZ ;  /* 0x800000ff20207221 */ /* 0x000fc80000010100 */
[CCC-:B------:R-:W-:Y:S01]  /*2b10*/  FFMA.RM R24, R25.reuse, R32.reuse, R25.reuse ;  /* 0x0000002019187223 */ /* 0x1c0fe20000004019 */
[----:B------:R-:W-:-:S04]  /*2b20*/  FFMA.RP R25, R25, R32, R25 ;  /* 0x0000002019197223 */ /* 0x000fc80000008019 */
[C---:B------:R-:W-:Y:S02]  /*2b30*/  LOP3.LUT R27, R24.reuse, 0x7fffff, RZ, 0xc0, !PT ;  /* 0x007fffff181b7812 */ /* 0x040fe400078ec0ff */
[----:B------:R-:W-:Y:S02]  /*2b40*/  FSETP.NEU.FTZ.AND P0, PT, R24, R25, PT ;  /* 0x000000191800720b */ /* 0x000fe40003f1d000 */
[----:B------:R-:W-:Y:S02]  /*2b50*/  LOP3.LUT R27, R27, 0x800000, RZ, 0xfc, !PT ;  /* 0x008000001b1b7812 */ /* 0x000fe400078efcff */
[----:B------:R-:W-:Y:S02]  /*2b60*/  SEL R24, RZ, 0xffffffff, !P0 ;  /* 0xffffffffff187807 */ /* 0x000fe40004000000 */
[----:B------:R-:W-:Y:S02]  /*2b70*/  LOP3.LUT R26, R26, R27, RZ, 0xc0, !PT ;  /* 0x0000001b1a1a7212 */ /* 0x000fe400078ec0ff */
[----:B------:R-:W-:-:S02]  /*2b80*/  IADD3 R24, PT, PT, -R24, RZ, RZ ;  /* 0x000000ff18187210 */ /* 0x000fc40007ffe1ff */
[-C--:B------:R-:W-:Y:S02]  /*2b90*/  SHF.R.U32.HI R26, RZ, R15.reuse, R26 ;  /* 0x0000000fff1a7219 */ /* 0x080fe4000001161a */
[--C-:B------:R-:W-:Y:S02]  /*2ba0*/  LOP3.LUT P1, RZ, R24, R15, R27.reuse, 0xf8, !PT ;  /* 0x0000000f18ff7212 */ /* 0x100fe4000782f81b */
[C---:B------:R-:W-:Y:S02]  /*2bb0*/  LOP3.LUT P0, RZ, R26.reuse, 0x1, RZ, 0xc0, !PT ;  /* 0x000000011aff7812 */ /* 0x040fe4000780c0ff */
[----:B------:R-:W-:Y:S02]  /*2bc0*/  LOP3.LUT P2, RZ, R26, 0x2, RZ, 0xc0, !PT ;  /* 0x000000021aff7812 */ /* 0x000fe4000784c0ff */
[----:B------:R-:W-:Y:S02]  /*2bd0*/  SHF.R.U32.HI R27, RZ, R14, R27 ;  /* 0x0000000eff1b7219 */ /* 0x000fe4000001161b */
[----:B------:R-:W-:-:S02]  /*2be0*/  PLOP3.LUT P0, PT, P0, P1, P2, 0xe0, 0x0 ;  /* 0x000000000000781c */ /* 0x000fc40000703c20 */
[----:B------:R-:W-:Y:S02]  /*2bf0*/  LOP3.LUT P1, RZ, R0, 0x7fffff, RZ, 0xc0, !PT ;  /* 0x007fffff00ff7812 */ /* 0x000fe4000782c0ff */
[----:B------:R-:W-:-:S04]  /*2c00*/  SEL R15, RZ, 0x1, !P0 ;  /* 0x00000001ff0f7807 */ /* 0x000fc80004000000 */
[----:B------:R-:W-:-:S04]  /*2c10*/  IADD3 R15, PT, PT, -R15, RZ, RZ ;  /* 0x000000ff0f0f7210 */ /* 0x000fc80007ffe1ff */
[----:B------:R-:W-:-:S13]  /*2c20*/  ISETP.GE.AND P0, PT, R15, RZ, PT ;  /* 0x000000ff0f00720c */ /* 0x000fda0003f06270 */
[----:B------:R-:W-:-:S04]  /*2c30*/  @!P0 IADD3 R27, PT, PT, R27, 0x1, RZ ;  /* 0x000000011b1b8810 */ /* 0x000fc80007ffe0ff */
[----:B------:R-:W-:-:S04]  /*2c40*/  @!P1 SHF.L.U32 R27, R27, 0x1, RZ ;  /* 0x000000011b1b9819 */ /* 0x000fc800000006ff */
[----:B------:R-:W-:Y:S01]  /*2c50*/  LOP3.LUT R24, R27, 0x80000000, R0, 0xf8, !PT ;  /* 0x800000001b187812 */ /* 0x000fe200078ef800 */
[----:B------:R-:W-:Y:S06]  /*2c60*/  BRA `(.L_x_707) ;  /* 0x0000000000047947 */ /* 0x000fec0003800000 */
.L_x_708:
[----:B------:R0:W1:Y:S02]  /*2c70*/  MUFU.RCP R24, R0 ;  /* 0x0000000000187308 */ /* 0x0000640000001000 */
.L_x_707:
[----:B------:R-:W-:Y:S05]  /*2c80*/  BSYNC.RECONVERGENT B2 ;  /* 0x0000000000027941 */ /* 0x000fea0003800200 */
.L_x_705:
[----:B------:R-:W-:Y:S01]  /*2c90*/  HFMA2 R15, -RZ, RZ, 0, 0 ;  /* 0x00000000ff0f7431 */ /* 0x000fe200000001ff */
[----:B------:R-:W-:-:S04]  /*2ca0*/  MOV R14, R2 ;  /* 0x00000002000e7202 */ /* 0x000fc80000000f00 */
[----:B01----:R-:W-:Y:S05]  /*2cb0*/  RET.REL.NODEC R14 `(_Z11taubin_stepPfS_S_S_S_S_ifPiiiii) ;  /* 0xffffffd00ed07950 */ /* 0x003fea0003c3ffff */
        .weak           $__internal_2_$__cuda_sm3x_div_rn_noftz_f32_slowpath
        .type           $__internal_2_$__cuda_sm3x_div_rn_noftz_f32_slowpath,@function
        .size           $__internal_2_$__cuda_sm3x_div_rn_noftz_f32_slowpath,(.L_x_782 - $__internal_2_$__cuda_sm3x_div_rn_noftz_f32_slowpath)
$__internal_2_$__cuda_sm3x_div_rn_noftz_f32_slowpath:
[----:B------:R-:W-:Y:S01]  /*2cc0*/  SHF.R.U32.HI R8, RZ, 0x17, R11 ;  /* 0x00000017ff087819 */ /* 0x000fe2000001160b */
[----:B------:R-:W-:Y:S01]  /*2cd0*/  BSSY.RECONVERGENT B1, `(.L_x_709) ;  /* 0x0000063000017945 */ /* 0x000fe20003800200 */
[----:B------:R-:W-:Y:S02]  /*2ce0*/  SHF.R.U32.HI R3, RZ, 0x17, R0 ;  /* 0x00000017ff037819 */ /* 0x000fe40000011600 */
[----:B------:R-:W-:Y:S02]  /*2cf0*/  LOP3.LUT R16, R8, 0xff, RZ, 0xc0, !PT ;  /* 0x000000ff08107812 */ /* 0x000fe400078ec0ff */
[----:B------:R-:W-:Y:S02]  /*2d00*/  LOP3.LUT R14, R3, 0xff, RZ, 0xc0, !PT ;  /* 0x000000ff030e7812 */ /* 0x000fe400078ec0ff */
[----:B------:R-:W-:Y:S02]  /*2d10*/  IADD3 R13, PT, PT, R16, -0x1, RZ ;  /* 0xffffffff100d7810 */ /* 0x000fe40007ffe0ff */
[----:B------:R-:W-:-:S02]  /*2d20*/  IADD3 R12, PT, PT, R14, -0x1, RZ ;  /* 0xffffffff0e0c7810 */ /* 0x000fc40007ffe0ff */
[----:B------:R-:W-:Y:S02]  /*2d30*/  ISETP.GT.U32.AND P0, PT, R13, 0xfd, PT ;  /* 0x000000fd0d00780c */ /* 0x000fe40003f04070 */
[----:B------:R-:W-:Y:S02]  /*2d40*/  MOV R3, R11 ;  /* 0x0000000b00037202 */ /* 0x000fe40000000f00 */
        /* <DEDUP_REMOVED lines=21> */
[----:B------:R-:W-:Y:S01]  /*2ea0*/  @P0 MOV R8, RZ ;  /* 0x000000ff00080202 */ /* 0x000fe20000000f00 */
[----:B------:R-:W-:Y:S01]  /*2eb0*/  @!P0 FFMA R0, R0, 1.84467440737095516160e+19, RZ ;  /* 0x5f80000000008823 */ /* 0x000fe200000000ff */
[----:B------:R-:W-:Y:S01]  /*2ec0*/  @!P0 MOV R8, 0xffffffc0 ;  /* 0xffffffc000088802 */ /* 0x000fe20000000f00 */
[----:B------:R-:W-:-:S03]  /*2ed0*/  @!P1 FFMA R3, R11, 1.84467440737095516160e+19, RZ ;  /* 0x5f8000000b039823 */ /* 0x000fc600000000ff */
[----:B------:R-:W-:-:S07]  /*2ee0*/  @!P1 IADD3 R8, PT, PT, R8, 0x40, RZ ;  /* 0x0000004008089810 */ /* 0x000fce0007ffe0ff */
.L_x_710:
[----:B------:R-:W-:Y:S01]  /*2ef0*/  LEA R12, R16, 0xc0800000, 0x17 ;  /* 0xc0800000100c7811 */ /* 0x000fe200078eb8ff */
[----:B------:R-:W-:Y:S03]  /*2f00*/  BSSY.RECONVERGENT B2, `(.L_x_715) ;  /* 0x0000036000027945 */ /* 0x000fe60003800200 */
[----:B------:R-:W-:Y:S02]  /*2f10*/  IADD3 R12, PT, PT, -R12, R3, RZ ;  /* 0x000000030c0c7210 */ /* 0x000fe40007ffe1ff */
[----:B------:R-:W-:Y:S02]  /*2f20*/  IADD3 R3, PT, PT, R14, -0x7f, RZ ;  /* 0xffffff810e037810 */ /* 0x000fe40007ffe0ff */
[----:B------:R-:W0:Y:S01]  /*2f30*/  MUFU.RCP R13, R12 ;  /* 0x0000000c000d7308 */ /* 0x000e220000001000 */
[----:B------:R-:W-:Y:S02]  /*2f40*/  FADD.FTZ R15, -R12, -RZ ;  /* 0x800000ff0c0f7221 */ /* 0x000fe40000010100 */
[C---:B------:R-:W-:Y:S01]  /*2f50*/  IMAD R0, R3.reuse, -0x800000, R0 ;  /* 0xff80000003007824 */ /* 0x040fe200078e0200 */
[----:B------:R-:W-:-:S04]  /*2f60*/  IADD3 R3, PT, PT, R3, 0x7f, -R16 ;  /* 0x0000007f03037810 */ /* 0x000fc80007ffe810 */
[----:B------:R-:W-:Y:S01]  /*2f70*/  IADD3 R3, PT, PT, R3, R8, RZ ;  /* 0x0000000803037210 */ /* 0x000fe20007ffe0ff */
[----:B0-----:R-:W-:-:S04]  /*2f80*/  FFMA R14, R13, R15, 1 ;  /* 0x3f8000000d0e7423 */ /* 0x001fc8000000000f */
[----:B------:R-:W-:-:S04]  /*2f90*/  FFMA R18, R13, R14, R13 ;  /* 0x0000000e0d127223 */ /* 0x000fc8000000000d */
[----:B------:R-:W-:-:S04]  /*2fa0*/  FFMA R13, R0, R18, RZ ;  /* 0x00000012000d7223 */ /* 0x000fc800000000ff */
[----:B------:R-:W-:-:S04]  /*2fb0*/  FFMA R14, R15, R13, R0 ;  /* 0x0000000d0f0e7223 */ /* 0x000fc80000000000 */
[----:B------:R-:W-:-:S04]  /*2fc0*/  FFMA R17, R18, R14, R13 ;  /* 0x0000000e12117223 */ /* 0x000fc8000000000d */
[----:B------:R-:W-:-:S04]  /*2fd0*/  FFMA R14, R15, R17, R0 ;  /* 0x000000110f0e7223 */ /* 0x000fc80000000000 */
[----:B------:R-:W-:-:S05]  /*2fe0*/  FFMA R13, R18, R14, R17 ;  /* 0x0000000e120d7223 */ /* 0x000fca0000000011 */
[----:B------:R-:W-:-:S04]  /*2ff0*/  SHF.R.U32.HI R0, RZ, 0x17, R13 ;  /* 0x00000017ff007819 */ /* 0x000fc8000001160d */
[----:B------:R-:W-:-:S04]  /*3000*/  LOP3.LUT R0, R0, 0xff, RZ, 0xc0, !PT ;  /* 0x000000ff00007812 */ /* 0x000fc800078ec0ff */
[----:B------:R-:W-:-:S04]  /*3010*/  IADD3 R12, PT, PT, R0, R3, RZ ;  /* 0x00000003000c7210 */ /* 0x000fc80007ffe0ff */
        /* <DEDUP_REMOVED lines=10> */
[-CC-:B------:R-:W-:Y:S01]  /*30c0*/  FFMA.RZ R0, R18, R14.reuse, R17.reuse ;  /* 0x0000000e12007223 */ /* 0x180fe2000000c011 */
[----:B------:R-:W-:Y:S01]  /*30d0*/  IADD3 R15, PT, PT, R12, 0x20, RZ ;  /* 0x000000200c0f7810 */ /* 0x000fe20007ffe0ff */
[-CC-:B------:R-:W-:Y:S01]  /*30e0*/  FFMA.RM R3, R18, R14.reuse, R17.reuse ;  /* 0x0000000e12037223 */ /* 0x180fe20000004011 */
[----:B------:R-:W-:Y:S02]  /*30f0*/  ISETP.NE.AND P2, PT, R12, RZ, PT ;  /* 0x000000ff0c00720c */ /* 0x000fe40003f45270 */
[----:B------:R-:W-:Y:S01]  /*3100*/  LOP3.LUT R8, R0, 0x7fffff, RZ, 0xc0, !PT ;  /* 0x007fffff00087812 */ /* 0x000fe200078ec0ff */
[----:B------:R-:W-:Y:S01]  /*3110*/  FFMA.RP R0, R18, R14, R17 ;  /* 0x0000000e12007223 */ /* 0x000fe20000008011 */
[----:B------:R-:W-:Y:S02]  /*3120*/  ISETP.NE.AND P1, PT, R12, RZ, PT ;  /* 0x000000ff0c00720c */ /* 0x000fe40003f25270 */
[----:B------:R-:W-:Y:S02]  /*3130*/  LOP3.LUT R8, R8, 0x800000, RZ, 0xfc, !PT ;  /* 0x0080000008087812 */ /* 0x000fe400078efcff */
[----:B------:R-:W-:-:S02]  /*3140*/  IADD3 R12, PT, PT, -R12, RZ, RZ ;  /* 0x000000ff0c0c7210 */ /* 0x000fc40007ffe1ff */
[----:B------:R-:W-:Y:S02]  /*3150*/  SHF.L.U32 R15, R8, R15, RZ ;  /* 0x0000000f080f7219 */ /* 0x000fe400000006ff */
[----:B------:R-:W-:Y:S02]  /*3160*/  FSETP.NEU.FTZ.AND P0, PT, R0, R3, PT ;  /* 0x000000030000720b */ /* 0x000fe40003f1d000 */
[----:B------:R-:W-:Y:S02]  /*3170*/  SEL R3, R12, RZ, P2 ;  /* 0x000000ff0c037207 */ /* 0x000fe40001000000 */
[----:B------:R-:W-:Y:S02]  /*3180*/  ISETP.NE.AND P1, PT, R15, RZ, P1 ;  /* 0x000000ff0f00720c */ /* 0x000fe40000f25270 */
[----:B------:R-:W-:Y:S02]  /*3190*/  SHF.R.U32.HI R3, RZ, R3, R8 ;  /* 0x00000003ff037219 */ /* 0x000fe40000011608 */
[----:B------:R-:W-:-:S02]  /*31a0*/  PLOP3.LUT P0, PT, P0, P1, PT, 0xf8, 0x8f ;  /* 0x00000000008f781c */ /* 0x000fc40000703f70 */
[----:B------:R-:W-:Y:S02]  /*31b0*/  SHF.R.U32.HI R15, RZ, 0x1, R3 ;  /* 0x00000001ff0f7819 */ /* 0x000fe40000011603 */
[----:B------:R-:W-:-:S04]  /*31c0*/  SEL R0, RZ, 0x1, !P0 ;  /* 0x00000001ff007807 */ /* 0x000fc80004000000 */
[----:B------:R-:W-:-:S04]  /*31d0*/  LOP3.LUT R0, R0, 0x1, R15, 0xf8, !PT ;  /* 0x0000000100007812 */ /* 0x000fc800078ef80f */
[----:B------:R-:W-:-:S04]  /*31e0*/  LOP3.LUT R0, R0, R3, RZ, 0xc0, !PT ;  /* 0x0000000300007212 */ /* 0x000fc800078ec0ff */
[----:B------:R-:W-:-:S04]  /*31f0*/  IADD3 R0, PT, PT, R15, R0, RZ ;  /* 0x000000000f007210 */ /* 0x000fc80007ffe0ff */
[----:B------:R-:W-:Y:S01]  /*3200*/  LOP3.LUT R13, R0, R13, RZ, 0xfc, !PT ;  /* 0x0000000d000d7212 */ /* 0x000fe200078efcff */
[----:B------:R-:W-:Y:S06]  /*3210*/  BRA `(.L_x_718) ;  /* 0x0000000000107947 */ /* 0x000fec0003800000 */
.L_x_717:
[----:B------:R-:W-:-:S04]  /*3220*/  LOP3.LUT R13, R13, 0x80000000, RZ, 0xc0, !PT ;  /* 0x800000000d0d7812 */ /* 0x000fc800078ec0ff */
[----:B------:R-:W-:Y:S01]  /*3230*/  LOP3.LUT R13, R13, 0x7f800000, RZ, 0xfc, !PT ;  /* 0x7f8000000d0d7812 */ /* 0x000fe200078efcff */
[----:B------:R-:W-:Y:S06]  /*3240*/  BRA `(.L_x_718) ;  /* 0x0000000000047947 */ /* 0x000fec0003800000 */
.L_x_716:
[----:B------:R-:W-:-:S07]  /*3250*/  LEA R13, R3, R13, 0x17 ;  /* 0x0000000d030d7211 */ /* 0x000fce00078eb8ff */
.L_x_718:
[----:B------:R-:W-:Y:S05]  /*3260*/  BSYNC.RECONVERGENT B2 ;  /* 0x0000000000027941 */ /* 0x000fea0003800200 */
.L_x_715:
[----:B------:R-:W-:Y:S05]  /*3270*/  BRA `(.L_x_719) ;  /* 0x0000000000207947 */ /* 0x000fea0003800000 */
.L_x_714:
[----:B------:R-:W-:-:S04]  /*3280*/  LOP3.LUT R0, R3, 0x80000000, R0, 0x48, !PT ;  /* 0x8000000003007812 */ /* 0x000fc800078e4800 */
[----:B------:R-:W-:Y:S01]  /*3290*/  LOP3.LUT R13, R0, 0x7f800000, RZ, 0xfc, !PT ;  /* 0x7f800000000d7812 */ /* 0x000fe200078efcff */
[----:B------:R-:W-:Y:S06]  /*32a0*/  BRA `(.L_x_719) ;  /* 0x0000000000147947 */ /* 0x000fec0003800000 */
.L_x_713:
[----:B------:R-:W-:Y:S01]  /*32b0*/  LOP3.LUT R13, R3, 0x80000000, R0, 0x48, !PT ;  /* 0x80000000030d7812 */ /* 0x000fe200078e4800 */
[----:B------:R-:W-:Y:S06]  /*32c0*/  BRA `(.L_x_719) ;  /* 0x00000000000c7947 */ /* 0x000fec0003800000 */
.L_x_712:
[----:B------:R-:W0:Y:S01]  /*32d0*/  MUFU.RSQ R13, -QNAN ;  /* 0xffc00000000d7908 */ /* 0x000e220000001400 */
[----:B------:R-:W-:Y:S05]  /*32e0*/  BRA `(.L_x_719) ;  /* 0x0000000000047947 */ /* 0x000fea0003800000 */
.L_x_711:
[----:B------:R-:W-:-:S07]  /*32f0*/  FADD.FTZ R13, R0, R11 ;  /* 0x0000000b000d7221 */ /* 0x000fce0000010000 */
.L_x_719:
[----:B------:R-:W-:Y:S05]  /*3300*/  BSYNC.RECONVERGENT B1 ;  /* 0x0000000000017941 */ /* 0x000fea0003800200 */
.L_x_709:
[----:B------:R-:W-:-:S04]  /*3310*/  HFMA2 R3, -RZ, RZ, 0, 0 ;  /* 0x00000000ff037431 */ /* 0x000fc800000001ff */
[----:B0-----:R-:W-:Y:S05]  /*3320*/  RET.REL.NODEC R2 `(_Z11taubin_stepPfS_S_S_S_S_ifPiiiii) ;  /* 0xffffffcc02347950 */ /* 0x001fea0003c3ffff */
.L_x_720:
        /* <DEDUP_REMOVED lines=13> */
.L_x_782:


//--------------------- .text._Z12calculateEGGPfS_S_Pifiiii --------------------------
	.section	.text._Z12calculateEGGPfS_S_Pifiiii,"ax",@progbits
	.align	128
        .global         _Z12calculateEGGPfS_S_Pifiiii
        .type           _Z12calculateEGGPfS_S_Pifiiii,@function
        .size           _Z12calculateEGGPfS_S_Pifiiii,(.L_x_784 - _Z12calculateEGGPfS_S_Pifiiii)
        .other          _Z12calculateEGGPfS_S_Pifiiii,@"STO_CUDA_ENTRY STV_DEFAULT"
_Z12calculateEGGPfS_S_Pifiiii:
.text._Z12calculateEGGPfS_S_Pifiiii:
[----:B------:R-:W-:Y:S01]  /*0000*/  LDC R1, c[0x0][0x37c] ;  /* 0x0000df00ff017b82 */ /* 0x000fe20000000800 */
[----:B------:R-:W0:Y:S07]  /*0010*/  S2R R3, SR_TID.X ;  /* 0x0000000000037919 */ /* 0x000e2e0000002100 */
[----:B------:R-:W0:Y:S01]  /*0020*/  S2UR UR4, SR_CTAID.X ;  /* 0x00000000000479c3 */ /* 0x000e220000002500 */
[----:B------:R-:W1:Y:S07]  /*0030*/  LDCU UR5, c[0x0][0x3b0] ;  /* 0x00007600ff0577ac */ /* 0x000e6e0008000800 */
[----:B------:R-:W0:Y:S02]  /*0040*/  LDC R4, c[0x0][0x360] ;  /* 0x0000d800ff047b82 */ /* 0x000e240000000800 */
[----:B0-----:R-:W-:-:S05]  /*0050*/  IMAD R4, R4, UR4, R3 ;  /* 0x0000000404047c24 */ /* 0x001fca000f8e0203 */
[----:B-1----:R-:W-:-:S13]  /*0060*/  ISETP.GE.AND P0, PT, R4, UR5, PT ;  /* 0x0000000504007c0c */ /* 0x002fda000bf06270 */
[----:B------:R-:W-:Y:S05]  /*0070*/  @P0 EXIT ;  /* 0x000000000000094d */ /* 0x000fea0003800000 */
[----:B------:R-:W0:Y:S02]  /*0080*/  LDC.64 R6, c[0x0][0x3a8] ;  /* 0x0000ea00ff067b82 */ /* 0x000e240000000a00 */
[----:B0-----:R-:W-:-:S13]  /*0090*/  ISETP.GE.AND P0, PT, R6, 0x1, PT ;  /* 0x000000010600780c */ /* 0x001fda0003f06270 */
[----:B------:R-:W-:Y:S05]  /*00a0*/  @!P0 EXIT ;  /* 0x000000000000894d */ /* 0x000fea0003800000 */
[----:B------:R-:W0:Y:S01]  /*00b0*/  LDC.64 R2, c[0x0][0x380] ;  /* 0x0000e000ff027b82 */ /* 0x000e220000000a00 */
[----:B------:R-:W1:Y:S01]  /*00c0*/  LDCU.64 UR4, c[0x0][0x358] ;  /* 0x00006b00ff0477ac */ /* 0x000e620008000a00 */
[----:B------:R-:W-:-:S06]  /*00d0*/  IADD3 R4, PT, PT, R4, R7, RZ ;  /* 0x0000000704047210 */ /* 0x000fcc0007ffe0ff */
[----:B------:R-:W2:Y:S08]  /*00e0*/  LDC.64 R8, c[0x0][0x388] ;  /* 0x0000e200ff087b82 */ /* 0x000eb00000000a00 */
[----:B------:R-:W3:Y:S01]  /*00f0*/  LDC.64 R10, c[0x0][0x390] ;  /* 0x0000e400ff0a7b82 */ /* 0x000ee20000000a00 */
[----:B0-----:R-:W-:-:S06]  /*0100*/  IMAD.WIDE R2, R4, 0x4, R2 ;  /* 0x0000000404027825 */ /* 0x001fcc00078e0202 */
[----:B-1----:R0:W5:Y:S01]  /*0110*/  LDG.E R3, desc[UR4][R2.64] ;  /* 0x0000000402037981 */ /* 0x002162000c1e1900 */
[----:B--2---:R-:W-:-:S05]  /*0120*/  IMAD.WIDE R8, R4, 0x4, R8 ;  /* 0x0000000404087825 */ /* 0x004fca00078e0208 */
[----:B------:R0:W5:Y:S01]  /*0130*/  LDG.E R5, desc[UR4][R8.64] ;  /* 0x0000000408057981 */ /* 0x000162000c1e1900 */
[----:B---3--:R-:W-:-:S05]  /*0140*/  IMAD.WIDE R10, R4, 0x4, R10 ;  /* 0x00000004040a7825 */ /* 0x008fca00078e020a */
[----:B------:R0:W5:Y:S01]  /*0150*/  LDG.E R6, desc[UR4][R10.64] ;  /* 0x000000040a067981 */ /* 0x000162000c1e1900 */
[----:B------:R-:W1:Y:S02]  /*0160*/  LDCU UR6, c[0x0][0x3a8] ;  /* 0x00007500ff0677ac */ /* 0x000e640008000800 */
[----:B01----:R-:W-:-:S07]  /*0170*/  MOV R7, UR6 ;  /* 0x0000000600077c02 */ /* 0x003fce0008000f00 */
.L_x_766:
[----:B0-----:R-:W-:Y:S01]  /*0180*/  BSSY.RECONVERGENT B0, `(.L_x_721) ;  /* 0x000016b000007945 */ /* 0x001fe20003800200 */
.L_x_765:
[----:B------:R-:W0:Y:S01]  /*0190*/  LDC.64 R18, c[0x0][0x398] ;  /* 0x0000e600ff127b82 */ /* 0x000e220000000a00 */
[----:B------:R-:W1:Y:S01]  /*01a0*/  LDCU UR6, c[0x0][0x3a4] ;  /* 0x00007480ff0677ac */ /* 0x000e620008000800 */
[----:B------:R-:W-:Y:S02]  /*01b0*/  MOV R24, R7 ;  /* 0x0000000700187202 */ /* 0x000fe40000000f00 */
[----:B------:R-:W-:-:S04]  /*01c0*/  IADD3 R7, PT, PT, R7, -0x1, RZ ;  /* 0xffffffff07077810 */ /* 0x000fc80007ffe0ff */
[----:B------:R-:W2:Y:S08]  /*01d0*/  LDC.64 R14, c[0x0][0x388] ;  /* 0x0000e200ff0e7b82 */ /* 0x000eb00000000a00 */
[----:B------:R-:W3:Y:S01]  /*01e0*/  LDC.64 R16, c[0x0][0x390] ;  /* 0x0000e400ff107b82 */ /* 0x000ee20000000a00 */
[----:B-1----:R-:W-:-:S04]  /*01f0*/  IMAD R9, R7, UR6, R4 ;  /* 0x0000000607097c24 */ /* 0x002fc8000f8e0204 */
[----:B0-----:R-:W-:-:S03]  /*0200*/  IMAD.WIDE R18, R9, 0x4, R18 ;  /* 0x0000000409127825 */ /* 0x001fc600078e0212 */
[----:B------:R-:W0:Y:S02]  /*0210*/  LDC.64 R8, c[0x0][0x380] ;  /* 0x0000e000ff087b82 */ /* 0x000e240000000a00 */
[----:B------:R-:W2:Y:S02]  /*0220*/  LDG.E R11, desc[UR4][R18.64] ;  /* 0x00000004120b7981 */ /* 0x000ea4000c1e1900 */
[----:B--2---:R-:W-:-:S04]  /*0230*/  IMAD.WIDE R14, R11, 0x4, R14 ;  /* 0x000000040b0e7825 */ /* 0x004fc800078e020e */
[C---:B0-----:R-:W-:Y:S02]  /*0240*/  IMAD.WIDE R8, R11.reuse, 0x4, R8 ;  /* 0x000000040b087825 */ /* 0x041fe400078e0208 */
[----:B------:R-:W2:Y:S02]  /*0250*/  LDG.E R14, desc[UR4][R14.64] ;  /* 0x000000040e0e7981 */ /* 0x000ea4000c1e1900 */
[----:B---3--:R-:W-:Y:S02]  /*0260*/  IMAD.WIDE R16, R11, 0x4, R16 ;  /* 0x000000040b107825 */ /* 0x008fe400078e0210 */
[----:B------:R-:W3:Y:S04]  /*0270*/  LDG.E R8, desc[UR4][R8.64] ;  /* 0x0000000408087981 */ /* 0x000ee8000c1e1900 */
[----:B------:R-:W4:Y:S01]  /*0280*/  LDG.E R17, desc[UR4][R16.64] ;  /* 0x0000000410117981 */ /* 0x000f22000c1e1900 */
[----:B------:R-:W-:Y:S01]  /*0290*/  BSSY.RECONVERGENT B1, `(.L_x_722) ;  /* 0x0000019000017945 */ /* 0x000fe20003800200 */
[C-C-:B--2--5:R-:W-:Y:S01]  /*02a0*/  FADD R13, -R5.reuse, R14.reuse ;  /* 0x0000000e050d7221 */ /* 0x164fe20000000100 */
[----:B------:R-:W-:Y:S01]  /*02b0*/  FADD R22, R5, R14 ;  /* 0x0000000e05167221 */ /* 0x000fe20000000000 */
[----:B---3--:R-:W-:-:S02]  /*02c0*/  FADD R0, -R3, R8 ;  /* 0x0000000803007221 */ /* 0x008fc40000000100 */
[----:B------:R-:W-:Y:S01]  /*02d0*/  FMUL R21, R13, R13 ;  /* 0x0000000d0d157220 */ /* 0x000fe20000400000 */
[----:B------:R-:W-:Y:S01]  /*02e0*/  FADD R23, R3, R8 ;  /* 0x0000000803177221 */ /* 0x000fe20000000000 */
[----:B------:R-:W-:Y:S01]  /*02f0*/  FMUL R22, R22, 0.5 ;  /* 0x3f00000016167820 */ /* 0x000fe20000400000 */
[----:B----4-:R-:W-:Y:S01]  /*0300*/  FADD R11, -R6, R17 ;  /* 0x00000011060b7221 */ /* 0x010fe20000000100 */
[----:B------:R-:W-:Y:S01]  /*0310*/  FFMA R2, R0, R0, R21 ;  /* 0x0000000000027223 */ /* 0x000fe20000000015 */
[----:B------:R-:W-:Y:S01]  /*0320*/  FADD R17, R6, R17 ;  /* 0x0000001106117221 */ /* 0x000fe20000000000 */
[----:B------:R-:W-:Y:S02]  /*0330*/  FMUL R23, R23, 0.5 ;  /* 0x3f00000017177820 */ /* 0x000fe40000400000 */
[----:B------:R-:W-:-:S04]  /*0340*/  FFMA R21, R11, R11, R2 ;  /* 0x0000000b0b157223 */ /* 0x000fc80000000002 */
[----:B------:R0:W1:Y:S01]  /*0350*/  MUFU.RSQ R10, R21 ;  /* 0x00000015000a7308 */ /* 0x0000620000001400 */
[----:B------:R-:W-:-:S04]  /*0360*/  IADD3 R2, PT, PT, R21, -0xd000000, RZ ;  /* 0xf300000015027810 */ /* 0x000fc80007ffe0ff */
[----:B------:R-:W-:-:S13]  /*0370*/  ISETP.GT.U32.AND P0, PT, R2, 0x727fffff, PT ;  /* 0x727fffff0200780c */ /* 0x000fda0003f04070 */
[----:B01----:R-:W-:Y:S05]  /*0380*/  @!P0 BRA `(.L_x_723) ;  /* 0x0000000000148947 */ /* 0x003fea0003800000 */
[----:B------:R-:W-:Y:S02]  /*0390*/  MOV R14, R21 ;  /* 0x00000015000e7202 */ /* 0x000fe40000000f00 */
[----:B------:R-:W-:-:S07]  /*03a0*/  MOV R20, 0x3c0 ;  /* 0x000003c000147802 */ /* 0x000fce0000000f00 */
[----:B------:R-:W-:Y:S05]  /*03b0*/  CALL.REL.NOINC `($__internal_3_$__cuda_sm20_sqrt_rn_f32_slowpath) ;  /* 0x0000001400307944 */ /* 0x000fea0003c00000 */
[----:B------:R-:W-:Y:S01]  /*03c0*/  MOV R32, R14 ;  /* 0x0000000e00207202 */ /* 0x000fe20000000f00 */
[----:B------:R-:W-:Y:S06]  /*03d0*/  BRA `(.L_x_724) ;  /* 0x0000000000107947 */ /* 0x000fec0003800000 */
.L_x_723:
[----:B------:R-:W-:Y:S01]  /*03e0*/  FMUL.FTZ R32, R21, R10 ;  /* 0x0000000a15207220 */ /* 0x000fe20000410000 */
[----:B------:R-:W-:-:S03]  /*03f0*/  FMUL.FTZ R2, R10, 0.5 ;  /* 0x3f0000000a027820 */ /* 0x000fc60000410000 */
[----:B------:R-:W-:-:S04]  /*0400*/  FFMA R9, -R32, R32, R21 ;  /* 0x0000002020097223 */ /* 0x000fc80000000115 */
[----:B------:R-:W-:-:S07]  /*0410*/  FFMA R32, R9, R2, R32 ;  /* 0x0000000209207223 */ /* 0x000fce0000000020 */
.L_x_724:
[----:B------:R-:W-:Y:S05]  /*0420*/  BSYNC.RECONVERGENT B1 ;  /* 0x0000000000017941 */ /* 0x000fea0003800200 */
.L_x_722:
[----:B------:R-:W0:Y:S01]  /*0430*/  MUFU.RCP R9, R32 ;  /* 0x0000002000097308 */ /* 0x000e220000001000 */
[----:B------:R-:W-:Y:S07]  /*0440*/  BSSY.RECONVERGENT B3, `(.L_x_725) ;  /* 0x000000c000037945 */ /* 0x000fee0003800200 */
[----:B------:R-:W1:Y:S01]  /*0450*/  FCHK P0, R0, R32 ;  /* 0x0000002000007302 */ /* 0x000e620000000000 */
[----:B0-----:R-:W-:-:S04]  /*0460*/  FFMA R2, R9, -R32, 1 ;  /* 0x3f80000009027423 */ /* 0x001fc80000000820 */
[----:B------:R-:W-:-:S04]  /*0470*/  FFMA R9, R9, R2, R9 ;  /* 0x0000000209097223 */ /* 0x000fc80000000009 */
[----:B------:R-:W-:-:S04]  /*0480*/  FFMA R15, R0, R9, RZ ;  /* 0x00000009000f7223 */ /* 0x000fc800000000ff */
[----:B------:R-:W-:-:S04]  /*0490*/  FFMA R8, R15, -R32, R0 ;  /* 0x800000200f087223 */ /* 0x000fc80000000000 */
[----:B------:R-:W-:Y:S01]  /*04a0*/  FFMA R8, R9, R8, R15 ;  /* 0x0000000809087223 */ /* 0x000fe2000000000f */
[----:B-1----:R-:W-:Y:S06]  /*04b0*/  @!P0 BRA `(.L_x_726) ;  /* 0x0000000000108947 */ /* 0x002fec0003800000 */
[----:B------:R-:W-:Y:S02]  /*04c0*/  MOV R29, R32 ;  /* 0x00000020001d7202 */ /* 0x000fe40000000f00 */
[----:B------:R-:W-:-:S07]  /*04d0*/  MOV R26, 0x4f0 ;  /* 0x000004f0001a7802 */ /* 0x000fce0000000f00 */
[----:B------:R-:W-:Y:S05]  /*04e0*/  CALL.REL.NOINC `($__internal_4_$__cuda_sm3x_div_rn_noftz_f32_slowpath) ;  /* 0x00000014003c7944 */ /* 0x000fea0003c00000 */
[----:B------:R-:W-:-:S07]  /*04f0*/  MOV R8, R0 ;  /* 0x0000000000087202 */ /* 0x000fce0000000f00 */
.L_x_726:
[----:B------:R-:W-:Y:S05]  /*0500*/  BSYNC.RECONVERGENT B3 ;  /* 0x0000000000037941 */ /* 0x000fea0003800200 */
.L_x_725:
        /* <DEDUP_REMOVED lines=10> */
[----:B------:R-:W-:Y:S02]  /*05b0*/  MOV R29, R32 ;  /* 0x00000020001d7202 */ /* 0x000fe40000000f00 */
[----:B------:R-:W-:-:S07]  /*05c0*/  MOV R26, 0x5e0 ;  /* 0x000005e0001a7802 */ /* 0x000fce0000000f00 */
[----:B------:R-:W-:Y:S05]  /*05d0*/  CALL.REL.NOINC `($__internal_4_$__cuda_sm3x_div_rn_noftz_f32_slowpath) ;  /* 0x0000001400007944 */ /* 0x000fea0003c00000 */
[----:B------:R-:W-:-:S07]  /*05e0*/  MOV R9, R0 ;  /* 0x0000000000097202 */ /* 0x000fce0000000f00 */
.L_x_728:
[----:B------:R-:W-:Y:S05]  /*05f0*/  BSYNC.RECONVERGENT B3 ;  /* 0x0000000000037941 */ /* 0x000fea0003800200 */
.L_x_727:
        /* <DEDUP_REMOVED lines=14> */
.L_x_730:
[----:B------:R-:W-:Y:S05]  /*06e0*/  BSYNC.RECONVERGENT B3 ;  /* 0x0000000000037941 */ /* 0x000fea0003800200 */
.L_x_729:
[----:B------:R-:W-:Y:S01]  /*06f0*/  FSETP.GEU.AND P0, PT, |R8|, |R9|, PT ;  /* 0x400000090800720b */ /* 0x000fe20003f0e200 */
[----:B------:R-:W-:Y:S01]  /*0700*/  BSSY.RECONVERGENT B3, `(.L_x_731) ;  /* 0x000003b000037945 */ /* 0x000fe20003800200 */
[----:B------:R-:W-:Y:S01]  /*0710*/  HFMA2 R13, -RZ, RZ, 1.875, 0 ;  /* 0x3f800000ff0d7431 */ /* 0x000fe200000001ff */
[----:B------:R-:W-:Y:S02]  /*0720*/  MOV R31, 0x3f800000 ;  /* 0x3f800000001f7802 */ /* 0x000fe40000000f00 */
[----:B------:R-:W-:Y:S02]  /*0730*/  FSEL R11, |R9|, |R8|, !P0 ;  /* 0x40000008090b7208 */ /* 0x000fe40004000200 */
[----:B------:R-:W-:Y:S02]  /*0740*/  SEL R0, RZ, 0x1, P0 ;  /* 0x00000001ff007807 */ /* 0x000fe40000000000 */
[----:B------:R-:W-:-:S04]  /*0750*/  FSETP.GEU.AND P0, PT, R11, |R10|, PT ;  /* 0x4000000a0b00720b */ /* 0x000fc80003f0e000 */
[----:B------:R-:W-:-:S04]  /*0760*/  SEL R0, R0, 0x2, P0 ;  /* 0x0000000200007807 */ /* 0x000fc80000000000 */
[----:B------:R-:W-:-:S13]  /*0770*/  ISETP.NE.AND P0, PT, R0, 0x2, PT ;  /* 0x000000020000780c */ /* 0x000fda0003f05270 */
[----:B------:R-:W-:Y:S05]  /*0780*/  @!P0 BRA `(.L_x_732) ;  /* 0x00000000008c8947 */ /* 0x000fea0003800000 */
[----:B------:R-:W-:Y:S02]  /*0790*/  ISETP.NE.AND P0, PT, R0, 0x1, PT ;  /* 0x000000010000780c */ /* 0x000fe40003f05270 */
[----:B------:R-:W-:-:S11]  /*07a0*/  MOV R15, 0x3f800000 ;  /* 0x3f800000000f7802 */ /* 0x000fd60000000f00 */
[----:B------:R-:W-:Y:S05]  /*07b0*/  @!P0 BRA `(.L_x_733) ;  /* 0x0000000000408947 */ /* 0x000fea0003800000 */
[----:B------:R-:W0:Y:S01]  /*07c0*/  MUFU.RCP R11, R8 ;  /* 0x00000008000b7308 */ /* 0x000e220000001000 */
[----:B------:R-:W-:Y:S01]  /*07d0*/  FADD R0, -R10, -R9 ;  /* 0x800000090a007221 */ /* 0x000fe20000000100 */
[----:B------:R-:W-:Y:S06]  /*07e0*/  BSSY.RECONVERGENT B4, `(.L_x_734) ;  /* 0x000000c000047945 */ /* 0x000fec0003800200 */
        /* <DEDUP_REMOVED lines=11> */
.L_x_735:
[----:B------:R-:W-:Y:S05]  /*08a0*/  BSYNC.RECONVERGENT B4 ;  /* 0x0000000000047941 */ /* 0x000fea0003800200 */
.L_x_734:
[----:B------:R-:W-:Y:S05]  /*08b0*/  BRA `(.L_x_736) ;  /* 0x00000000007c7947 */ /* 0x000fea0003800000 */
.L_x_733:
        /* <DEDUP_REMOVED lines=14> */
.L_x_738:
[----:B------:R-:W-:Y:S05]  /*09a0*/  BSYNC.RECONVERGENT B4 ;  /* 0x0000000000047941 */ /* 0x000fea0003800200 */
.L_x_737:
[----:B------:R-:W-:Y:S05]  /*09b0*/  BRA `(.L_x_736) ;  /* 0x00000000003c7947 */ /* 0x000fea0003800000 */
.L_x_732:
        /* <DEDUP_REMOVED lines=14> */
.L_x_739:
[----:B------:R-:W-:Y:S05]  /*0aa0*/  BSYNC.RECONVERGENT B4 ;  /* 0x0000000000047941 */ /* 0x000fea0003800200 */
.L_x_736:
[----:B------:R-:W-:Y:S05]  /*0ab0*/  BSYNC.RECONVERGENT B3 ;  /* 0x0000000000037941 */ /* 0x000fea0003800200 */
.L_x_731:
[----:B------:R-:W-:Y:S01]  /*0ac0*/  FMUL R0, R31, R31 ;  /* 0x0000001f1f007220 */ /* 0x000fe20000400000 */
[----:B------:R-:W-:Y:S01]  /*0ad0*/  BSSY.RECONVERGENT B1, `(.L_x_740) ;  /* 0x0000010000017945 */ /* 0x000fe20003800200 */
[----:B------:R-:W-:Y:S02]  /*0ae0*/  FMUL R17, R17, 0.5 ;  /* 0x3f00000011117820 */ /* 0x000fe40000400000 */
[----:B------:R-:W-:-:S04]  /*0af0*/  FFMA R0, R13, R13, R0 ;  /* 0x0000000d0d007223 */ /* 0x000fc80000000000 */
[----:B------:R-:W-:-:S04]  /*0b00*/  FFMA R14, R15, R15, R0 ;  /* 0x0000000f0f0e7223 */ /* 0x000fc80000000000 */
[----:B------:R0:W1:Y:S01]  /*0b10*/  MUFU.RSQ R11, R14 ;  /* 0x0000000e000b7308 */ /* 0x0000620000001400 */
[----:B------:R-:W-:-:S04]  /*0b20*/  IADD3 R0, PT, PT, R14, -0xd000000, RZ ;  /* 0xf30000000e007810 */ /* 0x000fc80007ffe0ff */
[----:B------:R-:W-:-:S13]  /*0b30*/  ISETP.GT.U32.AND P0, PT, R0, 0x727fffff, PT ;  /* 0x727fffff0000780c */ /* 0x000fda0003f04070 */
[----:B01----:R-:W-:Y:S05]  /*0b40*/  @!P0 BRA `(.L_x_741) ;  /* 0x0000000000108947 */ /* 0x003fea0003800000 */
[----:B------:R-:W-:-:S07]  /*0b50*/  MOV R20, 0xb70 ;  /* 0x00000b7000147802 */ /* 0x000fce0000000f00 */
[----:B------:R-:W-:Y:S05]  /*0b60*/  CALL.REL.NOINC `($__internal_3_$__cuda_sm20_sqrt_rn_f32_slowpath) ;  /* 0x0000000c00447944 */ /* 0x000fea0003c00000 */
[----:B------:R-:W-:Y:S01]  /*0b70*/  MOV R2, R14 ;  /* 0x0000000e00027202 */ /* 0x000fe20000000f00 */
[----:B------:R-:W-:Y:S06]  /*0b80*/  BRA `(.L_x_742) ;  /* 0x0000000000107947 */ /* 0x000fec0003800000 */
.L_x_741:
[----:B------:R-:W-:Y:S01]  /*0b90*/  FMUL.FTZ R2, R14, R11 ;  /* 0x0000000b0e027220 */ /* 0x000fe20000410000 */
[----:B------:R-:W-:-:S03]  /*0ba0*/  FMUL.FTZ R0, R11, 0.5 ;  /* 0x3f0000000b007820 */ /* 0x000fc60000410000 */
[----:B------:R-:W-:-:S04]  /*0bb0*/  FFMA R11, -R2, R2, R14 ;  /* 0x00000002020b7223 */ /* 0x000fc8000000010e */
[----:B------:R-:W-:-:S07]  /*0bc0*/  FFMA R2, R11, R0, R2 ;  /* 0x000000000b027223 */ /* 0x000fce0000000002 */
.L_x_742:
[----:B------:R-:W-:Y:S05]  /*0bd0*/  BSYNC.RECONVERGENT B1 ;  /* 0x0000000000017941 */ /* 0x000fea0003800200 */
.L_x_740:
        /* <DEDUP_REMOVED lines=14> */
.L_x_744:
[----:B------:R-:W-:Y:S05]  /*0cc0*/  BSYNC.RECONVERGENT B3 ;  /* 0x0000000000037941 */ /* 0x000fea0003800200 */
.L_x_743:
        /* <DEDUP_REMOVED lines=14> */
.L_x_746:
[----:B------:R-:W-:Y:S05]  /*0db0*/  BSYNC.RECONVERGENT B3 ;  /* 0x0000000000037941 */ /* 0x000fea0003800200 */
.L_x_745:
        /* <DEDUP_REMOVED lines=14> */
.L_x_748:
[----:B------:R-:W-:Y:S05]  /*0ea0*/  BSYNC.RECONVERGENT B3 ;  /* 0x0000000000037941 */ /* 0x000fea0003800200 */
.L_x_747:
[C---:B------:R-:W-:Y:S01]  /*0eb0*/  FMUL R16, R12.reuse, R8 ;  /* 0x000000080c107220 */ /* 0x040fe20000400000 */
[-C--:B------:R-:W-:Y:S01]  /*0ec0*/  FMUL R15, R13, R10.reuse ;  /* 0x0000000a0d0f7220 */ /* 0x080fe20000400000 */
[CC--:B------:R-:W-:Y:S01]  /*0ed0*/  FMUL R2, R11.reuse, R9.reuse ;  /* 0x000000090b027220 */ /* 0x0c0fe20000400000 */
[----:B------:R-:W-:Y:S01]  /*0ee0*/  BSSY.RECONVERGENT B1, `(.L_x_749) ;  /* 0x0000013000017945 */ /* 0x000fe20003800200 */
[----:B------:R-:W-:Y:S01]  /*0ef0*/  FFMA R16, R11, R10, -R16 ;  /* 0x0000000a0b107223 */ /* 0x000fe20000000810 */
[----:B------:R-:W-:Y:S01]  /*0f00*/  FFMA R0, R12, R9, -R15 ;  /* 0x000000090c007223 */ /* 0x000fe2000000080f */
[----:B------:R-:W-:Y:S02]  /*0f10*/  FFMA R2, R13, R8, -R2 ;  /* 0x000000080d027223 */ /* 0x000fe40000000802 */
[----:B------:R-:W-:-:S04]  /*0f20*/  FMUL R15, R16, R16 ;  /* 0x00000010100f7220 */ /* 0x000fc80000400000 */
        /* <DEDUP_REMOVED lines=10> */
.L_x_750:
[----:B------:R-:W-:Y:S01]  /*0fd0*/  FMUL.FTZ R31, R14, R15 ;  /* 0x0000000f0e1f7220 */ /* 0x000fe20000410000 */
[----:B------:R-:W-:-:S03]  /*0fe0*/  FMUL.FTZ R15, R15, 0.5 ;  /* 0x3f0000000f0f7820 */ /* 0x000fc60000410000 */
[----:B------:R-:W-:-:S04]  /*0ff0*/  FFMA R14, -R31, R31, R14 ;  /* 0x0000001f1f0e7223 */ /* 0x000fc8000000010e */
[----:B------:R-:W-:-:S07]  /*1000*/  FFMA R31, R14, R15, R31 ;  /* 0x0000000f0e1f7223 */ /* 0x000fce000000001f */
.L_x_751:
[----:B------:R-:W-:Y:S05]  /*1010*/  BSYNC.RECONVERGENT B1 ;  /* 0x0000000000017941 */ /* 0x000fea0003800200 */
.L_x_749:
        /* <DEDUP_REMOVED lines=13> */
.L_x_753:
[----:B------:R-:W-:Y:S05]  /*10f0*/  BSYNC.RECONVERGENT B3 ;  /* 0x0000000000037941 */ /* 0x000fea0003800200 */
.L_x_752:
        /* <DEDUP_REMOVED lines=14> */
.L_x_755:
[----:B------:R-:W-:Y:S05]  /*11e0*/  BSYNC.RECONVERGENT B3 ;  /* 0x0000000000037941 */ /* 0x000fea0003800200 */
.L_x_754:
        /* <DEDUP_REMOVED lines=14> */
.L_x_757:
[----:B------:R-:W-:Y:S05]  /*12d0*/  BSYNC.RECONVERGENT B3 ;  /* 0x0000000000037941 */ /* 0x000fea0003800200 */
.L_x_756:
[----:B------:R-:W-:Y:S01]  /*12e0*/  ISETP.GE.U32.AND P0, PT, R24, 0x2, PT ;  /* 0x000000021800780c */ /* 0x000fe20003f06070 */
[C---:B------:R-:W-:Y:S01]  /*12f0*/  FMUL R0, R22.reuse, R9 ;  /* 0x0000000916007220 */ /* 0x040fe20000400000 */
[C---:B------:R-:W-:Y:S01]  /*1300*/  FMUL R2, R22.reuse, R13 ;  /* 0x0000000d16027220 */ /* 0x040fe20000400000 */
[----:B------:R-:W-:Y:S02]  /*1310*/  FMUL R25, R22, R15 ;  /* 0x0000000f16197220 */ /* 0x000fe40000400000 */
[C---:B------:R-:W-:Y:S01]  /*1320*/  FFMA R0, R23.reuse, R8, R0 ;  /* 0x0000000817007223 */ /* 0x040fe20000000000 */
[C---:B------:R-:W-:Y:S01]  /*1330*/  FFMA R21, R23.reuse, R11, R2 ;  /* 0x0000000b17157223 */ /* 0x040fe20000000002 */
[----:B------:R-:W-:Y:S02]  /*1340*/  FFMA R25, R23, R14, R25 ;  /* 0x0000000e17197223 */ /* 0x000fe40000000019 */
[C---:B------:R-:W-:Y:S01]  /*1350*/  FFMA R0, R17.reuse, R10, R0 ;  /* 0x0000000a11007223 */ /* 0x040fe20000000000 */
[C---:B------:R-:W-:Y:S01]  /*1360*/  FFMA R21, R17.reuse, R12, R21 ;  /* 0x0000000c11157223 */ /* 0x040fe20000000015 */
[----:B------:R-:W-:-:S02]  /*1370*/  FFMA R2, R17, R16, R25 ;  /* 0x0000001011027223 */ /* 0x000fc40000000019 */
[----:B------:R-:W-:Y:S05]  /*1380*/  @!P0 EXIT ;  /* 0x000000000000894d */ /* 0x000fea0003800000 */
[----:B------:R-:W-:Y:S01]  /*1390*/  FMUL R23, R32, 0.5 ;  /* 0x3f00000020177820 */ /* 0x000fe20000400000 */
[----:B------:R-:W-:Y:S01]  /*13a0*/  HFMA2 R24, -RZ, RZ, 0, 0 ;  /* 0x00000000ff187431 */ /* 0x000fe200000001ff */
[----:B------:R-:W-:Y:S01]  /*13b0*/  BSSY.RELIABLE B3, `(.L_x_758) ;  /* 0x0000046000037945 */ /* 0x000fe20003800100 */
[----:B------:R-:W-:Y:S01]  /*13c0*/  FADD R2, RZ, R2 ;  /* 0x00000002ff027221 */ /* 0x000fe20000000000 */
[----:B------:R-:W-:Y:S01]  /*13d0*/  FADD R17, RZ, R21 ;  /* 0x00000015ff117221 */ /* 0x000fe20000000000 */
[----:B------:R-:W-:Y:S01]  /*13e0*/  FADD R22, RZ, R0 ;  /* 0x00000000ff167221 */ /* 0x000fe20000000000 */
[----:B------:R-:W-:-:S07]  /*13f0*/  FMUL R23, R23, R23 ;  /* 0x0000001717177220 */ /* 0x000fce0000400000 */
.L_x_764:
[----:B------:R-:W0:Y:S08]  /*1400*/  LDC.64 R20, c[0x0][0x3a0] ;  /* 0x0000e800ff147b82 */ /* 0x000e300000000a00 */
[----:B------:R-:W1:Y:S08]  /*1410*/  LDC.64 R26, c[0x0][0x398] ;  /* 0x0000e600ff1a7b82 */ /* 0x000e700000000a00 */
[----:B------:R-:W2:Y:S01]  /*1420*/  LDC.64 R28, c[0x0][0x388] ;  /* 0x0000e200ff1c7b82 */ /* 0x000ea20000000a00 */
[----:B0-----:R-:W-:-:S07]  /*1430*/  IMAD R21, R24, R21, R4 ;  /* 0x0000001518157224 */ /* 0x001fce00078e0204 */
[----:B------:R-:W0:Y:S01]  /*1440*/  LDC.64 R30, c[0x0][0x380] ;  /* 0x0000e000ff1e7b82 */ /* 0x000e220000000a00 */
[----:B-1----:R-:W-:-:S07]  /*1450*/  IMAD.WIDE R34, R21, 0x4, R26 ;  /* 0x0000000415227825 */ /* 0x002fce00078e021a */
[----:B------:R-:W1:Y:S01]  /*1460*/  LDC.64 R26, c[0x0][0x390] ;  /* 0x0000e400ff1a7b82 */ /* 0x000e620000000a00 */
[----:B------:R-:W2:Y:S02]  /*1470*/  LDG.E R35, desc[UR4][R34.64] ;  /* 0x0000000422237981 */ /* 0x000ea4000c1e1900 */
[----:B--2---:R-:W-:-:S04]  /*1480*/  IMAD.WIDE R28, R35, 0x4, R28 ;  /* 0x00000004231c7825 */ /* 0x004fc800078e021c */
[C---:B0-----:R-:W-:Y:S02]  /*1490*/  IMAD.WIDE R32, R35.reuse, 0x4, R30 ;  /* 0x0000000423207825 */ /* 0x041fe400078e021e */
[----:B------:R-:W2:Y:S02]  /*14a0*/  LDG.E R28, desc[UR4][R28.64] ;  /* 0x000000041c1c7981 */ /* 0x000ea4000c1e1900 */
[----:B-1----:R-:W-:Y:S02]  /*14b0*/  IMAD.WIDE R26, R35, 0x4, R26 ;  /* 0x00000004231a7825 */ /* 0x002fe400078e021a */
[----:B------:R-:W3:Y:S04]  /*14c0*/  LDG.E R33, desc[UR4][R32.64] ;  /* 0x0000000420217981 */ /* 0x000ee8000c1e1900 */
[----:B------:R-:W4:Y:S01]  /*14d0*/  LDG.E R27, desc[UR4][R26.64] ;  /* 0x000000041a1b7981 */ /* 0x000f22000c1e1900 */
[----:B------:R-:W-:Y:S01]  /*14e0*/  FMUL R31, R20, R20 ;  /* 0x00000014141f7220 */ /* 0x000fe20000400000 */
[----:B------:R-:W-:Y:S03]  /*14f0*/  BSSY.RECONVERGENT B4, `(.L_x_759) ;  /* 0x000001a000047945 */ /* 0x000fe60003800200 */
[----:B------:R-:W0:Y:S02]  /*1500*/  MUFU.RCP R20, R31 ;  /* 0x0000001f00147308 */ /* 0x000e240000001000 */
[----:B0-----:R-:W-:-:S04]  /*1510*/  FFMA R21, -R31, R20, 1 ;  /* 0x3f8000001f157423 */ /* 0x001fc80000000114 */
[----:B------:R-:W-:Y:S01]  /*1520*/  FFMA R25, R20, R21, R20 ;  /* 0x0000001514197223 */ /* 0x000fe20000000014 */
[C---:B--2---:R-:W-:Y:S01]  /*1530*/  FMUL R0, R28.reuse, R13 ;  /* 0x0000000d1c007220 */ /* 0x044fe20000400000 */
[C---:B------:R-:W-:Y:S01]  /*1540*/  FMUL R20, R28.reuse, R9 ;  /* 0x000000091c147220 */ /* 0x040fe20000400000 */
[----:B------:R-:W-:Y:S02]  /*1550*/  FMUL R21, R28, R15 ;  /* 0x0000000f1c157220 */ /* 0x000fe40000400000 */
[C---:B---3--:R-:W-:Y:S01]  /*1560*/  FFMA R0, R33.reuse, R11, R0 ;  /* 0x0000000b21007223 */ /* 0x048fe20000000000 */
[C---:B------:R-:W-:Y:S01]  /*1570*/  FFMA R20, R33.reuse, R8, R20 ;  /* 0x0000000821147223 */ /* 0x040fe20000000014 */
[----:B------:R-:W-:Y:S02]  /*1580*/  FFMA R21, R33, R14, R21 ;  /* 0x0000000e21157223 */ /* 0x000fe40000000015 */
[C---:B----4-:R-:W-:Y:S01]  /*1590*/  FFMA R0, R27.reuse, R12, R0 ;  /* 0x0000000c1b007223 */ /* 0x050fe20000000000 */
[C---:B------:R-:W-:Y:S01]  /*15a0*/  FFMA R33, R27.reuse, R10, R20 ;  /* 0x0000000a1b217223 */ /* 0x040fe20000000014 */
[----:B------:R-:W-:-:S02]  /*15b0*/  FFMA R21, R27, R16, R21 ;  /* 0x000000101b157223 */ /* 0x000fc40000000015 */
[----:B------:R-:W-:Y:S01]  /*15c0*/  FADD R0, -R17, R0 ;  /* 0x0000000011007221 */ /* 0x000fe20000000100 */
[----:B------:R-:W-:Y:S01]  /*15d0*/  FADD R33, -R22, R33 ;  /* 0x0000002116217221 */ /* 0x000fe20000000100 */
[----:B------:R-:W-:Y:S02]  /*15e0*/  FADD R32, -R2, R21 ;  /* 0x0000001502207221 */ /* 0x000fe40000000100 */
[----:B------:R-:W-:-:S04]  /*15f0*/  FMUL R0, R0, R0 ;  /* 0x0000000000007220 */ /* 0x000fc80000400000 */
[----:B------:R-:W0:Y:S01]  /*1600*/  FCHK P0, R0, R31 ;  /* 0x0000001f00007302 */ /* 0x000e220000000000 */
[----:B------:R-:W-:-:S04]  /*1610*/  FFMA R26, R0, R25, RZ ;  /* 0x00000019001a7223 */ /* 0x000fc800000000ff */
[----:B------:R-:W-:-:S04]  /*1620*/  FFMA R28, -R31, R26, R0 ;  /* 0x0000001a1f1c7223 */ /* 0x000fc80000000100 */
[----:B------:R-:W-:Y:S01]  /*1630*/  FFMA R26, R25, R28, R26 ;  /* 0x0000001c191a7223 */ /* 0x000fe2000000001a */
[----:B0-----:R-:W-:Y:S06]  /*1640*/  @!P0 BRA `(.L_x_760) ;  /* 0x0000000000108947 */ /* 0x001fec0003800000 */
[----:B------:R-:W-:Y:S02]  /*1650*/  MOV R29, R31 ;  /* 0x0000001f001d7202 */ /* 0x000fe40000000f00 */
[----:B------:R-:W-:-:S07]  /*1660*/  MOV R26, 0x1680 ;  /* 0x00001680001a7802 */ /* 0x000fce0000000f00 */
[----:B------:R-:W-:Y:S05]  /*1670*/  CALL.REL.NOINC `($__internal_4_$__cuda_sm3x_div_rn_noftz_f32_slowpath) ;  /* 0x0000000000d87944 */ /* 0x000fea0003c00000 */
[----:B------:R-:W-:-:S07]  /*1680*/  MOV R26, R0 ;  /* 0x00000000001a7202 */ /* 0x000fce0000000f00 */
.L_x_760:
[----:B------:R-:W-:Y:S05]  /*1690*/  BSYNC.RECONVERGENT B4 ;  /* 0x0000000000047941 */ /* 0x000fea0003800200 */
.L_x_759:
[----:B------:R-:W0:Y:S01]  /*16a0*/  MUFU.RCP R0, R31 ;  /* 0x0000001f00007308 */ /* 0x000e220000001000 */
[----:B------:R-:W-:Y:S01]  /*16b0*/  FMUL R32, R32, R32 ;  /* 0x0000002020207220 */ /* 0x000fe20000400000 */
[----:B------:R-:W-:Y:S01]  /*16c0*/  BSSY.RECONVERGENT B4, `(.L_x_761) ;  /* 0x000000d000047945 */ /* 0x000fe20003800200 */
[----:B------:R-:W-:-:S05]  /*16d0*/  FFMA R33, R33, R33, R26 ;  /* 0x0000002121217223 */ /* 0x000fca000000001a */
[----:B------:R-:W1:Y:S01]  /*16e0*/  FCHK P0, R32, R31 ;  /* 0x0000001f20007302 */ /* 0x000e620000000000 */
[----:B0-----:R-:W-:-:S04]  /*16f0*/  FFMA R21, -R31, R0, 1 ;  /* 0x3f8000001f157423 */ /* 0x001fc80000000100 */
[----:B------:R-:W-:-:S04]  /*1700*/  FFMA R0, R0, R21, R0 ;  /* 0x0000001500007223 */ /* 0x000fc80000000000 */
[----:B------:R-:W-:-:S04]  /*1710*/  FFMA R20, R0, R32, RZ ;  /* 0x0000002000147223 */ /* 0x000fc800000000ff */
[----:B------:R-:W-:-:S04]  /*1720*/  FFMA R21, -R31, R20, R32 ;  /* 0x000000141f157223 */ /* 0x000fc80000000120 */
[----:B------:R-:W-:Y:S01]  /*1730*/  FFMA R0, R0, R21, R20 ;  /* 0x0000001500007223 */ /* 0x000fe20000000014 */
[----:B-1----:R-:W-:Y:S06]  /*1740*/  @!P0 BRA `(.L_x_762) ;  /* 0x0000000000108947 */ /* 0x002fec0003800000 */
[----:B------:R-:W-:Y:S02]  /*1750*/  MOV R0, R32 ;  /* 0x0000002000007202 */ /* 0x000fe40000000f00 */
[----:B------:R-:W-:Y:S02]  /*1760*/  MOV R29, R31 ;  /* 0x0000001f001d7202 */ /* 0x000fe40000000f00 */
[----:B------:R-:W-:-:S07]  /*1770*/  MOV R26, 0x1790 ;  /* 0x00001790001a7802 */ /* 0x000fce0000000f00 */
[----:B------:R-:W-:Y:S05]  /*1780*/  CALL.REL.NOINC `($__internal_4_$__cuda_sm3x_div_rn_noftz_f32_slowpath) ;  /* 0x0000000000947944 */ /* 0x000fea0003c00000 */
.L_x_762:
[----:B------:R-:W-:Y:S05]  /*1790*/  BSYNC.RECONVERGENT B4 ;  /* 0x0000000000047941 */ /* 0x000fea0003800200 */
.L_x_761:
[----:B------:R-:W-:-:S05]  /*17a0*/  FADD R0, R33, R0 ;  /* 0x0000000021007221 */ /* 0x000fca0000000000 */
[----:B------:R-:W-:-:S13]  /*17b0*/  FSETP.GEU.AND P0, PT, R0, R23, PT ;  /* 0x000000170000720b */ /* 0x000fda0003f0e000 */
[----:B------:R-:W-:Y:S05]  /*17c0*/  @!P0 BREAK.RELIABLE B3 ;  /* 0x0000000000038942 */ /* 0x000fea0003800100 */
[----:B------:R-:W-:Y:S05]  /*17d0*/  @!P0 BRA `(.L_x_763) ;  /* 0x0000000000148947 */ /* 0x000fea0003800000 */
[----:B------:R-:W-:-:S04]  /*17e0*/  IADD3 R24, PT, PT, R24, 0x1, RZ ;  /* 0x0000000118187810 */ /* 0x000fc80007ffe0ff */
[----:B------:R-:W-:-:S13]  /*17f0*/  ISETP.NE.AND P0, PT, R24, R7, PT ;  /* 0x000000071800720c */ /* 0x000fda0003f05270 */
[----:B------:R-:W-:Y:S05]  /*1800*/  @P0 BRA `(.L_x_764) ;  /* 0xfffffff800fc0947 */ /* 0x000fea000383ffff */
[----:B------:R-:W-:Y:S05]  /*1810*/  BSYNC.RELIABLE B3 ;  /* 0x0000000000037941 */ /* 0x000fea0003800100 */
.L_x_758:
[----:B------:R-:W-:Y:S05]  /*1820*/  BRA `(.L_x_765) ;  /* 0xffffffe800587947 */ /* 0x000fea000383ffff */
.L_x_763:
[----:B------:R-:W-:Y:S05]  /*1830*/  BSYNC.RECONVERGENT B0 ;  /* 0x0000000000007941 */ /* 0x000fea0003800200 */
.L_x_721:
[----:B------:R-:W-:Y:S05]  /*1840*/  WARPSYNC.ALL ;  /* 0x0000000000007948 */ /* 0x000fea0003800000 */
[----:B------:R-:W-:-:S05]  /*1850*/  MOV R9, 0xffffffff ;  /* 0xffffffff00097802 */ /* 0x000fca0000000f00 */
[----:B------:R0:W-:Y:S01]  /*1860*/  STG.E desc[UR4][R18.64], R9 ;  /* 0x0000000912007986 */ /* 0x0001e2000c101904 */
[----:B------:R-:W-:Y:S05]  /*1870*/  BRA `(.L_x_766) ;  /* 0xffffffe800407947 */ /* 0x000fea000383ffff */
        .weak           $__internal_3_$__cuda_sm20_sqrt_rn_f32_slowpath
        .type           $__internal_3_$__cuda_sm20_sqrt_rn_f32_slowpath,@function
        .size           $__internal_3_$__cuda_sm20_sqrt_rn_f32_slowpath,($__internal_4_$__cuda_sm3x_div_rn_noftz_f32_slowpath - $__internal_3_$__cuda_sm20_sqrt_rn_f32_slowpath)
$__internal_3_$__cuda_sm20_sqrt_rn_f32_slowpath:
[----:B------:R-:W-:-:S13]  /*1880*/  LOP3.LUT P0, RZ, R14, 0x7fffffff, RZ, 0xc0, !PT ;  /* 0x7fffffff0eff7812 */ /* 0x000fda000780c0ff */
[----:B------:R-:W-:Y:S01]  /*1890*/  @!P0 MOV R21, R14 ;  /* 0x0000000e00158202 */ /* 0x000fe20000000f00 */
[----:B------:R-:W-:Y:S06]  /*18a0*/  @!P0 BRA `(.L_x_767) ;  /* 0x0000000000408947 */ /* 0x000fec0003800000 */
[----:B------:R-:W-:-:S13]  /*18b0*/  FSETP.GEU.FTZ.AND P0, PT, R14, RZ, PT ;  /* 0x000000ff0e00720b */ /* 0x000fda0003f1e000 */
[----:B------:R-:W-:Y:S01]  /*18c0*/  @!P0 MOV R21, 0x7fffffff ;  /* 0x7fffffff00158802 */ /* 0x000fe20000000f00 */
[----:B------:R-:W-:Y:S06]  /*18d0*/  @!P0 BRA `(.L_x_767) ;  /* 0x0000000000348947 */ /* 0x000fec0003800000 */
[----:B------:R-:W-:-:S13]  /*18e0*/  FSETP.GTU.FTZ.AND P0, PT, |R14|, +INF , PT ;  /* 0x7f8000000e00780b */ /* 0x000fda0003f1c200 */
[----:B------:R-:W-:Y:S01]  /*18f0*/  @P0 FADD.FTZ R21, R14, 1 ;  /* 0x3f8000000e150421 */ /* 0x000fe20000010000 */
[----:B------:R-:W-:Y:S06]  /*1900*/  @P0 BRA `(.L_x_767) ;  /* 0x0000000000280947 */ /* 0x000fec0003800000 */
[----:B------:R-:W-:-:S13]  /*1910*/  FSETP.NEU.FTZ.AND P0, PT, |R14|, +INF , PT ;  /* 0x7f8000000e00780b */ /* 0x000fda0003f1d200 */
[----:B------:R-:W-:-:S04]  /*1920*/  @P0 FFMA R25, R14, 1.84467440737095516160e+19, RZ ;  /* 0x5f8000000e190823 */ /* 0x000fc800000000ff */
[----:B------:R-:W0:Y:S02]  /*1930*/  @P0 MUFU.RSQ R26, R25 ;  /* 0x00000019001a0308 */ /* 0x000e240000001400 */
[----:B0-----:R-:W-:Y:S01]  /*1940*/  @P0 FMUL.FTZ R28, R25, R26 ;  /* 0x0000001a191c0220 */ /* 0x001fe20000410000 */
[----:B------:R-:W-:-:S03]  /*1950*/  @P0 FMUL.FTZ R26, R26, 0.5 ;  /* 0x3f0000001a1a0820 */ /* 0x000fc60000410000 */
[----:B------:R-:W-:-:S04]  /*1960*/  @P0 FADD.FTZ R21, -R28, -RZ ;  /* 0x800000ff1c150221 */ /* 0x000fc80000010100 */
[----:B------:R-:W-:Y:S01]  /*1970*/  @P0 FFMA R27, R28, R21, R25 ;  /* 0x000000151c1b0223 */ /* 0x000fe20000000019 */
[----:B------:R-:W-:-:S03]  /*1980*/  @!P0 MOV R21, R14 ;  /* 0x0000000e00158202 */ /* 0x000fc60000000f00 */
[----:B------:R-:W-:-:S04]  /*1990*/  @P0 FFMA R26, R27, R26, R28 ;  /* 0x0000001a1b1a0223 */ /* 0x000fc8000000001c */
[----:B------:R-:W-:-:S07]  /*19a0*/  @P0 FMUL.FTZ R21, R26, 2.3283064365386962891e-10 ;  /* 0x2f8000001a150820 */ /* 0x000fce0000410000 */
.L_x_767:
[----:B------:R-:W-:Y:S01]  /*19b0*/  MOV R14, R21 ;  /* 0x00000015000e7202 */ /* 0x000fe20000000f00 */
[----:B------:R-:W-:-:S04]  /*19c0*/  HFMA2 R21, -RZ, RZ, 0, 0 ;  /* 0x00000000ff157431 */ /* 0x000fc800000001ff */
[----:B------:R-:W-:Y:S05]  /*19d0*/  RET.REL.NODEC R20 `(_Z12calculateEGGPfS_S_Pifiiii) ;  /* 0xffffffe414887950 */ /* 0x000fea0003c3ffff */
        .weak           $__internal_4_$__cuda_sm3x_div_rn_noftz_f32_slowpath
        .type           $__internal_4_$__cuda_sm3x_div_rn_noftz_f32_slowpath,@function
        .size           $__internal_4_$__cuda_sm3x_div_rn_noftz_f32_slowpath,(.L_x_784 - $__internal_4_$__cuda_sm3x_div_rn_noftz_f32_slowpath)
$__internal_4_$__cuda_sm3x_div_rn_noftz_f32_slowpath:
[----:B------:R-:W-:Y:S01]  /*19e0*/  SHF.R.U32.HI R20, RZ, 0x17, R29 ;  /* 0x00000017ff147819 */ /* 0x000fe2000001161d */
[----:B------:R-:W-:Y:S01]  /*19f0*/  BSSY.RECONVERGENT B1, `(.L_x_768) ;  /* 0x0000062000017945 */ /* 0x000fe20003800200 */
[----:B------:R-:W-:Y:S02]  /*1a00*/  SHF.R.U32.HI R27, RZ, 0x17, R0 ;  /* 0x00000017ff1b7819 */ /* 0x000fe40000011600 */
[----:B------:R-:W-:Y:S02]  /*1a10*/  LOP3.LUT R20, R20, 0xff, RZ, 0xc0, !PT ;  /* 0x000000ff14147812 */ /* 0x000fe400078ec0ff */
[----:B------:R-:W-:Y:S02]  /*1a20*/  LOP3.LUT R27, R27, 0xff, RZ, 0xc0, !PT ;  /* 0x000000ff1b1b7812 */ /* 0x000fe400078ec0ff */
[----:B------:R-:W-:Y:S02]  /*1a30*/  IADD3 R28, PT, PT, R20, -0x1, RZ ;  /* 0xffffffff141c7810 */ /* 0x000fe40007ffe0ff */
[----:B------:R-:W-:-:S02]  /*1a40*/  IADD3 R25, PT, PT, R27, -0x1, RZ ;  /* 0xffffffff1b197810 */ /* 0x000fc40007ffe0ff */
        /* <DEDUP_REMOVED lines=27> */
.L_x_769:
[----:B------:R-:W-:Y:S01]  /*1c00*/  LEA R34, R20, 0xc0800000, 0x17 ;  /* 0xc080000014227811 */ /* 0x000fe200078eb8ff */
[----:B------:R-:W-:Y:S01]  /*1c10*/  BSSY.RECONVERGENT B2, `(.L_x_774) ;  /* 0x0000036000027945 */ /* 0x000fe20003800200 */
[----:B------:R-:W-:Y:S02]  /*1c20*/  IADD3 R27, PT, PT, R27, -0x7f, RZ ;  /* 0xffffff811b1b7810 */ /* 0x000fe40007ffe0ff */
[----:B------:R-:W-:-:S03]  /*1c30*/  IADD3 R34, PT, PT, -R34, R29, RZ ;  /* 0x0000001d22227210 */ /* 0x000fc60007ffe1ff */
[----:B------:R-:W-:Y:S01]  /*1c40*/  IMAD R0, R27, -0x800000, R0 ;  /* 0xff8000001b007824 */ /* 0x000fe200078e0200 */
[----:B------:R-:W0:Y:S01]  /*1c50*/  MUFU.RCP R28, R34 ;  /* 0x00000022001c7308 */ /* 0x000e220000001000 */
[----:B------:R-:W-:-:S04]  /*1c60*/  FADD.FTZ R25, -R34, -RZ ;  /* 0x800000ff22197221 */ /* 0x000fc80000010100 */
[----:B0-----:R-:W-:-:S04]  /*1c70*/  FFMA R29, R28, R25, 1 ;  /* 0x3f8000001c1d7423 */ /* 0x001fc80000000019 */
[----:B------:R-:W-:-:S04]  /*1c80*/  FFMA R29, R28, R29, R28 ;  /* 0x0000001d1c1d7223 */ /* 0x000fc8000000001c */
[----:B------:R-:W-:-:S04]  /*1c90*/  FFMA R28, R0, R29, RZ ;  /* 0x0000001d001c7223 */ /* 0x000fc800000000ff */
[----:B------:R-:W-:-:S04]  /*1ca0*/  FFMA R30, R25, R28, R0 ;  /* 0x0000001c191e7223 */ /* 0x000fc80000000000 */
[----:B------:R-:W-:Y:S01]  /*1cb0*/  FFMA R30, R29, R30, R28 ;  /* 0x0000001e1d1e7223 */ /* 0x000fe2000000001c */
[----:B------:R-:W-:-:S03]  /*1cc0*/  IADD3 R28, PT, PT, R27, 0x7f, -R20 ;  /* 0x0000007f1b1c7810 */ /* 0x000fc60007ffe814 */
[----:B------:R-:W-:Y:S01]  /*1cd0*/  FFMA R25, R25, R30, R0 ;  /* 0x0000001e19197223 */ /* 0x000fe20000000000 */
[----:B------:R-:W-:-:S03]  /*1ce0*/  IADD3 R21, PT, PT, R28, R21, RZ ;  /* 0x000000151c157210 */ /* 0x000fc60007ffe0ff */
        /* <DEDUP_REMOVED lines=15> */
[CCC-:B------:R-:W-:Y:S01]  /*1de0*/  FFMA.RP R27, R29.reuse, R25.reuse, R30.reuse ;  /* 0x000000191d1b7223 */ /* 0x1c0fe2000000801e */
[----:B------:R-:W-:Y:S01]  /*1df0*/  FFMA.RM R30, R29, R25, R30 ;  /* 0x000000191d1e7223 */ /* 0x000fe2000000401e */
[C---:B------:R-:W-:Y:S02]  /*1e00*/  IADD3 R25, PT, PT, R20.reuse, 0x20, RZ ;  /* 0x0000002014197810 */ /* 0x040fe40007ffe0ff */
[----:B------:R-:W-:Y:S02]  /*1e10*/  LOP3.LUT R21, R21, 0x7fffff, RZ, 0xc0, !PT ;  /* 0x007fffff15157812 */ /* 0x000fe400078ec0ff */
[C---:B------:R-:W-:Y:S02]  /*1e20*/  ISETP.NE.AND P2, PT, R20.reuse, RZ, PT ;  /* 0x000000ff1400720c */ /* 0x040fe40003f45270 */
[----:B------:R-:W-:Y:S02]  /*1e30*/  LOP3.LUT R28, R21, 0x800000, RZ, 0xfc, !PT ;  /* 0x00800000151c7812 */ /* 0x000fe400078efcff */
[----:B------:R-:W-:-:S02]  /*1e40*/  ISETP.NE.AND P1, PT, R20, RZ, PT ;  /* 0x000000ff1400720c */ /* 0x000fc40003f25270 */
[----:B------:R-:W-:Y:S02]  /*1e50*/  IADD3 R20, PT, PT, -R20, RZ, RZ ;  /* 0x000000ff14147210 */ /* 0x000fe40007ffe1ff */
[----:B------:R-:W-:Y:S02]  /*1e60*/  SHF.L.U32 R25, R28, R25, RZ ;  /* 0x000000191c197219 */ /* 0x000fe400000006ff */
[----:B------:R-:W-:Y:S02]  /*1e70*/  FSETP.NEU.FTZ.AND P0, PT, R27, R30, PT ;  /* 0x0000001e1b00720b */ /* 0x000fe40003f1d000 */
[----:B------:R-:W-:Y:S02]  /*1e80*/  SEL R21, R20, RZ, P2 ;  /* 0x000000ff14157207 */ /* 0x000fe40001000000 */
[----:B------:R-:W-:Y:S02]  /*1e90*/  ISETP.NE.AND P1, PT, R25, RZ, P1 ;  /* 0x000000ff1900720c */ /* 0x000fe40000f25270 */
[----:B------:R-:W-:-:S02]  /*1ea0*/  SHF.R.U32.HI R25, RZ, R21, R28 ;  /* 0x00000015ff197219 */ /* 0x000fc4000001161c */
[----:B------:R-:W-:Y:S02]  /*1eb0*/  PLOP3.LUT P0, PT, P0, P1, PT, 0xf8, 0x8f ;  /* 0x00000000008f781c */ /* 0x000fe40000703f70 */
[----:B------:R-:W-:Y:S02]  /*1ec0*/  SHF.R.U32.HI R21, RZ, 0x1, R25 ;  /* 0x00000001ff157819 */ /* 0x000fe40000011619 */
[----:B------:R-:W-:-:S04]  /*1ed0*/  SEL R20, RZ, 0x1, !P0 ;  /* 0x00000001ff147807 */ /* 0x000fc80004000000 */
[----:B------:R-:W-:-:S04]  /*1ee0*/  LOP3.LUT R20, R20, 0x1, R21, 0xf8, !PT ;  /* 0x0000000114147812 */ /* 0x000fc800078ef815 */
[----:B------:R-:W-:-:S04]  /*1ef0*/  LOP3.LUT R20, R20, R25, RZ, 0xc0, !PT ;  /* 0x0000001914147212 */ /* 0x000fc800078ec0ff */
[----:B------:R-:W-:-:S04]  /*1f00*/  IADD3 R21, PT, PT, R21, R20, RZ ;  /* 0x0000001415157210 */ /* 0x000fc80007ffe0ff */
[----:B------:R-:W-:Y:S01]  /*1f10*/  LOP3.LUT R0, R21, R0, RZ, 0xfc, !PT ;  /* 0x0000000015007212 */ /* 0x000fe200078efcff */
[----:B------:R-:W-:Y:S06]  /*1f20*/  BRA `(.L_x_777) ;  /* 0x0000000000107947 */ /* 0x000fec0003800000 */
.L_x_776:
[----:B------:R-:W-:-:S04]  /*1f30*/  LOP3.LUT R0, R0, 0x80000000, RZ, 0xc0, !PT ;  /* 0x8000000000007812 */ /* 0x000fc800078ec0ff */
[----:B------:R-:W-:Y:S01]  /*1f40*/  LOP3.LUT R0, R0, 0x7f800000, RZ, 0xfc, !PT ;  /* 0x7f80000000007812 */ /* 0x000fe200078efcff */
[----:B------:R-:W-:Y:S06]  /*1f50*/  BRA `(.L_x_777) ;  /* 0x0000000000047947 */ /* 0x000fec0003800000 */
.L_x_775:
[----:B------:R-:W-:-:S07]  /*1f60*/  LEA R0, R21, R0, 0x17 ;  /* 0x0000000015007211 */ /* 0x000fce00078eb8ff */
.L_x_777:
[----:B------:R-:W-:Y:S05]  /*1f70*/  BSYNC.RECONVERGENT B2 ;  /* 0x0000000000027941 */ /* 0x000fea0003800200 */
.L_x_774:
[----:B------:R-:W-:Y:S05]  /*1f80*/  BRA `(.L_x_778) ;  /* 0x0000000000207947 */ /* 0x000fea0003800000 */
.L_x_773:
[----:B------:R-:W-:-:S04]  /*1f90*/  LOP3.LUT R0, R29, 0x80000000, R0, 0x48, !PT ;  /* 0x800000001d007812 */ /* 0x000fc800078e4800 */
[----:B------:R-:W-:Y:S01]  /*1fa0*/  LOP3.LUT R0, R0, 0x7f800000, RZ, 0xfc, !PT ;  /* 0x7f80000000007812 */ /* 0x000fe200078efcff */
[----:B------:R-:W-:Y:S06]  /*1fb0*/  BRA `(.L_x_778) ;  /* 0x0000000000147947 */ /* 0x000fec0003800000 */
.L_x_772:
[----:B------:R-:W-:Y:S01]  /*1fc0*/  LOP3.LUT R0, R29, 0x80000000, R0, 0x48, !PT ;  /* 0x800000001d007812 */ /* 0x000fe200078e4800 */
[----:B------:R-:W-:Y:S06]  /*1fd0*/  BRA `(.L_x_778) ;  /* 0x00000000000c7947 */ /* 0x000fec0003800000 */
.L_x_771:
[----:B------:R-:W0:Y:S01]  /*1fe0*/  MUFU.RSQ R0, -QNAN ;  /* 0xffc0000000007908 */ /* 0x000e220000001400 */
[----:B------:R-:W-:Y:S05]  /*1ff0*/  BRA `(.L_x_778) ;  /* 0x0000000000047947 */ /* 0x000fea0003800000 */
.L_x_770:
[----:B------:R-:W-:-:S07]  /*2000*/  FADD.FTZ R0, R0, R29 ;  /* 0x0000001d00007221 */ /* 0x000fce0000010000 */
.L_x_778:
[----:B------:R-:W-:Y:S05]  /*2010*/  BSYNC.RECONVERGENT B1 ;  /* 0x0000000000017941 */ /* 0x000fea0003800200 */
.L_x_768:
[----:B------:R-:W-:-:S04]  /*2020*/  HFMA2 R27, -RZ, RZ, 0, 0 ;  /* 0x00000000ff1b7431 */ /* 0x000fc800000001ff */
[----:B0-----:R-:W-:Y:S05]  /*2030*/  RET.REL.NODEC R26 `(_Z12calculateEGGPfS_S_Pifiiii) ;  /* 0xffffffdc1af07950 */ /* 0x001fea0003c3ffff */
.L_x_779:
        /* <DEDUP_REMOVED lines=12> */
.L_x_784:


//--------------------- .nv.shared._ZN3cub18CUB_300001_SM_10006detail6reduce28DeviceReduceSingleTileKernelINS2_10policy_hubIfyN4cuda3__47maximumIfEEE10Policy1000EPfSB_iS8_ffNS5_3std3__410__identityEEEvT0_T1_T2_T3_T4_T6_ --------------------------
	.section	.nv.shared._ZN3cub18CUB_300001_SM_10006detail6reduce28DeviceReduceSingleTileKernelINS2_10policy_hubIfyN4cuda3__47maximumIfEEE10Policy1000EPfSB_iS8_ffNS5_3std3__410__identityEEEvT0_T1_T2_T3_T4_T6_,"aw",@nobits
	.sectionflags	@""
	.align	4
.nv.shared._ZN3cub18CUB_300001_SM_10006detail6reduce28DeviceReduceSingleTileKernelINS2_10policy_hubIfyN4cuda3__47maximumIfEEE10Policy1000EPfSB_iS8_ffNS5_3std3__410__identityEEEvT0_T1_T2_T3_T4_T6_:
	.zero		1068


//--------------------- .nv.shared.reserved.0     --------------------------
	.section	.nv.shared.reserved.0,"aw",@nobits
	.weak		__nv_reservedSMEM_offset_0_alias
	.size		__nv_reservedSMEM_offset_0_alias, 0, 64
	.other		__nv_reservedSMEM_offset_0_alias,@"STO_CUDA_RESERVED_SHARED STV_DEFAULT"
__nv_reservedSMEM_offset_0_alias:
	.zero		0
	.zero		64


//--------------------- .nv.global                --------------------------
	.section	.nv.global,"aw",@nobits
.nv.global:
	.type		_ZN34_INTERNAL_e48bea6d_4_k_cu_853239116thrust24THRUST_300001_SM_1000_NS12placeholders2_8E,@object
	.size		_ZN34_INTERNAL_e48bea6d_4_k_cu_853239116thrust24THRUST_300001_SM_1000_NS12placeholders2_8E,(_ZN34_INTERNAL_e48bea6d_4_k_cu_853239114cuda3std3__436_GLOBAL__N__e48bea6d_4_k_cu_853239116ignoreE - _ZN34_INTERNAL_e48bea6d_4_k_cu_853239116thrust24THRUST_300001_SM_1000_NS12placeholders2_8E)
_ZN34_INTERNAL_e48bea6d_4_k_cu_853239116thrust24THRUST_300001_SM_1000_NS12placeholders2_8E:
	.zero		1
	.type		_ZN34_INTERNAL_e48bea6d_4_k_cu_853239114cuda3std3__436_GLOBAL__N__e48bea6d_4_k_cu_853239116ignoreE,@object
	.size		_ZN34_INTERNAL_e48bea6d_4_k_cu_853239114cuda3std3__436_GLOBAL__N__e48bea6d_4_k_cu_853239116ignoreE,(_ZN34_INTERNAL_e48bea6d_4_k_cu_853239114cuda3std6ranges3__45__cpo4dataE - _ZN34_INTERNAL_e48bea6d_4_k_cu_853239114cuda3std3__436_GLOBAL__N__e48bea6d_4_k_cu_853239116ignoreE)
_ZN34_INTERNAL_e48bea6d_4_k_cu_853239114cuda3std3__436_GLOBAL__N__e48bea6d_4_k_cu_853239116ignoreE:
	.zero		1
	.type		_ZN34_INTERNAL_e48bea6d_4_k_cu_853239114cuda3std6ranges3__45__cpo4dataE,@object
	.size		_ZN34_INTERNAL_e48bea6d_4_k_cu_853239114cuda3std6ranges3__45__cpo4dataE,(_ZN34_INTERNAL_e48bea6d_4_k_cu_853239116thrust24THRUST_300001_SM_1000_NS6system3cpp3parE - _ZN34_INTERNAL_e48bea6d_4_k_cu_853239114cuda3std6ranges3__45__cpo4dataE)
_ZN34_INTERNAL_e48bea6d_4_k_cu_853239114cuda3std6ranges3__45__cpo4dataE:
	.zero		1
	.type		_ZN34_INTERNAL_e48bea6d_4_k_cu_853239116thrust24THRUST_300001_SM_1000_NS6system3cpp3parE,@object
	.size		_ZN34_INTERNAL_e48bea6d_4_k_cu_853239116thrust24THRUST_300001_SM_1000_NS6system3cpp3parE,(_ZN34_INTERNAL_e48bea6d_4_k_cu_853239114cuda3std3__45__cpo5beginE - _ZN34_INTERNAL_e48bea6d_4_k_cu_853239116thrust24THRUST_300001_SM_1000_NS6system3cpp3parE)
_ZN34_INTERNAL_e48bea6d_4_k_cu_853239116thrust24THRUST_300001_SM_1000_NS6system3cpp3parE:
	.zero		1
	.type		_ZN34_INTERNAL_e48bea6d_4_k_cu_853239114cuda3std3__45__cpo5beginE,@object
	.size		_ZN34_INTERNAL_e48bea6d_4_k_cu_853239114cuda3std3__45__cpo5beginE,(_ZN34_INTERNAL_e48bea6d_4_k_cu_853239114cuda3std6ranges3__45__cpo5beginE - _ZN34_INTERNAL_e48bea6d_4_k_cu_853239114cuda3std3__45__cpo5beginE)
_ZN34_INTERNAL_e48bea6d_4_k_cu_853239114cuda3std3__45__cpo5beginE:
	.zero		1
	.type		_ZN34_INTERNAL_e48bea6d_4_k_cu_853239114cuda3std6ranges3__45__cpo5beginE,@object
	.size		_ZN34_INTERNAL_e48bea6d_4_k_cu_853239114cuda3std6ranges3__45__cpo5beginE,(_ZN34_INTERNAL_e48bea6d_4_k_cu_853239116thrust24THRUST_300001_SM_1000_NS6deviceE - _ZN34_INTERNAL_e48bea6d_4_k_cu_853239114cuda3std6ranges3__45__cpo5beginE)
_ZN34_INTERNAL_e48bea6d_4_k_cu_853239114cuda3std6ranges3__45__cpo5beginE:
	.zero		1
	.type		_ZN34_INTERNAL_e48bea6d_4_k_cu_853239116thrust24THRUST_300001_SM_1000_NS6deviceE,@object
	.size		_ZN34_INTERNAL_e48bea6d_4_k_cu_853239116thrust24THRUST_300001_SM_1000_NS6deviceE,(_ZN34_INTERNAL_e48bea6d_4_k_cu_853239114cuda3std3__47nulloptE - _ZN34_INTERNAL_e48bea6d_4_k_cu_853239116thrust24THRUST_300001_SM_1000_NS6deviceE)
_ZN34_INTERNAL_e48bea6d_4_k_cu_853239116thrust24THRUST_300001_SM_1000_NS6deviceE:
	.zero		1
	.type		_ZN34_INTERNAL_e48bea6d_4_k_cu_853239114cuda3std3__47nulloptE,@object
	.size		_ZN34_INTERNAL_e48bea6d_4_k_cu_853239114cuda3std3__47nulloptE,(_ZN34_INTERNAL_e48bea6d_4_k_cu_853239114cuda3std6ranges3__45__cpo8distanceE - _ZN34_INTERNAL_e48bea6d_4_k_cu_853239114cuda3std3__47nulloptE)
_ZN34_INTERNAL_e48bea6d_4_k_cu_853239114cuda3std3__47nulloptE:
	.zero		1
	.type		_ZN34_INTERNAL_e48bea6d_4_k_cu_853239114cuda3std6ranges3__45__cpo8distanceE,@object
	.size		_ZN34_INTERNAL_e48bea6d_4_k_cu_853239114cuda3std6ranges3__45__cpo8distanceE,(_ZN34_INTERNAL_e48bea6d_4_k_cu_853239116thrust24THRUST_300001_SM_1000_NS12placeholders2_4E - _ZN34_INTERNAL_e48bea6d_4_k_cu_853239114cuda3std6ranges3__45__cpo8distanceE)
_ZN34_INTERNAL_e48bea6d_4_k_cu_853239114cuda3std6ranges3__45__cpo8distanceE:
	.zero		1
	.type		_ZN34_INTERNAL_e48bea6d_4_k_cu_853239116thrust24THRUST_300001_SM_1000_NS12placeholders2_4E,@object
	.size		_ZN34_INTERNAL_e48bea6d_4_k_cu_853239116thrust24THRUST_300001_SM_1000_NS12placeholders2_4E,(_ZN34_INTERNAL_e48bea6d_4_k_cu_853239114cuda3std3__45__cpo6rbeginE - _ZN34_INTERNAL_e48bea6d_4_k_cu_853239116thrust24THRUST_300001_SM_1000_NS12placeholders2_4E)
_ZN34_INTERNAL_e48bea6d_4_k_cu_853239116thrust24THRUST_300001_SM_1000_NS12placeholders2_4E:
	.zero		1
	.type		_ZN34_INTERNAL_e48bea6d_4_k_cu_853239114cuda3std3__45__cpo6rbeginE,@object
	.size		_ZN34_INTERNAL_e48bea6d_4_k_cu_853239114cuda3std3__45__cpo6rbeginE,(_ZN34_INTERNAL_e48bea6d_4_k_cu_853239114cuda3std6ranges3__45__cpo7advanceE - _ZN34_INTERNAL_e48bea6d_4_k_cu_853239114cuda3std3__45__cpo6rbeginE)
_ZN34_INTERNAL_e48bea6d_4_k_cu_853239114cuda3std3__45__cpo6rbeginE:
	.zero		1
	.type		_ZN34_INTERNAL_e48bea6d_4_k_cu_853239114cuda3std6ranges3__45__cpo7advanceE,@object
	.size		_ZN34_INTERNAL_e48bea6d_4_k_cu_853239114cuda3std6ranges3__45__cpo7advanceE,(_ZN34_INTERNAL_e48bea6d_4_k_cu_853239116thrust24THRUST_300001_SM_1000_NS12placeholders3_10E - _ZN34_INTERNAL_e48bea6d_4_k_cu_853239114cuda3std6ranges3__45__cpo7advanceE)
_ZN34_INTERNAL_e48bea6d_4_k_cu_853239114cuda3std6ranges3__45__cpo7advanceE:
	.zero		1
	.type		_ZN34_INTERNAL_e48bea6d_4_k_cu_853239116thrust24THRUST_300001_SM_1000_NS12placeholders3_10E,@object
	.size		_ZN34_INTERNAL_e48bea6d_4_k_cu_853239116thrust24THRUST_300001_SM_1000_NS12placeholders3_10E,(_ZN34_INTERNAL_e48bea6d_4_k_cu_853239114cuda3std3__48in_placeE - _ZN34_INTERNAL_e48bea6d_4_k_cu_853239116thrust24THRUST_300001_SM_1000_NS12placeholders3_10E)
_ZN34_INTERNAL_e48bea6d_4_k_cu_853239116thrust24THRUST_300001_SM_1000_NS12placeholders3_10E:
	.zero		1
	.type		_ZN34_INTERNAL_e48bea6d_4_k_cu_853239114cuda3std3__48in_placeE,@object
	.size		_ZN34_INTERNAL_e48bea6d_4_k_cu_853239114cuda3std3__48in_placeE,(_ZN34_INTERNAL_e48bea6d_4_k_cu_853239114cuda3std6ranges3__45__cpo4sizeE - _ZN34_INTERNAL_e48bea6d_4_k_cu_853239114cuda3std3__48in_placeE)
_ZN34_INTERNAL_e48bea6d_4_k_cu_853239114cuda3std3__48in_placeE:
	.zero		1
	.type		_ZN34_INTERNAL_e48bea6d_4_k_cu_853239114cuda3std6ranges3__45__cpo4sizeE,@object
	.size		_ZN34_INTERNAL_e48bea6d_4_k_cu_853239114cuda3std6ranges3__45__cpo4sizeE,(_ZN34_INTERNAL_e48bea6d_4_k_cu_853239116thrust24THRUST_300001_SM_1000_NS12placeholders2_2E - _ZN34_INTERNAL_e48bea6d_4_k_cu_853239114cuda3std6ranges3__45__cpo4sizeE)
_ZN34_INTERNAL_e48bea6d_4_k_cu_853239114cuda3std6ranges3__45__cpo4sizeE:
	.zero		1
	.type		_ZN34_INTERNAL_e48bea6d_4_k_cu_853239116thrust24THRUST_300001_SM_1000_NS12placeholders2_2E,@object
	.size		_ZN34_INTERNAL_e48bea6d_4_k_cu_853239116thrust24THRUST_300001_SM_1000_NS12placeholders2_2E,(_ZN34_INTERNAL_e48bea6d_4_k_cu_853239114cuda3std3__45__cpo6cbeginE - _ZN34_INTERNAL_e48bea6d_4_k_cu_853239116thrust24THRUST_300001_SM_1000_NS12placeholders2_2E)
_ZN34_INTERNAL_e48bea6d_4_k_cu_853239116thrust24THRUST_300001_SM_1000_NS12placeholders2_2E:
	.zero		1
	.type		_ZN34_INTERNAL_e48bea6d_4_k_cu_853239114cuda3std3__45__cpo6cbeginE,@object
	.size		_ZN34_INTERNAL_e48bea6d_4_k_cu_853239114cuda3std3__45__cpo6cbeginE,(_ZN34_INTERNAL_e48bea6d_4_k_cu_853239114cuda3std6ranges3__45__cpo6cbeginE - _ZN34_INTERNAL_e48bea6d_4_k_cu_853239114cuda3std3__45__cpo6cbeginE)
_ZN34_INTERNAL_e48bea6d_4_k_cu_853239114cuda3std3__45__cpo6cbeginE:
	.zero		1
	.type		_ZN34_INTERNAL_e48bea6d_4_k_cu_853239114cuda3std6ranges3__45__cpo6cbeginE,@object
	.size		_ZN34_INTERNAL_e48bea6d_4_k_cu_853239114cuda3std6ranges3__45__cpo6cbeginE,(_ZN34_INTERNAL_e48bea6d_4_k_cu_853239116thrust24THRUST_300001_SM_1000_NS12placeholders2_6E - _ZN34_INTERNAL_e48bea6d_4_k_cu_853239114cuda3std6ranges3__45__cpo6cbeginE)
_ZN34_INTERNAL_e48bea6d_4_k_cu_853239114cuda3std6ranges3__45__cpo6cbeginE:
	.zero		1
	.type		_ZN34_INTERNAL_e48bea6d_4_k_cu_853239116thrust24THRUST_300001_SM_1000_NS12placeholders2_6E,@object
	.size		_ZN34_INTERNAL_e48bea6d_4_k_cu_853239116thrust24THRUST_300001_SM_1000_NS12placeholders2_6E,(_ZN34_INTERNAL_e48bea6d_4_k_cu_853239114cuda3std3__45__cpo7crbeginE - _ZN34_INTERNAL_e48bea6d_4_k_cu_853239116thrust24THRUST_300001_SM_1000_NS12placeholders2_6E)
_ZN34_INTERNAL_e48bea6d_4_k_cu_853239116thrust24THRUST_300001_SM_1000_NS12placeholders2_6E:
	.zero		1
	.type		_ZN34_INTERNAL_e48bea6d_4_k_cu_853239114cuda3std3__45__cpo7crbeginE,@object
	.size		_ZN34_INTERNAL_e48bea6d_4_k_cu_853239114cuda3std3__45__cpo7crbeginE,(_ZN34_INTERNAL_e48bea6d_4_k_cu_853239114cuda3std6ranges3__45__cpo4nextE - _ZN34_INTERNAL_e48bea6d_4_k_cu_853239114cuda3std3__45__cpo7crbeginE)
_ZN34_INTERNAL_e48bea6d_4_k_cu_853239114cuda3std3__45__cpo7crbeginE:
	.zero		1
	.type		_ZN34_INTERNAL_e48bea6d_4_k_cu_853239114cuda3std6ranges3__45__cpo4nextE,@object
	.size		_ZN34_INTERNAL_e48bea6d_4_k_cu_853239114cuda3std6ranges3__45__cpo4nextE,(_ZN34_INTERNAL_e48bea6d_4_k_cu_853239114cuda3std6ranges3__45__cpo4swapE - _ZN34_INTERNAL_e48bea6d_4_k_cu_853239114cuda3std6ranges3__45__cpo4nextE)
_ZN34_INTERNAL_e48bea6d_4_k_cu_853239114cuda3std6ranges3__45__cpo4nextE:
	.zero		1
	.type		_ZN34_INTERNAL_e48bea6d_4_k_cu_853239114cuda3std6ranges3__45__cpo4swapE,@object
	.size		_ZN34_INTERNAL_e48bea6d_4_k_cu_853239114cuda3std6ranges3__45__cpo4swapE,(_ZN34_INTERNAL_e48bea6d_4_k_cu_853239116thrust24THRUST_300001_SM_1000_NS8cuda_cub10par_nosyncE - _ZN34_INTERNAL_e48bea6d_4_k_cu_853239114cuda3std6ranges3__45__cpo4swapE)
_ZN34_INTERNAL_e48bea6d_4_k_cu_853239114cuda3std6ranges3__45__cpo4swapE:
	.zero		1
	.type		_ZN34_INTERNAL_e48bea6d_4_k_cu_853239116thrust24THRUST_300001_SM_1000_NS8cuda_cub10par_nosyncE,@object
	.size		_ZN34_INTERNAL_e48bea6d_4_k_cu_853239116thrust24THRUST_300001_SM_1000_NS8cuda_cub10par_nosyncE,(_ZN34_INTERNAL_e48bea6d_4_k_cu_853239116thrust24THRUST_300001_SM_1000_NS3seqE - _ZN34_INTERNAL_e48bea6d_4_k_cu_853239116thrust24THRUST_300001_SM_1000_NS8cuda_cub10par_nosyncE)
_ZN34_INTERNAL_e48bea6d_4_k_cu_853239116thrust24THRUST_300001_SM_1000_NS8cuda_cub10par_nosyncE:
	.zero		1
	.type		_ZN34_INTERNAL_e48bea6d_4_k_cu_853239116thrust24THRUST_300001_SM_1000_NS3seqE,@object
	.size		_ZN34_INTERNAL_e48bea6d_4_k_cu_853239116thrust24THRUST_300001_SM_1000_NS3seqE,(_ZN34_INTERNAL_e48bea6d_4_k_cu_853239114cuda3std3__420unreachable_sentinelE - _ZN34_INTERNAL_e48bea6d_4_k_cu_853239116thrust24THRUST_300001_SM_1000_NS3seqE)
_ZN34_INTERNAL_e48bea6d_4_k_cu_853239116thrust24THRUST_300001_SM_1000_NS3seqE:
	.zero		1
	.type		_ZN34_INTERNAL_e48bea6d_4_k_cu_853239114cuda3std3__420unreachable_sentinelE,@object
	.size		_ZN34_INTERNAL_e48bea6d_4_k_cu_853239114cuda3std3__420unreachable_sentinelE,(_ZN34_INTERNAL_e48bea6d_4_k_cu_853239114cuda3std6ranges3__45__cpo5ssizeE - _ZN34_INTERNAL_e48bea6d_4_k_cu_853239114cuda3std3__420unreachable_sentinelE)
_ZN34_INTERNAL_e48bea6d_4_k_cu_853239114cuda3std3__420unreachable_sentinelE:
	.zero		1
	.type		_ZN34_INTERNAL_e48bea6d_4_k_cu_853239114cuda3std6ranges3__45__cpo5ssizeE,@object
	.size		_ZN34_INTERNAL_e48bea6d_4_k_cu_853239114cuda3std6ranges3__45__cpo5ssizeE,(_ZN34_INTERNAL_e48bea6d_4_k_cu_853239116thrust24THRUST_300001_SM_1000_NS12placeholders2_3E - _ZN34_INTERNAL_e48bea6d_4_k_cu_853239114cuda3std6ranges3__45__cpo5ssizeE)
_ZN34_INTERNAL_e48bea6d_4_k_cu_853239114cuda3std6ranges3__45__cpo5ssizeE:
	.zero		1
	.type		_ZN34_INTERNAL_e48bea6d_4_k_cu_853239116thrust24THRUST_300001_SM_1000_NS12placeholders2_3E,@object
	.size		_ZN34_INTERNAL_e48bea6d_4_k_cu_853239116thrust24THRUST_300001_SM_1000_NS12placeholders2_3E,(_ZN34_INTERNAL_e48bea6d_4_k_cu_853239114cuda3std3__45__cpo4cendE - _ZN34_INTERNAL_e48bea6d_4_k_cu_853239116thrust24THRUST_300001_SM_1000_NS12placeholders2_3E)
_ZN34_INTERNAL_e48bea6d_4_k_cu_853239116thrust24THRUST_300001_SM_1000_NS12placeholders2_3E:
	.zero		1
	.type		_ZN34_INTERNAL_e48bea6d_4_k_cu_853239114cuda3std3__45__cpo4cendE,@object
	.size		_ZN34_INTERNAL_e48bea6d_4_k_cu_853239114cuda3std3__45__cpo4cendE,(_ZN34_INTERNAL_e48bea6d_4_k_cu_853239114cuda3std6ranges3__45__cpo4cendE - _ZN34_INTERNAL_e48bea6d_4_k_cu_853239114cuda3std3__45__cpo4cendE)
_ZN34_INTERNAL_e48bea6d_4_k_cu_853239114cuda3std3__45__cpo4cendE:
	.zero		1
	.type		_ZN34_INTERNAL_e48bea6d_4_k_cu_853239114cuda3std6ranges3__45__cpo4cendE,@object
	.size		_ZN34_INTERNAL_e48bea6d_4_k_cu_853239114cuda3std6ranges3__45__cpo4cendE,(_ZN34_INTERNAL_e48bea6d_4_k_cu_853239116thrust24THRUST_300001_SM_1000_NS12placeholders2_7E - _ZN34_INTERNAL_e48bea6d_4_k_cu_853239114cuda3std6ranges3__45__cpo4cendE)
_ZN34_INTERNAL_e48bea6d_4_k_cu_853239114cuda3std6ranges3__45__cpo4cendE:
	.zero		1
	.type		_ZN34_INTERNAL_e48bea6d_4_k_cu_853239116thrust24THRUST_300001_SM_1000_NS12placeholders2_7E,@object
	.size		_ZN34_INTERNAL_e48bea6d_4_k_cu_853239116thrust24THRUST_300001_SM_1000_NS12placeholders2_7E,(_ZN34_INTERNAL_e48bea6d_4_k_cu_853239114cuda3std3__45__cpo5crendE - _ZN34_INTERNAL_e48bea6d_4_k_cu_853239116thrust24THRUST_300001_SM_1000_NS12placeholders2_7E)
_ZN34_INTERNAL_e48bea6d_4_k_cu_853239116thrust24THRUST_300001_SM_1000_NS12placeholders2_7E:
	.zero		1
	.type		_ZN34_INTERNAL_e48bea6d_4_k_cu_853239114cuda3std3__45__cpo5crendE,@object
	.size		_ZN34_INTERNAL_e48bea6d_4_k_cu_853239114cuda3std3__45__cpo5crendE,(_ZN34_INTERNAL_e48bea6d_4_k_cu_853239114cuda3std6ranges3__45__cpo4prevE - _ZN34_INTERNAL_e48bea6d_4_k_cu_853239114cuda3std3__45__cpo5crendE)
_ZN34_INTERNAL_e48bea6d_4_k_cu_853239114cuda3std3__45__cpo5crendE:
	.zero		1
	.type		_ZN34_INTERNAL_e48bea6d_4_k_cu_853239114cuda3std6ranges3__45__cpo4prevE,@object
	.size		_ZN34_INTERNAL_e48bea6d_4_k_cu_853239114cuda3std6ranges3__45__cpo4prevE,(_ZN34_INTERNAL_e48bea6d_4_k_cu_853239114cuda3std6ranges3__45__cpo9iter_moveE - _ZN34_INTERNAL_e48bea6d_4_k_cu_853239114cuda3std6ranges3__45__cpo4prevE)
_ZN34_INTERNAL_e48bea6d_4_k_cu_853239114cuda3std6ranges3__45__cpo4prevE:
	.zero		1
	.type		_ZN34_INTERNAL_e48bea6d_4_k_cu_853239114cuda3std6ranges3__45__cpo9iter_moveE,@object
	.size		_ZN34_INTERNAL_e48bea6d_4_k_cu_853239114cuda3std6ranges3__45__cpo9iter_moveE,(_ZN34_INTERNAL_e48bea6d_4_k_cu_853239116thrust24THRUST_300001_SM_1000_NS6system6detail10sequential3seqE - _ZN34_INTERNAL_e48bea6d_4_k_cu_853239114cuda3std6ranges3__45__cpo9iter_moveE)
_ZN34_INTERNAL_e48bea6d_4_k_cu_853239114cuda3std6ranges3__45__cpo9iter_moveE:
	.zero		1
	.type		_ZN34_INTERNAL_e48bea6d_4_k_cu_853239116thrust24THRUST_300001_SM_1000_NS6system6detail10sequential3seqE,@object
	.size		_ZN34_INTERNAL_e48bea6d_4_k_cu_853239116thrust24THRUST_300001_SM_1000_NS6system6detail10sequential3seqE,(_ZN34_INTERNAL_e48bea6d_4_k_cu_853239116thrust24THRUST_300001_SM_1000_NS12placeholders2_9E - _ZN34_INTERNAL_e48bea6d_4_k_cu_853239116thrust24THRUST_300001_SM_1000_NS6system6detail10sequential3seqE)
_ZN34_INTERNAL_e48bea6d_4_k_cu_853239116thrust24THRUST_300001_SM_1000_NS6system6detail10sequential3seqE:
	.zero		1
	.type		_ZN34_INTERNAL_e48bea6d_4_k_cu_853239116thrust24THRUST_300001_SM_1000_NS12placeholders2_9E,@object
	.size		_ZN34_INTERNAL_e48bea6d_4_k_cu_853239116thrust24THRUST_300001_SM_1000_NS12placeholders2_9E,(_ZN34_INTERNAL_e48bea6d_4_k_cu_853239114cuda3std3__419piecewise_constructE - _ZN34_INTERNAL_e48bea6d_4_k_cu_853239116thrust24THRUST_300001_SM_1000_NS12placeholders2_9E)
_ZN34_INTERNAL_e48bea6d_4_k_cu_853239116thrust24THRUST_300001_SM_1000_NS12placeholders2_9E:
	.zero		1
	.type		_ZN34_INTERNAL_e48bea6d_4_k_cu_853239114cuda3std3__419piecewise_constructE,@object
	.size		_ZN34_INTERNAL_e48bea6d_4_k_cu_853239114cuda3std3__419piecewise_constructE,(_ZN34_INTERNAL_e48bea6d_4_k_cu_853239114cuda3std6ranges3__45__cpo5cdataE - _ZN34_INTERNAL_e48bea6d_4_k_cu_853239114cuda3std3__419piecewise_constructE)
_ZN34_INTERNAL_e48bea6d_4_k_cu_853239114cuda3std3__419piecewise_constructE:
	.zero		1
	.type		_ZN34_INTERNAL_e48bea6d_4_k_cu_853239114cuda3std6ranges3__45__cpo5cdataE,@object
	.size		_ZN34_INTERNAL_e48bea6d_4_k_cu_853239114cuda3std6ranges3__45__cpo5cdataE,(_ZN34_INTERNAL_e48bea6d_4_k_cu_853239116thrust24THRUST_300001_SM_1000_NS12placeholders2_1E - _ZN34_INTERNAL_e48bea6d_4_k_cu_853239114cuda3std6ranges3__45__cpo5cdataE)
_ZN34_INTERNAL_e48bea6d_4_k_cu_853239114cuda3std6ranges3__45__cpo5cdataE:
	.zero		1
	.type		_ZN34_INTERNAL_e48bea6d_4_k_cu_853239116thrust24THRUST_300001_SM_1000_NS12placeholders2_1E,@object
	.size		_ZN34_INTERNAL_e48bea6d_4_k_cu_853239116thrust24THRUST_300001_SM_1000_NS12placeholders2_1E,(_ZN34_INTERNAL_e48bea6d_4_k_cu_853239114cuda3std3__45__cpo3endE - _ZN34_INTERNAL_e48bea6d_4_k_cu_853239116thrust24THRUST_300001_SM_1000_NS12placeholders2_1E)
_ZN34_INTERNAL_e48bea6d_4_k_cu_853239116thrust24THRUST_300001_SM_1000_NS12placeholders2_1E:
	.zero		1
	.type		_ZN34_INTERNAL_e48bea6d_4_k_cu_853239114cuda3std3__45__cpo3endE,@object
	.size		_ZN34_INTERNAL_e48bea6d_4_k_cu_853239114cuda3std3__45__cpo3endE,(_ZN34_INTERNAL_e48bea6d_4_k_cu_853239114cuda3std6ranges3__45__cpo3endE - _ZN34_INTERNAL_e48bea6d_4_k_cu_853239114cuda3std3__45__cpo3endE)
_ZN34_INTERNAL_e48bea6d_4_k_cu_853239114cuda3std3__45__cpo3endE:
	.zero		1
	.type		_ZN34_INTERNAL_e48bea6d_4_k_cu_853239114cuda3std6ranges3__45__cpo3endE,@object
	.size		_ZN34_INTERNAL_e48bea6d_4_k_cu_853239114cuda3std6ranges3__45__cpo3endE,(_ZN34_INTERNAL_e48bea6d_4_k_cu_853239116thrust24THRUST_300001_SM_1000_NS12placeholders2_5E - _ZN34_INTERNAL_e48bea6d_4_k_cu_853239114cuda3std6ranges3__45__cpo3endE)
_ZN34_INTERNAL_e48bea6d_4_k_cu_853239114cuda3std6ranges3__45__cpo3endE:
	.zero		1
	.type		_ZN34_INTERNAL_e48bea6d_4_k_cu_853239116thrust24THRUST_300001_SM_1000_NS12placeholders2_5E,@object
	.size		_ZN34_INTERNAL_e48bea6d_4_k_cu_853239116thrust24THRUST_300001_SM_1000_NS12placeholders2_5E,(_ZN34_INTERNAL_e48bea6d_4_k_cu_853239114cuda3std3__45__cpo4rendE - _ZN34_INTERNAL_e48bea6d_4_k_cu_853239116thrust24THRUST_300001_SM_1000_NS12placeholders2_5E)
_ZN34_INTERNAL_e48bea6d_4_k_cu_853239116thrust24THRUST_300001_SM_1000_NS12placeholders2_5E:
	.zero		1
	.type		_ZN34_INTERNAL_e48bea6d_4_k_cu_853239114cuda3std3__45__cpo4rendE,@object
	.size		_ZN34_INTERNAL_e48bea6d_4_k_cu_853239114cuda3std3__45__cpo4rendE,(_ZN34_INTERNAL_e48bea6d_4_k_cu_853239114cuda3std6ranges3__45__cpo9iter_swapE - _ZN34_INTERNAL_e48bea6d_4_k_cu_853239114cuda3std3__45__cpo4rendE)
_ZN34_INTERNAL_e48bea6d_4_k_cu_853239114cuda3std3__45__cpo4rendE:
	.zero		1
	.type		_ZN34_INTERNAL_e48bea6d_4_k_cu_853239114cuda3std6ranges3__45__cpo9iter_swapE,@object
	.size		_ZN34_INTERNAL_e48bea6d_4_k_cu_853239114cuda3std6ranges3__45__cpo9iter_swapE,(_ZN34_INTERNAL_e48bea6d_4_k_cu_853239114cuda3std3__48unexpectE - _ZN34_INTERNAL_e48bea6d_4_k_cu_853239114cuda3std6ranges3__45__cpo9iter_swapE)
_ZN34_INTERNAL_e48bea6d_4_k_cu_853239114cuda3std6ranges3__45__cpo9iter_swapE:
	.zero		1
	.type		_ZN34_INTERNAL_e48bea6d_4_k_cu_853239114cuda3std3__48unexpectE,@object
	.size		_ZN34_INTERNAL_e48bea6d_4_k_cu_853239114cuda3std3__48unexpectE,(_ZN34_INTERNAL_e48bea6d_4_k_cu_853239116thrust24THRUST_300001_SM_1000_NS8cuda_cub3parE - _ZN34_INTERNAL_e48bea6d_4_k_cu_853239114cuda3std3__48unexpectE)
_ZN34_INTERNAL_e48bea6d_4_k_cu_853239114cuda3std3__48unexpectE:
	.zero		1
	.type		_ZN34_INTERNAL_e48bea6d_4_k_cu_853239116thrust24THRUST_300001_SM_1000_NS8cuda_cub3parE,@object
	.size		_ZN34_INTERNAL_e48bea6d_4_k_cu_853239116thrust24THRUST_300001_SM_1000_NS8cuda_cub3parE,(.L_29 - _ZN34_INTERNAL_e48bea6d_4_k_cu_853239116thrust24THRUST_300001_SM_1000_NS8cuda_cub3parE)
_ZN34_INTERNAL_e48bea6d_4_k_cu_853239116thrust24THRUST_300001_SM_1000_NS8cuda_cub3parE:
	.zero		1
.L_29:


//--------------------- .nv.shared._ZN3cub18CUB_300001_SM_10006detail6reduce18DeviceReduceKernelINS2_10policy_hubIfyN4cuda3__47maximumIfEEE10Policy1000EPfyS8_fNS5_3std3__410__identityEEEvT0_PT3_T1_NS0_13GridEvenShareISI_EET2_T4_ --------------------------
	.section	.nv.shared._ZN3cub18CUB_300001_SM_10006detail6reduce18DeviceReduceKernelINS2_10policy_hubIfyN4cuda3__47maximumIfEEE10Policy1000EPfyS8_fNS5_3std3__410__identityEEEvT0_PT3_T1_NS0_13GridEvenShareISI_EET2_T4_,"aw",@nobits
	.sectionflags	@""
	.align	4
.nv.shared._ZN3cub18CUB_300001_SM_10006detail6reduce18DeviceReduceKernelINS2_10policy_hubIfyN4cuda3__47maximumIfEEE10Policy1000EPfyS8_fNS5_3std3__410__identityEEEvT0_PT3_T1_NS0_13GridEvenShareISI_EET2_T4_:
	.zero		1068


//--------------------- .nv.shared._ZN3cub18CUB_300001_SM_10006detail6reduce28DeviceReduceSingleTileKernelINS2_10policy_hubIfyN4cuda3__47maximumIfEEE10Policy1000EPfSB_yS8_ffNS5_3std3__410__identityEEEvT0_T1_T2_T3_T4_T6_ --------------------------
	.section	.nv.shared._ZN3cub18CUB_300001_SM_10006detail6reduce28DeviceReduceSingleTileKernelINS2_10policy_hubIfyN4cuda3__47maximumIfEEE10Policy1000EPfSB_yS8_ffNS5_3std3__410__identityEEEvT0_T1_T2_T3_T4_T6_,"aw",@nobits
	.sectionflags	@""
	.align	4
.nv.shared._ZN3cub18CUB_300001_SM_10006detail6reduce28DeviceReduceSingleTileKernelINS2_10policy_hubIfyN4cuda3__47maximumIfEEE10Policy1000EPfSB_yS8_ffNS5_3std3__410__identityEEEvT0_T1_T2_T3_T4_T6_:
	.zero		1068


//--------------------- .nv.shared._ZN3cub18CUB_300001_SM_10006detail6reduce28DeviceReduceSingleTileKernelINS2_10policy_hubIfjN4cuda3__47maximumIfEEE10Policy1000EPfSB_iS8_ffNS5_3std3__410__identityEEEvT0_T1_T2_T3_T4_T6_ --------------------------
	.section	.nv.shared._ZN3cub18CUB_300001_SM_10006detail6reduce28DeviceReduceSingleTileKernelINS2_10policy_hubIfjN4cuda3__47maximumIfEEE10Policy1000EPfSB_iS8_ffNS5_3std3__410__identityEEEvT0_T1_T2_T3_T4_T6_,"aw",@nobits
	.sectionflags	@""
	.align	4
.nv.shared._ZN3cub18CUB_300001_SM_10006detail6reduce28DeviceReduceSingleTileKernelINS2_10policy_hubIfjN4cuda3__47maximumIfEEE10Policy1000EPfSB_iS8_ffNS5_3std3__410__identityEEEvT0_T1_T2_T3_T4_T6_:
	.zero		1068


//--------------------- .nv.shared._ZN3cub18CUB_300001_SM_10006detail6reduce18DeviceReduceKernelINS2_10policy_hubIfjN4cuda3__47maximumIfEEE10Policy1000EPfjS8_fNS5_3std3__410__identityEEEvT0_PT3_T1_NS0_13GridEvenShareISI_EET2_T4_ --------------------------
	.section	.nv.shared._ZN3cub18CUB_300001_SM_10006detail6reduce18DeviceReduceKernelINS2_10policy_hubIfjN4cuda3__47maximumIfEEE10Policy1000EPfjS8_fNS5_3std3__410__identityEEEvT0_PT3_T1_NS0_13GridEvenShareISI_EET2_T4_,"aw",@nobits
	.sectionflags	@""
	.align	4
.nv.shared._ZN3cub18CUB_300001_SM_10006detail6reduce18DeviceReduceKernelINS2_10policy_hubIfjN4cuda3__47maximumIfEEE10Policy1000EPfjS8_fNS5_3std3__410__identityEEEvT0_PT3_T1_NS0_13GridEvenShareISI_EET2_T4_:
	.zero		1068


//--------------------- .nv.shared._ZN3cub18CUB_300001_SM_10006detail6reduce28DeviceReduceSingleTileKernelINS2_10policy_hubIfjN4cuda3__47maximumIfEEE10Policy1000EPfSB_jS8_ffNS5_3std3__410__identityEEEvT0_T1_T2_T3_T4_T6_ --------------------------
	.section	.nv.shared._ZN3cub18CUB_300001_SM_10006detail6reduce28DeviceReduceSingleTileKernelINS2_10policy_hubIfjN4cuda3__47maximumIfEEE10Policy1000EPfSB_jS8_ffNS5_3std3__410__identityEEEvT0_T1_T2_T3_T4_T6_,"aw",@nobits
	.sectionflags	@""
	.align	4
.nv.shared._ZN3cub18CUB_300001_SM_10006detail6reduce28DeviceReduceSingleTileKernelINS2_10policy_hubIfjN4cuda3__47maximumIfEEE10Policy1000EPfSB_jS8_ffNS5_3std3__410__identityEEEvT0_T1_T2_T3_T4_T6_:
	.zero		1068


//--------------------- .nv.shared._ZN3cub18CUB_300001_SM_10006detail6reduce28DeviceReduceSingleTileKernelINS2_10policy_hubIfyN4cuda3__47minimumIfEEE10Policy1000EPfSB_iS8_ffNS5_3std3__410__identityEEEvT0_T1_T2_T3_T4_T6_ --------------------------
	.section	.nv.shared._ZN3cub18CUB_300001_SM_10006detail6reduce28DeviceReduceSingleTileKernelINS2_10policy_hubIfyN4cuda3__47minimumIfEEE10Policy1000EPfSB_iS8_ffNS5_3std3__410__identityEEEvT0_T1_T2_T3_T4_T6_,"aw",@nobits
	.sectionflags	@""
	.align	4
.nv.shared._ZN3cub18CUB_300001_SM_10006detail6reduce28DeviceReduceSingleTileKernelINS2_10policy_hubIfyN4cuda3__47minimumIfEEE10Policy1000EPfSB_iS8_ffNS5_3std3__410__identityEEEvT0_T1_T2_T3_T4_T6_:
	.zero		1068


//--------------------- .nv.shared._ZN3cub18CUB_300001_SM_10006detail6reduce18DeviceReduceKernelINS2_10policy_hubIfyN4cuda3__47minimumIfEEE10Policy1000EPfyS8_fNS5_3std3__410__identityEEEvT0_PT3_T1_NS0_13GridEvenShareISI_EET2_T4_ --------------------------
	.section	.nv.shared._ZN3cub18CUB_300001_SM_10006detail6reduce18DeviceReduceKernelINS2_10policy_hubIfyN4cuda3__47minimumIfEEE10Policy1000EPfyS8_fNS5_3std3__410__identityEEEvT0_PT3_T1_NS0_13GridEvenShareISI_EET2_T4_,"aw",@nobits
	.sectionflags	@""
	.align	4
.nv.shared._ZN3cub18CUB_300001_SM_10006detail6reduce18DeviceReduceKernelINS2_10policy_hubIfyN4cuda3__47minimumIfEEE10Policy1000EPfyS8_fNS5_3std3__410__identityEEEvT0_PT3_T1_NS0_13GridEvenShareISI_EET2_T4_:
	.zero		1068


//--------------------- .nv.shared._ZN3cub18CUB_300001_SM_10006detail6reduce28DeviceReduceSingleTileKernelINS2_10policy_hubIfyN4cuda3__47minimumIfEEE10Policy1000EPfSB_yS8_ffNS5_3std3__410__identityEEEvT0_T1_T2_T3_T4_T6_ --------------------------
	.section	.nv.shared._ZN3cub18CUB_300001_SM_10006detail6reduce28DeviceReduceSingleTileKernelINS2_10policy_hubIfyN4cuda3__47minimumIfEEE10Policy1000EPfSB_yS8_ffNS5_3std3__410__identityEEEvT0_T1_T2_T3_T4_T6_,"aw",@nobits
	.sectionflags	@""
	.align	4
.nv.shared._ZN3cub18CUB_300001_SM_10006detail6reduce28DeviceReduceSingleTileKernelINS2_10policy_hubIfyN4cuda3__47minimumIfEEE10Policy1000EPfSB_yS8_ffNS5_3std3__410__identityEEEvT0_T1_T2_T3_T4_T6_:
	.zero		1068


//--------------------- .nv.shared._ZN3cub18CUB_300001_SM_10006detail6reduce28DeviceReduceSingleTileKernelINS2_10policy_hubIfjN4cuda3__47minimumIfEEE10Policy1000EPfSB_iS8_ffNS5_3std3__410__identityEEEvT0_T1_T2_T3_T4_T6_ --------------------------
	.section	.nv.shared._ZN3cub18CUB_300001_SM_10006detail6reduce28DeviceReduceSingleTileKernelINS2_10policy_hubIfjN4cuda3__47minimumIfEEE10Policy1000EPfSB_iS8_ffNS5_3std3__410__identityEEEvT0_T1_T2_T3_T4_T6_,"aw",@nobits
	.sectionflags	@""
	.align	4
.nv.shared._ZN3cub18CUB_300001_SM_10006detail6reduce28DeviceReduceSingleTileKernelINS2_10policy_hubIfjN4cuda3__47minimumIfEEE10Policy1000EPfSB_iS8_ffNS5_3std3__410__identityEEEvT0_T1_T2_T3_T4_T6_:
	.zero		1068


//--------------------- .nv.shared._ZN3cub18CUB_300001_SM_10006detail6reduce18DeviceReduceKernelINS2_10policy_hubIfjN4cuda3__47minimumIfEEE10Policy1000EPfjS8_fNS5_3std3__410__identityEEEvT0_PT3_T1_NS0_13GridEvenShareISI_EET2_T4_ --------------------------
	.section	.nv.shared._ZN3cub18CUB_300001_SM_10006detail6reduce18DeviceReduceKernelINS2_10policy_hubIfjN4cuda3__47minimumIfEEE10Policy1000EPfjS8_fNS5_3std3__410__identityEEEvT0_PT3_T1_NS0_13GridEvenShareISI_EET2_T4_,"aw",@nobits
	.sectionflags	@""
	.align	4
.nv.shared._ZN3cub18CUB_300001_SM_10006detail6reduce18DeviceReduceKernelINS2_10policy_hubIfjN4cuda3__47minimumIfEEE10Policy1000EPfjS8_fNS5_3std3__410__identityEEEvT0_PT3_T1_NS0_13GridEvenShareISI_EET2_T4_:
	.zero		1068


//--------------------- .nv.shared._ZN3cub18CUB_300001_SM_10006detail6reduce28DeviceReduceSingleTileKernelINS2_10policy_hubIfjN4cuda3__47minimumIfEEE10Policy1000EPfSB_jS8_ffNS5_3std3__410__identityEEEvT0_T1_T2_T3_T4_T6_ --------------------------
	.section	.nv.shared._ZN3cub18CUB_300001_SM_10006detail6reduce28DeviceReduceSingleTileKernelINS2_10policy_hubIfjN4cuda3__47minimumIfEEE10Policy1000EPfSB_jS8_ffNS5_3std3__410__identityEEEvT0_T1_T2_T3_T4_T6_,"aw",@nobits
	.sectionflags	@""
	.align	4
.nv.shared._ZN3cub18CUB_300001_SM_10006detail6reduce28DeviceReduceSingleTileKernelINS2_10policy_hubIfjN4cuda3__47minimumIfEEE10Policy1000EPfSB_jS8_ffNS5_3std3__410__identityEEEvT0_T1_T2_T3_T4_T6_:
	.zero		1068


//--------------------- .nv.constant0._ZN3cub18CUB_300001_SM_10006detail6reduce28DeviceReduceSingleTileKernelINS2_10policy_hubIfyN4cuda3__47maximumIfEEE10Policy1000EPfSB_iS8_ffNS5_3std3__410__identityEEEvT0_T1_T2_T3_T4_T6_ --------------------------
	.section	.nv.constant0._ZN3cub18CUB_300001_SM_10006detail6reduce28DeviceReduceSingleTileKernelINS2_10policy_hubIfyN4cuda3__47maximumIfEEE10Policy1000EPfSB_iS8_ffNS5_3std3__410__identityEEEvT0_T1_T2_T3_T4_T6_,"a",@progbits
	.sectionflags	@""
	.align	4
.nv.constant0._ZN3cub18CUB_300001_SM_10006detail6reduce28DeviceReduceSingleTileKernelINS2_10policy_hubIfyN4cuda3__47maximumIfEEE10Policy1000EPfSB_iS8_ffNS5_3std3__410__identityEEEvT0_T1_T2_T3_T4_T6_:
	.zero		925


//--------------------- .nv.constant0._ZN3cub18CUB_300001_SM_10006detail6reduce18DeviceReduceKernelINS2_10policy_hubIfyN4cuda3__47maximumIfEEE10Policy1000EPfyS8_fNS5_3std3__410__identityEEEvT0_PT3_T1_NS0_13GridEvenShareISI_EET2_T4_ --------------------------
	.section	.nv.constant0._ZN3cub18CUB_300001_SM_10006detail6reduce18DeviceReduceKernelINS2_10policy_hubIfyN4cuda3__47maximumIfEEE10Policy1000EPfyS8_fNS5_3std3__410__identityEEEvT0_PT3_T1_NS0_13GridEvenShareISI_EET2_T4_,"a",@progbits
	.sectionflags	@""
	.align	4
.nv.constant0._ZN3cub18CUB_300001_SM_10006detail6reduce18DeviceReduceKernelINS2_10policy_hubIfyN4cuda3__47maximumIfEEE10Policy1000EPfyS8_fNS5_3std3__410__identityEEEvT0_PT3_T1_NS0_13GridEvenShareISI_EET2_T4_:
	.zero		994


//--------------------- .nv.constant0._ZN3cub18CUB_300001_SM_10006detail6reduce28DeviceReduceSingleTileKernelINS2_10policy_hubIfyN4cuda3__47maximumIfEEE10Policy1000EPfSB_yS8_ffNS5_3std3__410__identityEEEvT0_T1_T2_T3_T4_T6_ --------------------------
	.section	.nv.constant0._ZN3cub18CUB_300001_SM_10006detail6reduce28DeviceReduceSingleTileKernelINS2_10policy_hubIfyN4cuda3__47maximumIfEEE10Policy1000EPfSB_yS8_ffNS5_3std3__410__identityEEEvT0_T1_T2_T3_T4_T6_,"a",@progbits
	.sectionflags	@""
	.align	4
.nv.constant0._ZN3cub18CUB_300001_SM_10006detail6reduce28DeviceReduceSingleTileKernelINS2_10policy_hubIfyN4cuda3__47maximumIfEEE10Policy1000EPfSB_yS8_ffNS5_3std3__410__identityEEEvT0_T1_T2_T3_T4_T6_:
	.zero		929


//--------------------- .nv.constant0._ZN3cub18CUB_300001_SM_10006detail6reduce28DeviceReduceSingleTileKernelINS2_10policy_hubIfjN4cuda3__47maximumIfEEE10Policy1000EPfSB_iS8_ffNS5_3std3__410__identityEEEvT0_T1_T2_T3_T4_T6_ --------------------------
	.section	.nv.constant0._ZN3cub18CUB_300001_SM_10006detail6reduce28DeviceReduceSingleTileKernelINS2_10policy_hubIfjN4cuda3__47maximumIfEEE10Policy1000EPfSB_iS8_ffNS5_3std3__410__identityEEEvT0_T1_T2_T3_T4_T6_,"a",@progbits
	.sectionflags	@""
	.align	4
.nv.constant0._ZN3cub18CUB_300001_SM_10006detail6reduce28DeviceReduceSingleTileKernelINS2_10policy_hubIfjN4cuda3__47maximumIfEEE10Policy1000EPfSB_iS8_ffNS5_3std3__410__identityEEEvT0_T1_T2_T3_T4_T6_:
	.zero		925


//--------------------- .nv.constant0._ZN3cub18CUB_300001_SM_10006detail6reduce18DeviceReduceKernelINS2_10policy_hubIfjN4cuda3__47maximumIfEEE10Policy1000EPfjS8_fNS5_3std3__410__identityEEEvT0_PT3_T1_NS0_13GridEvenShareISI_EET2_T4_ --------------------------
	.section	.nv.constant0._ZN3cub18CUB_300001_SM_10006detail6reduce18DeviceReduceKernelINS2_10policy_hubIfjN4cuda3__47maximumIfEEE10Policy1000EPfjS8_fNS5_3std3__410__identityEEEvT0_PT3_T1_NS0_13GridEvenShareISI_EET2_T4_,"a",@progbits
	.sectionflags	@""
	.align	4
.nv.constant0._ZN3cub18CUB_300001_SM_10006detail6reduce18DeviceReduceKernelINS2_10policy_hubIfjN4cuda3__47maximumIfEEE10Policy1000EPfjS8_fNS5_3std3__410__identityEEEvT0_PT3_T1_NS0_13GridEvenShareISI_EET2_T4_:
	.zero		958


//--------------------- .nv.constant0._ZN3cub18CUB_300001_SM_10006detail6reduce28DeviceReduceSingleTileKernelINS2_10policy_hubIfjN4cuda3__47maximumIfEEE10Policy1000EPfSB_jS8_ffNS5_3std3__410__identityEEEvT0_T1_T2_T3_T4_T6_ --------------------------
	.section	.nv.constant0._ZN3cub18CUB_300001_SM_10006detail6reduce28DeviceReduceSingleTileKernelINS2_10policy_hubIfjN4cuda3__47maximumIfEEE10Policy1000EPfSB_jS8_ffNS5_3std3__410__identityEEEvT0_T1_T2_T3_T4_T6_,"a",@progbits
	.sectionflags	@""
	.align	4
.nv.constant0._ZN3cub18CUB_300001_SM_10006detail6reduce28DeviceReduceSingleTileKernelINS2_10policy_hubIfjN4cuda3__47maximumIfEEE10Policy1000EPfSB_jS8_ffNS5_3std3__410__identityEEEvT0_T1_T2_T3_T4_T6_:
	.zero		925


//--------------------- .nv.constant0._ZN3cub18CUB_300001_SM_10006detail6reduce28DeviceReduceSingleTileKernelINS2_10policy_hubIfyN4cuda3__47minimumIfEEE10Policy1000EPfSB_iS8_ffNS5_3std3__410__identityEEEvT0_T1_T2_T3_T4_T6_ --------------------------
	.section	.nv.constant0._ZN3cub18CUB_300001_SM_10006detail6reduce28DeviceReduceSingleTileKernelINS2_10policy_hubIfyN4cuda3__47minimumIfEEE10Policy1000EPfSB_iS8_ffNS5_3std3__410__identityEEEvT0_T1_T2_T3_T4_T6_,"a",@progbits
	.sectionflags	@""
	.align	4
.nv.constant0._ZN3cub18CUB_300001_SM_10006detail6reduce28DeviceReduceSingleTileKernelINS2_10policy_hubIfyN4cuda3__47minimumIfEEE10Policy1000EPfSB_iS8_ffNS5_3std3__410__identityEEEvT0_T1_T2_T3_T4_T6_:
	.zero		925


//--------------------- .nv.constant0._ZN3cub18CUB_300001_SM_10006detail6reduce18DeviceReduceKernelINS2_10policy_hubIfyN4cuda3__47minimumIfEEE10Policy1000EPfyS8_fNS5_3std3__410__identityEEEvT0_PT3_T1_NS0_13GridEvenShareISI_EET2_T4_ --------------------------
	.section	.nv.constant0._ZN3cub18CUB_300001_SM_10006detail6reduce18DeviceReduceKernelINS2_10policy_hubIfyN4cuda3__47minimumIfEEE10Policy1000EPfyS8_fNS5_3std3__410__identityEEEvT0_PT3_T1_NS0_13GridEvenShareISI_EET2_T4_,"a",@progbits
	.sectionflags	@""
	.align	4
.nv.constant0._ZN3cub18CUB_300001_SM_10006detail6reduce18DeviceReduceKernelINS2_10policy_hubIfyN4cuda3__47minimumIfEEE10Policy1000EPfyS8_fNS5_3std3__410__identityEEEvT0_PT3_T1_NS0_13GridEvenShareISI_EET2_T4_:
	.zero		994


//--------------------- .nv.constant0._ZN3cub18CUB_300001_SM_10006detail6reduce28DeviceReduceSingleTileKernelINS2_10policy_hubIfyN4cuda3__47minimumIfEEE10Policy1000EPfSB_yS8_ffNS5_3std3__410__identityEEEvT0_T1_T2_T3_T4_T6_ --------------------------
	.section	.nv.constant0._ZN3cub18CUB_300001_SM_10006detail6reduce28DeviceReduceSingleTileKernelINS2_10policy_hubIfyN4cuda3__47minimumIfEEE10Policy1000EPfSB_yS8_ffNS5_3std3__410__identityEEEvT0_T1_T2_T3_T4_T6_,"a",@progbits
	.sectionflags	@""
	.align	4
.nv.constant0._ZN3cub18CUB_300001_SM_10006detail6reduce28DeviceReduceSingleTileKernelINS2_10policy_hubIfyN4cuda3__47minimumIfEEE10Policy1000EPfSB_yS8_ffNS5_3std3__410__identityEEEvT0_T1_T2_T3_T4_T6_:
	.zero		929


//--------------------- .nv.constant0._ZN3cub18CUB_300001_SM_10006detail6reduce28DeviceReduceSingleTileKernelINS2_10policy_hubIfjN4cuda3__47minimumIfEEE10Policy1000EPfSB_iS8_ffNS5_3std3__410__identityEEEvT0_T1_T2_T3_T4_T6_ --------------------------
	.section	.nv.constant0._ZN3cub18CUB_300001_SM_10006detail6reduce28DeviceReduceSingleTileKernelINS2_10policy_hubIfjN4cuda3__47minimumIfEEE10Policy1000EPfSB_iS8_ffNS5_3std3__410__identityEEEvT0_T1_T2_T3_T4_T6_,"a",@progbits
	.sectionflags	@""
	.align	4
.nv.constant0._ZN3cub18CUB_300001_SM_10006detail6reduce28DeviceReduceSingleTileKernelINS2_10policy_hubIfjN4cuda3__47minimumIfEEE10Policy1000EPfSB_iS8_ffNS5_3std3__410__identityEEEvT0_T1_T2_T3_T4_T6_:
	.zero		925


//--------------------- .nv.constant0._ZN3cub18CUB_300001_SM_10006detail6reduce18DeviceReduceKernelINS2_10policy_hubIfjN4cuda3__47minimumIfEEE10Policy1000EPfjS8_fNS5_3std3__410__identityEEEvT0_PT3_T1_NS0_13GridEvenShareISI_EET2_T4_ --------------------------
	.section	.nv.constant0._ZN3cub18CUB_300001_SM_10006detail6reduce18DeviceReduceKernelINS2_10policy_hubIfjN4cuda3__47minimumIfEEE10Policy1000EPfjS8_fNS5_3std3__410__identityEEEvT0_PT3_T1_NS0_13GridEvenShareISI_EET2_T4_,"a",@progbits
	.sectionflags	@""
	.align	4
.nv.constant0._ZN3cub18CUB_300001_SM_10006detail6reduce18DeviceReduceKernelINS2_10policy_hubIfjN4cuda3__47minimumIfEEE10Policy1000EPfjS8_fNS5_3std3__410__identityEEEvT0_PT3_T1_NS0_13GridEvenShareISI_EET2_T4_:
	.zero		958


//--------------------- .nv.constant0._ZN3cub18CUB_300001_SM_10006detail6reduce28DeviceReduceSingleTileKernelINS2_10policy_hubIfjN4cuda3__47minimumIfEEE10Policy1000EPfSB_jS8_ffNS5_3std3__410__identityEEEvT0_T1_T2_T3_T4_T6_ --------------------------
	.section	.nv.constant0._ZN3cub18CUB_300001_SM_10006detail6reduce28DeviceReduceSingleTileKernelINS2_10policy_hubIfjN4cuda3__47minimumIfEEE10Policy1000EPfSB_jS8_ffNS5_3std3__410__identityEEEvT0_T1_T2_T3_T4_T6_,"a",@progbits
	.sectionflags	@""
	.align	4
.nv.constant0._ZN3cub18CUB_300001_SM_10006detail6reduce28DeviceReduceSingleTileKernelINS2_10policy_hubIfjN4cuda3__47minimumIfEEE10Policy1000EPfSB_jS8_ffNS5_3std3__410__identityEEEvT0_T1_T2_T3_T4_T6_:
	.zero		925


//--------------------- .nv.constant0._ZN3cub18CUB_300001_SM_10006detail11EmptyKernelIvEEvv --------------------------
	.section	.nv.constant0._ZN3cub18CUB_300001_SM_10006detail11EmptyKernelIvEEvv,"a",@progbits
	.sectionflags	@""
	.align	4
.nv.constant0._ZN3cub18CUB_300001_SM_10006detail11EmptyKernelIvEEvv:
	.zero		896


//--------------------- .nv.constant0._Z14produce_outputPfS_S_S_S_S_ffi --------------------------
	.section	.nv.constant0._Z14produce_outputPfS_S_S_S_S_ffi,"a",@progbits
	.sectionflags	@""
	.align	4
.nv.constant0._Z14produce_outputPfS_S_S_S_S_ffi:
	.zero		956


//--------------------- .nv.constant0._Z21scale_points_to_unityPfS_S_ffi --------------------------
	.section	.nv.constant0._Z21scale_points_to_unityPfS_S_ffi,"a",@progbits
	.sectionflags	@""
	.align	4
.nv.constant0._Z21scale_points_to_unityPfS_S_ffi:
	.zero		932


//--------------------- .nv.constant0._Z11taubin_stepPfS_S_S_S_S_ifPiiiii --------------------------
	.section	.nv.constant0._Z11taubin_stepPfS_S_S_S_S_ifPiiiii,"a",@progbits
	.sectionflags	@""
	.align	4
.nv.constant0._Z11taubin_stepPfS_S_S_S_S_ifPiiiii:
	.zero		976


//--------------------- .nv.constant0._Z12calculateEGGPfS_S_Pifiiii --------------------------
	.section	.nv.constant0._Z12calculateEGGPfS_S_Pifiiii,"a",@progbits
	.sectionflags	@""
	.align	4
.nv.constant0._Z12calculateEGGPfS_S_Pifiiii:
	.zero		948


//--------------------- SYMBOLS --------------------------

	.type		.nv.reservedSmem.offset0,@object
	.size		.nv.reservedSmem.offset0,0x4
	.type		.nv.reservedSmem.cap,@object
	.size		.nv.reservedSmem.cap,0x4
